def matmul_kernel(
    a_ptr,
    b_ptr,
    c_ptr,
    M,
    N,
    K,
    stride_am,
    stride_ak,
    stride_bk,
    stride_bn,
    stride_cm,
    stride_cn,
    BLOCK_M: tl.constexpr,
    BLOCK_N: tl.constexpr,
    BLOCK_K: tl.constexpr,
    GROUP_M: tl.constexpr,
):
    pid = tl.program_id(axis=0)
    num_pid_m = tl.cdiv(M, BLOCK_M)
    num_pid_n = tl.cdiv(N, BLOCK_N)
    num_pid_in_group = GROUP_M * num_pid_n
    group_id = pid // num_pid_in_group
    first_pid_m = group_id * GROUP_M
    group_size_m = min(num_pid_m - first_pid_m, GROUP_M)
    pid_m = first_pid_m + ((pid % num_pid_in_group) % group_size_m)
    pid_n = (pid % num_pid_in_group) // group_size_m

    offs_am = (pid_m * BLOCK_M + tl.arange(0, BLOCK_M)) % M
    offs_bn = (pid_n * BLOCK_N + tl.arange(0, BLOCK_N)) % N
    offs_k = tl.arange(0, BLOCK_K)
    a_ptrs = a_ptr + offs_am[:, None] * stride_am + offs_k[None, :] * stride_ak
    b_ptrs = b_ptr + offs_k[:, None] * stride_bk + offs_bn[None, :] * stride_bn

    acc = tl.zeros((BLOCK_M, BLOCK_N), dtype=tl.float32)
    for kk in range(0, tl.cdiv(K, BLOCK_K)):
        a = tl.load(a_ptrs, mask=offs_k[None, :] < K - kk * BLOCK_K, other=0.0)
        b = tl.load(b_ptrs, mask=offs_k[:, None] < K - kk * BLOCK_K, other=0.0)
        acc = tl.dot(a, b, acc)
        a_ptrs += BLOCK_K * stride_ak
        b_ptrs += BLOCK_K * stride_bk

    c = acc.to(c_ptr.dtype.element_ty)
    offs_cm = pid_m * BLOCK_M + tl.arange(0, BLOCK_M)
    offs_cn = pid_n * BLOCK_N + tl.arange(0, BLOCK_N)
    c_ptrs = c_ptr + offs_cm[:, None] * stride_cm + offs_cn[None, :] * stride_cn
    mask = (offs_cm[:, None] < M) & (offs_cn[None, :] < N)
    tl.store(c_ptrs, c, mask=mask)

# config = {"BLOCK_K": 128, "BLOCK_M": 32, "BLOCK_N": 64, "GROUP_M": 8, "arch": "sm_100", "dtype": "fp16", "num_ctas": 1, "num_stages": 2, "num_warps": 2}
# arch = sm_100


// ===== COMPILED SASS (sm_100a) =====

	.target	sm_100a

	.elftype	@"ET_EXEC"


//--------------------- .note.nv.tkinfo           --------------------------
	.section	.note.nv.tkinfo,"",@"SHT_NOTE"
	.sectionflags	@"SHF_NOTE_NV_TKINFO"
	.tkinfo
        /*0018*/ 	.word	0x00000081
        /*0030*/ 	.string	""
        /*0030*/ 	.string	"ptxas-blackwell"
        /*0030*/ 	.string	"Cuda compilation tools, release 12.9, V12.9.86"
        /*0030*/ 	.string	"Build cuda_12.9.r12.9/compiler.36037853_0"
        /*0030*/ 	.string	"-v  -suppress-debug-info  -lineinfo  -arch sm_100a "



//--------------------- .note.nv.cuver            --------------------------
	.section	.note.nv.cuver,"",@"SHT_NOTE"
	.sectionflags	@"SHF_NOTE_NV_CUVER"
        /*0018*/ 	.short	0x0001
        /*001a*/ 	.short	0x0064
        /*001c*/ 	.short	0x0001
        /*001e*/ 	.short	0x0000
        /*0020*/ 	.short	0x0001
        /*0022*/ 	.short	0x0000


//--------------------- .nv.info                  --------------------------
	.section	.nv.info,"",@"SHT_CUDA_INFO"
	.align	4


	//----- nvinfo : EIATTR_REGCOUNT
	.align		4
        /*0000*/ 	.byte	0x04, 0x2f
        /*0002*/ 	.short	(.L_1 - .L_0)
	.align		4
.L_0:
        /*0004*/ 	.word	index@(matmul_kernel)
        /*0008*/ 	.word	0x00000020


	//----- nvinfo : EIATTR_FRAME_SIZE
	.align		4
.L_1:
        /*000c*/ 	.byte	0x04, 0x11
        /*000e*/ 	.short	(.L_3 - .L_2)
	.align		4
.L_2:
        /*0010*/ 	.word	index@(matmul_kernel)
        /*0014*/ 	.word	0x00000fd8


	//----- nvinfo : EIATTR_MIN_STACK_SIZE
	.align		4
.L_3:
        /*0018*/ 	.byte	0x04, 0x12
        /*001a*/ 	.short	(.L_5 - .L_4)
	.align		4
.L_4:
        /*001c*/ 	.word	index@(matmul_kernel)
        /*0020*/ 	.word	0x00000fd8
.L_5:


//--------------------- .nv.info.matmul_kernel    --------------------------
	.section	.nv.info.matmul_kernel,"",@"SHT_CUDA_INFO"
	.sectionflags	@""
	.align	4


	//----- nvinfo : EIATTR_CUDA_API_VERSION
	.align		4
        /*0000*/ 	.byte	0x04, 0x37
        /*0002*/ 	.short	(.L_7 - .L_6)
.L_6:
        /*0004*/ 	.word	0x00000081


	//----- nvinfo : EIATTR_KPARAM_INFO
	.align		4
.L_7:
        /*0008*/ 	.byte	0x04, 0x17
        /*000a*/ 	.short	(.L_9 - .L_8)
.L_8:
        /*000c*/ 	.word	0x00000000
        /*0010*/ 	.short	0x000d
        /*0012*/ 	.short	0x0048
        /*0014*/ 	.byte	0x00, 0xf4, 0x21, 0x00


	//----- nvinfo : EIATTR_KPARAM_INFO
	.align		4
.L_9:
        /*0018*/ 	.byte	0x04, 0x17
        /*001a*/ 	.short	(.L_11 - .L_10)
.L_10:
        /*001c*/ 	.word	0x00000000
        /*0020*/ 	.short	0x000c
        /*0022*/ 	.short	0x0040
        /*0024*/ 	.byte	0x00, 0xf4, 0x21, 0x00


	//----- nvinfo : EIATTR_KPARAM_INFO
	.align		4
.L_11:
        /*0028*/ 	.byte	0x04, 0x17
        /*002a*/ 	.short	(.L_13 - .L_12)
.L_12:
        /*002c*/ 	.word	0x00000000
        /*0030*/ 	.short	0x000b
        /*0032*/ 	.short	0x0038
        /*0034*/ 	.byte	0x00, 0xf0, 0x11, 0x00


	//----- nvinfo : EIATTR_KPARAM_INFO
	.align		4
.L_13:
        /*0038*/ 	.byte	0x04, 0x17
        /*003a*/ 	.short	(.L_15 - .L_14)
.L_14:
        /*003c*/ 	.word	0x00000000
        /*0040*/ 	.short	0x000a
        /*0042*/ 	.short	0x0034
        /*0044*/ 	.byte	0x00, 0xf0, 0x11, 0x00


	//----- nvinfo : EIATTR_KPARAM_INFO
	.align		4
.L_15:
        /*0048*/ 	.byte	0x04, 0x17
        /*004a*/ 	.short	(.L_17 - .L_16)
.L_16:
        /*004c*/ 	.word	0x00000000
        /*0050*/ 	.short	0x0009
        /*0052*/ 	.short	0x0030
        /*0054*/ 	.byte	0x00, 0xf0, 0x11, 0x00


	//----- nvinfo : EIATTR_KPARAM_INFO
	.align		4
.L_17:
        /*0058*/ 	.byte	0x04, 0x17
        /*005a*/ 	.short	(.L_19 - .L_18)
.L_18:
        /*005c*/ 	.word	0x00000000
        /*0060*/ 	.short	0x0008
        /*0062*/ 	.short	0x002c
        /*0064*/ 	.byte	0x00, 0xf0, 0x11, 0x00


	//----- nvinfo : EIATTR_KPARAM_INFO
	.align		4
.L_19:
        /*0068*/ 	.byte	0x04, 0x17
        /*006a*/ 	.short	(.L_21 - .L_20)
.L_20:
        /*006c*/ 	.word	0x00000000
        /*0070*/ 	.short	0x0007
        /*0072*/ 	.short	0x0028
        /*0074*/ 	.byte	0x00, 0xf0, 0x11, 0x00


	//----- nvinfo : EIATTR_KPARAM_INFO
	.align		4
.L_21:
        /*0078*/ 	.byte	0x04, 0x17
        /*007a*/ 	.short	(.L_23 - .L_22)
.L_22:
        /*007c*/ 	.word	0x00000000
        /*0080*/ 	.short	0x0006
        /*0082*/ 	.short	0x0024
        /*0084*/ 	.byte	0x00, 0xf0, 0x11, 0x00


	//----- nvinfo : EIATTR_KPARAM_INFO
	.align		4
.L_23:
        /*0088*/ 	.byte	0x04, 0x17
        /*008a*/ 	.short	(.L_25 - .L_24)
.L_24:
        /*008c*/ 	.word	0x00000000
        /*0090*/ 	.short	0x0005
        /*0092*/ 	.short	0x0020
        /*0094*/ 	.byte	0x00, 0xf0, 0x11, 0x00


	//----- nvinfo : EIATTR_KPARAM_INFO
	.align		4
.L_25:
        /*0098*/ 	.byte	0x04, 0x17
        /*009a*/ 	.short	(.L_27 - .L_26)
.L_26:
        /*009c*/ 	.word	0x00000000
        /*00a0*/ 	.short	0x0004
        /*00a2*/ 	.short	0x001c
        /*00a4*/ 	.byte	0x00, 0xf0, 0x11, 0x00


	//----- nvinfo : EIATTR_KPARAM_INFO
	.align		4
.L_27:
        /*00a8*/ 	.byte	0x04, 0x17
        /*00aa*/ 	.short	(.L_29 - .L_28)
.L_28:
        /*00ac*/ 	.word	0x00000000
        /*00b0*/ 	.short	0x0003
        /*00b2*/ 	.short	0x0018
        /*00b4*/ 	.byte	0x00, 0xf0, 0x11, 0x00


	//----- nvinfo : EIATTR_KPARAM_INFO
	.align		4
.L_29:
        /*00b8*/ 	.byte	0x04, 0x17
        /*00ba*/ 	.short	(.L_31 - .L_30)
.L_30:
        /*00bc*/ 	.word	0x00000000
        /*00c0*/ 	.short	0x0002
        /*00c2*/ 	.short	0x0010
        /*00c4*/ 	.byte	0x00, 0xf4, 0x21, 0x00


	//----- nvinfo : EIATTR_KPARAM_INFO
	.align		4
.L_31:
        /*00c8*/ 	.byte	0x04, 0x17
        /*00ca*/ 	.short	(.L_33 - .L_32)
.L_32:
        /*00cc*/ 	.word	0x00000000
        /*00d0*/ 	.short	0x0001
        /*00d2*/ 	.short	0x0008
        /*00d4*/ 	.byte	0x00, 0xf4, 0x21, 0x00


	//----- nvinfo : EIATTR_KPARAM_INFO
	.align		4
.L_33:
        /*00d8*/ 	.byte	0x04, 0x17
        /*00da*/ 	.short	(.L_35 - .L_34)
.L_34:
        /*00dc*/ 	.word	0x00000000
        /*00e0*/ 	.short	0x0000
        /*00e2*/ 	.short	0x0000
        /*00e4*/ 	.byte	0x00, 0xf4, 0x21, 0x00


	//----- nvinfo : EIATTR_SPARSE_MMA_MASK
	.align		4
.L_35:
        /*00e8*/ 	.byte	0x03, 0x50
        /*00ea*/ 	.short	0x0000


	//----- nvinfo : EIATTR_MAXREG_COUNT
	.align		4
        /*00ec*/ 	.byte	0x03, 0x1b
        /*00ee*/ 	.short	0x00ff


	//----- nvinfo : EIATTR_NUM_BARRIERS
	.align		4
        /*00f0*/ 	.byte	0x02, 0x4c
        /*00f2*/ 	.byte	0x01
	.zero		1


	//----- nvinfo : EIATTR_ANNOTATIONS
	.align		4
        /*00f4*/ 	.byte	0x04, 0x55
        /*00f6*/ 	.short	(.L_37 - .L_36)


	//   ....[0]....
.L_36:
        /*00f8*/ 	.word	0x00000001
        /*00fc*/ 	.byte	0x00, 0x06, 0x00, 0x00, 0x01, 0x00, 0x00, 0x00, 0x30, 0x06, 0x00, 0x00, 0x01, 0x00, 0x00, 0x00
        /* <DEDUP_REMOVED lines=1768> */
        /*6f8c*/ 	.byte	0xd0, 0xd2, 0x01, 0x00, 0x01, 0x00, 0x00, 0x00, 0x00, 0xd3, 0x01, 0x00


	//----- nvinfo : EIATTR_VRC_CTA_INIT_COUNT
	.align		4
.L_37:
        /*6f98*/ 	.byte	0x02, 0x4a
	.zero		1
	.zero		1


	//----- nvinfo : EIATTR_EXIT_INSTR_OFFSETS
	.align		4
        /*6f9c*/ 	.byte	0x04, 0x1c
        /*6f9e*/ 	.short	(.L_39 - .L_38)


	//   ....[0]....
.L_38:
        /*6fa0*/ 	.word	0x0001d6d0


	//   ....[1]....
        /*6fa4*/ 	.word	0x0001d700


	//----- nvinfo : EIATTR_REQNTID
	.align		4
.L_39:
        /*6fa8*/ 	.byte	0x04, 0x10
        /*6faa*/ 	.short	(.L_41 - .L_40)
.L_40:
        /*6fac*/ 	.word	0x00000040
        /*6fb0*/ 	.word	0x00000001
        /*6fb4*/ 	.word	0x00000001


	//----- nvinfo : EIATTR_CBANK_PARAM_SIZE
	.align		4
.L_41:
        /*6fb8*/ 	.byte	0x03, 0x19
        /*6fba*/ 	.short	0x0050


	//----- nvinfo : EIATTR_PARAM_CBANK
	.align		4
        /*6fbc*/ 	.byte	0x04, 0x0a
        /*6fbe*/ 	.short	(.L_43 - .L_42)
	.align		4
.L_42:
        /*6fc0*/ 	.word	index@(.nv.constant0.matmul_kernel)
        /*6fc4*/ 	.short	0x0380
        /*6fc6*/ 	.short	0x0050


	//----- nvinfo : EIATTR_SW_WAR
	.align		4
.L_43:
        /*6fc8*/ 	.byte	0x04, 0x36
        /*6fca*/ 	.short	(.L_45 - .L_44)
.L_44:
        /*6fcc*/ 	.word	0x00000008
.L_45:


//--------------------- .nv.compat                --------------------------
	.section	.nv.compat,"",@"SHT_CUDA_COMPAT_INFO"
	.align	4
        /*0000*/ 	.byte	0x02, 0x02, 0x01, 0x00, 0x02, 0x05, 0x05, 0x00, 0x02, 0x03, 0x00, 0x00, 0x02, 0x06, 0x01, 0x00


//--------------------- .nv.callgraph             --------------------------
	.section	.nv.callgraph,"",@"SHT_CUDA_CALLGRAPH"
	.align	4
	.sectionentsize	8
	.align		4
        /*0000*/ 	.word	0x00000000
	.align		4
        /*0004*/ 	.word	0xffffffff
	.align		4
        /*0008*/ 	.word	0x00000000
	.align		4
        /*000c*/ 	.word	0xfffffffe
	.align		4
        /*0010*/ 	.word	0x00000000
	.align		4
        /*0014*/ 	.word	0xfffffffd
	.align		4
        /*0018*/ 	.word	0x00000000
	.align		4
        /*001c*/ 	.word	0xfffffffc


//--------------------- .text.matmul_kernel       --------------------------
	.section	.text.matmul_kernel,"ax",@progbits
	.align	128
        .global         matmul_kernel
        .type           matmul_kernel,@function
        .size           matmul_kernel,(.L_x_4 - matmul_kernel)
        .other          matmul_kernel,@"STO_CUDA_ENTRY STV_DEFAULT"
matmul_kernel:
.text.matmul_kernel:
[----:B------:R-:W0:Y:S08]  /*0000*/  LDC R1, c[0x0][0x37c] ;  /* 0x0000df00ff017b82 */ /* 0x000e300000000800 */
[----:B------:R-:W1:Y:S01]  /*0010*/  LDC.64 R8, c[0x0][0x398] ;  /* 0x0000e600ff087b82 */ /* 0x000e620000000a00 */
[----:B------:R-:W2:Y:S01]  /*0020*/  S2R R14, SR_TID.X ;  /* 0x00000000000e7919 */ /* 0x000ea20000002100 */
[----:B------:R-:W3:Y:S01]  /*0030*/  LDCU UR4, c[0x0][0x3a0] ;  /* 0x00007400ff0477ac */ /* 0x000ee20008000800 */
[----:B0-----:R-:W-:Y:S01]  /*0040*/  VIADD R1, R1, 0xfffff028 ;  /* 0xfffff02801017836 */ /* 0x001fe20000000000 */
[----:B------:R-:W-:Y:S01]  /*0050*/  UMOV UR5, 0x400 ;  /* 0x0000040000057882 */ /* 0x000fe20000000000 */
[----:B------:R-:W0:Y:S03]  /*0060*/  LDCU.64 UR8, c[0x0][0x358] ;  /* 0x00006b00ff0877ac */ /* 0x000e260008000a00 */
[----:B------:R-:W4:Y:S01]  /*0070*/  S2UR UR6, SR_CgaCtaId ;  /* 0x00000000000679c3 */ /* 0x000f220000008800 */
[----:B---3--:R-:W-:Y:S01]  /*0080*/  UIADD3 UR4, UPT, UPT, UR4, 0x7f, URZ ;  /* 0x0000007f04047890 */ /* 0x008fe2000fffe0ff */
[----:B-1----:R-:W-:-:S03]  /*0090*/  VIADD R0, R9, 0x3f ;  /* 0x0000003f09007836 */ /* 0x002fc60000000000 */
[----:B------:R-:W-:Y:S02]  /*00a0*/  UISETP.GT.AND UP0, UPT, UR4, 0x7f, UPT ;  /* 0x0000007f0400788c */ /* 0x000fe4000bf04270 */
[----:B------:R-:W-:Y:S01]  /*00b0*/  SHF.R.S32.HI R3, RZ, 0x1f, R0 ;  /* 0x0000001fff037819 */ /* 0x000fe20000011400 */
[----:B----4-:R-:W-:-:S03]  /*00c0*/  ULEA UR5, UR6, UR5, 0x18 ;  /* 0x0000000506057291 */ /* 0x010fc6000f8ec0ff */
[----:B------:R-:W-:-:S04]  /*00d0*/  LEA.HI R3, R3, R0, RZ, 0x6 ;  /* 0x0000000003037211 */ /* 0x000fc800078f30ff */
[----:B------:R-:W-:Y:S02]  /*00e0*/  SHF.R.S32.HI R0, RZ, 0x6, R3 ;  /* 0x00000006ff007819 */ /* 0x000fe40000011403 */
[----:B------:R-:W1:Y:S03]  /*00f0*/  S2R R3, SR_CTAID.X ;  /* 0x0000000000037919 */ /* 0x000e660000002500 */
[----:B------:R-:W-:-:S05]  /*0100*/  IMAD.SHL.U32 R0, R0, 0x8, RZ ;  /* 0x0000000800007824 */ /* 0x000fca00078e00ff */
[-C--:B------:R-:W-:Y:S02]  /*0110*/  IABS R7, R0.reuse ;  /* 0x0000000000077213 */ /* 0x080fe40000000000 */
[----:B------:R-:W-:Y:S02]  /*0120*/  IABS R12, R0 ;  /* 0x00000000000c7213 */ /* 0x000fe40000000000 */
[----:B------:R-:W3:Y:S08]  /*0130*/  I2F.RP R2, R7 ;  /* 0x0000000700027306 */ /* 0x000ef00000209400 */
[----:B---3--:R-:W3:Y:S01]  /*0140*/  MUFU.RCP R2, R2 ;  /* 0x0000000200027308 */ /* 0x008ee20000001000 */
[----:B-1----:R-:W-:Y:S01]  /*0150*/  IABS R10, R3 ;  /* 0x00000003000a7213 */ /* 0x002fe20000000000 */
[----:B---3--:R-:W-:-:S02]  /*0160*/  VIADD R4, R2, 0xffffffe ;  /* 0x0ffffffe02047836 */ /* 0x008fc40000000000 */
[----:B------:R-:W-:-:S04]  /*0170*/  IMAD.MOV R2, RZ, RZ, -R12 ;  /* 0x000000ffff027224 */ /* 0x000fc800078e0a0c */
[----:B------:R1:W3:Y:S02]  /*0180*/  F2I.FTZ.U32.TRUNC.NTZ R5, R4 ;  /* 0x0000000400057305 */ /* 0x0002e4000021f000 */
[----:B-1----:R-:W-:Y:S02]  /*0190*/  IMAD.MOV.U32 R4, RZ, RZ, RZ ;  /* 0x000000ffff047224 */ /* 0x002fe400078e00ff */
[----:B---3--:R-:W-:-:S04]  /*01a0*/  IMAD.MOV R6, RZ, RZ, -R5 ;  /* 0x000000ffff067224 */ /* 0x008fc800078e0a05 */
[----:B------:R-:W-:Y:S02]  /*01b0*/  IMAD R11, R6, R7, RZ ;  /* 0x00000007060b7224 */ /* 0x000fe400078e02ff */
[----:B------:R-:W-:Y:S02]  /*01c0*/  IMAD.MOV.U32 R6, RZ, RZ, R10 ;  /* 0x000000ffff067224 */ /* 0x000fe400078e000a */
[----:B------:R-:W-:-:S06]  /*01d0*/  IMAD.HI.U32 R5, R5, R11, R4 ;  /* 0x0000000b05057227 */ /* 0x000fcc00078e0004 */
[----:B------:R-:W-:-:S04]  /*01e0*/  IMAD.HI.U32 R5, R5, R6, RZ ;  /* 0x0000000605057227 */ /* 0x000fc800078e00ff */
[----:B------:R-:W-:-:S05]  /*01f0*/  IMAD R2, R5, R2, R6 ;  /* 0x0000000205027224 */ /* 0x000fca00078e0206 */
[----:B------:R-:W-:-:S13]  /*0200*/  ISETP.GT.U32.AND P1, PT, R7, R2, PT ;  /* 0x000000020700720c */ /* 0x000fda0003f24070 */
[----:B------:R-:W-:Y:S02]  /*0210*/  @!P1 IMAD.IADD R2, R2, 0x1, -R7 ;  /* 0x0000000102029824 */ /* 0x000fe400078e0a07 */
[----:B------:R-:W-:Y:S01]  /*0220*/  @!P1 VIADD R5, R5, 0x1 ;  /* 0x0000000105059836 */ /* 0x000fe20000000000 */
[----:B------:R-:W-:Y:S02]  /*0230*/  ISETP.NE.AND P1, PT, R0, RZ, PT ;  /* 0x000000ff0000720c */ /* 0x000fe40003f25270 */
[----:B------:R-:W-:Y:S02]  /*0240*/  ISETP.GE.U32.AND P0, PT, R2, R7, PT ;  /* 0x000000070200720c */ /* 0x000fe40003f06070 */
[----:B------:R-:W-:-:S04]  /*0250*/  LOP3.LUT R2, R3, R0, RZ, 0x3c, !PT ;  /* 0x0000000003027212 */ /* 0x000fc800078e3cff */
[----:B------:R-:W-:Y:S01]  /*0260*/  ISETP.GE.AND P2, PT, R2, RZ, PT ;  /* 0x000000ff0200720c */ /* 0x000fe20003f46270 */
[----:B------:R-:W-:-:S06]  /*0270*/  VIADD R2, R8, 0x1f ;  /* 0x0000001f08027836 */ /* 0x000fcc0000000000 */
[----:B------:R-:W-:-:S04]  /*0280*/  @P0 VIADD R5, R5, 0x1 ;  /* 0x0000000105050836 */ /* 0x000fc80000000000 */
[----:B------:R-:W-:Y:S01]  /*0290*/  IMAD.MOV.U32 R4, RZ, RZ, R5 ;  /* 0x000000ffff047224 */ /* 0x000fe200078e0005 */
[----:B------:R-:W-:-:S03]  /*02a0*/  SHF.R.S32.HI R5, RZ, 0x1f, R2 ;  /* 0x0000001fff057819 */ /* 0x000fc60000011402 */
[----:B------:R-:W-:Y:S01]  /*02b0*/  @!P2 IMAD.MOV R4, RZ, RZ, -R4 ;  /* 0x000000ffff04a224 */ /* 0x000fe200078e0a04 */
[----:B------:R-:W-:Y:S02]  /*02c0*/  @!P1 LOP3.LUT R4, RZ, R0, RZ, 0x33, !PT ;  /* 0x00000000ff049212 */ /* 0x000fe400078e33ff */
[----:B------:R-:W-:-:S03]  /*02d0*/  LEA.HI R5, R5, R2, RZ, 0x5 ;  /* 0x0000000205057211 */ /* 0x000fc600078f28ff */
[----:B------:R-:W-:Y:S02]  /*02e0*/  IMAD.SHL.U32 R2, R4, 0x8, RZ ;  /* 0x0000000804027824 */ /* 0x000fe400078e00ff */
[----:B------:R-:W-:-:S03]  /*02f0*/  IMAD.MOV R4, RZ, RZ, -R4 ;  /* 0x000000ffff047224 */ /* 0x000fc600078e0a04 */
[----:B------:R-:W-:Y:S01]  /*0300*/  LEA.HI.SX32 R5, R5, -R2, 0x1b ;  /* 0x8000000205057211 */ /* 0x000fe200078fdaff */
[----:B------:R-:W-:Y:S02]  /*0310*/  IMAD R13, R0, R4, R3 ;  /* 0x00000004000d7224 */ /* 0x000fe400078e0203 */
[----:B------:R-:W-:Y:S01]  /*0320*/  IMAD.MOV.U32 R4, RZ, RZ, RZ ;  /* 0x000000ffff047224 */ /* 0x000fe200078e00ff */
[----:B------:R-:W-:-:S04]  /*0330*/  VIMNMX R6, PT, PT, R5, 0x8, PT ;  /* 0x0000000805067848 */ /* 0x000fc80003fe0100 */
[-C--:B------:R-:W-:Y:S02]  /*0340*/  IABS R10, R6.reuse ;  /* 0x00000006000a7213 */ /* 0x080fe40000000000 */
[----:B------:R-:W-:Y:S02]  /*0350*/  IABS R0, R6 ;  /* 0x0000000600007213 */ /* 0x000fe40000000000 */
[----:B------:R-:W1:Y:S08]  /*0360*/  I2F.RP R7, R10 ;  /* 0x0000000a00077306 */ /* 0x000e700000209400 */
[----:B-1----:R-:W1:Y:S02]  /*0370*/  MUFU.RCP R7, R7 ;  /* 0x0000000700077308 */ /* 0x002e640000001000 */
[----:B-1----:R-:W-:-:S06]  /*0380*/  VIADD R5, R7, 0xffffffe ;  /* 0x0ffffffe07057836 */ /* 0x002fcc0000000000 */
[----:B------:R-:W1:Y:S02]  /*0390*/  F2I.FTZ.U32.TRUNC.NTZ R5, R5 ;  /* 0x0000000500057305 */ /* 0x000e64000021f000 */
[----:B-1----:R-:W-:-:S04]  /*03a0*/  IMAD.MOV R11, RZ, RZ, -R5 ;  /* 0x000000ffff0b7224 */ /* 0x002fc800078e0a05 */
[----:B------:R-:W-:Y:S01]  /*03b0*/  IMAD.MOV.U32 R3, RZ, RZ, R11 ;  /* 0x000000ffff037224 */ /* 0x000fe200078e000b */
[----:B------:R-:W-:-:S03]  /*03c0*/  IABS R11, R13 ;  /* 0x0000000d000b7213 */ /* 0x000fc60000000000 */
[----:B------:R-:W-:-:S04]  /*03d0*/  IMAD R3, R3, R10, RZ ;  /* 0x0000000a03037224 */ /* 0x000fc800078e02ff */
[----:B------:R-:W-:-:S04]  /*03e0*/  IMAD.HI.U32 R4, R5, R3, R4 ;  /* 0x0000000305047227 */ /* 0x000fc800078e0004 */
[----:B------:R-:W-:Y:S02]  /*03f0*/  IMAD.MOV R3, RZ, RZ, -R0 ;  /* 0x000000ffff037224 */ /* 0x000fe400078e0a00 */
[----:B------:R-:W-:Y:S01]  /*0400*/  IMAD.HI.U32 R0, R4, R11, RZ ;  /* 0x0000000b04007227 */ /* 0x000fe200078e00ff */
[----:B--2---:R-:W-:-:S03]  /*0410*/  SHF.R.U32.HI R4, RZ, 0x5, R14 ;  /* 0x00000005ff047819 */ /* 0x004fc6000001160e */
[----:B------:R-:W-:Y:S01]  /*0420*/  IMAD R3, R0, R3, R11 ;  /* 0x0000000300037224 */ /* 0x000fe200078e020b */
[----:B------:R-:W-:-:S04]  /*0430*/  SGXT.U32 R15, R4, 0x1 ;  /* 0x00000001040f781a */ /* 0x000fc80000000000 */
[----:B------:R-:W-:Y:S02]  /*0440*/  ISETP.GT.U32.AND P1, PT, R10, R3, PT ;  /* 0x000000030a00720c */ /* 0x000fe40003f24070 */
[C---:B------:R-:W-:Y:S02]  /*0450*/  LOP3.LUT R4, R15.reuse, 0x4, RZ, 0xfc, !PT ;  /* 0x000000040f047812 */ /* 0x040fe400078efcff */
[C---:B------:R-:W-:Y:S02]  /*0460*/  LOP3.LUT R4, R15.reuse, 0xa, RZ, 0xfc, !PT ;  /* 0x0000000a0f047812 */ /* 0x040fe400078efcff */
[C---:B------:R-:W-:Y:S02]  /*0470*/  LOP3.LUT R4, R15.reuse, 0x10, RZ, 0xfc, !PT ;  /* 0x000000100f047812 */ /* 0x040fe400078efcff */
[C---:B------:R-:W-:Y:S02]  /*0480*/  LOP3.LUT R4, R15.reuse, 0x16, RZ, 0xfc, !PT ;  /* 0x000000160f047812 */ /* 0x040fe400078efcff */
[----:B------:R-:W-:-:S02]  /*0490*/  LOP3.LUT R4, R15, 0x1c, RZ, 0xfc, !PT ;  /* 0x0000001c0f047812 */ /* 0x000fc400078efcff */
[----:B------:R-:W-:Y:S01]  /*04a0*/  LOP3.LUT R4, R15, 0x22, RZ, 0xfc, !PT ;  /* 0x000000220f047812 */ /* 0x000fe200078efcff */
[----:B------:R-:W-:Y:S01]  /*04b0*/  @!P1 IMAD.IADD R3, R3, 0x1, -R10 ;  /* 0x0000000103039824 */ /* 0x000fe200078e0a0a */
[----:B------:R-:W-:Y:S01]  /*04c0*/  LOP3.LUT R4, R15, 0x28, RZ, 0xfc, !PT ;  /* 0x000000280f047812 */ /* 0x000fe200078efcff */
[----:B------:R-:W-:Y:S01]  /*04d0*/  @!P1 VIADD R0, R0, 0x1 ;  /* 0x0000000100009836 */ /* 0x000fe20000000000 */
[----:B------:R-:W-:Y:S02]  /*04e0*/  ISETP.NE.AND P1, PT, R6, RZ, PT ;  /* 0x000000ff0600720c */ /* 0x000fe40003f25270 */
[----:B------:R-:W-:Y:S02]  /*04f0*/  ISETP.GE.U32.AND P0, PT, R3, R10, PT ;  /* 0x0000000a0300720c */ /* 0x000fe40003f06070 */
[----:B------:R-:W-:Y:S02]  /*0500*/  LOP3.LUT R3, R13, R6, RZ, 0x3c, !PT ;  /* 0x000000060d037212 */ /* 0x000fe400078e3cff */
[----:B------:R-:W-:-:S02]  /*0510*/  LOP3.LUT R4, R15, 0x2e, RZ, 0xfc, !PT ;  /* 0x0000002e0f047812 */ /* 0x000fc400078efcff */
[----:B------:R-:W-:Y:S02]  /*0520*/  ISETP.GE.AND P2, PT, R3, RZ, PT ;  /* 0x000000ff0300720c */ /* 0x000fe40003f46270 */
[C---:B------:R-:W-:Y:S02]  /*0530*/  LOP3.LUT R4, R15.reuse, 0x34, RZ, 0xfc, !PT ;  /* 0x000000340f047812 */ /* 0x040fe400078efcff */
[----:B------:R-:W-:-:S03]  /*0540*/  LOP3.LUT R4, R15, 0x3a, RZ, 0xfc, !PT ;  /* 0x0000003a0f047812 */ /* 0x000fc600078efcff */
[----:B------:R-:W-:-:S06]  /*0550*/  @P0 VIADD R0, R0, 0x1 ;  /* 0x0000000100000836 */ /* 0x000fcc0000000000 */
[----:B------:R-:W-:Y:S01]  /*0560*/  @!P2 IMAD.MOV R0, RZ, RZ, -R0 ;  /* 0x000000ffff00a224 */ /* 0x000fe200078e0a00 */
[----:B------:R-:W-:-:S05]  /*0570*/  @!P1 LOP3.LUT R0, RZ, R6, RZ, 0x33, !PT ;  /* 0x00000006ff009212 */ /* 0x000fca00078e33ff */
[----:B------:R-:W-:Y:S02]  /*0580*/  IMAD.MOV R3, RZ, RZ, -R0 ;  /* 0x000000ffff037224 */ /* 0x000fe400078e0a00 */
[----:B------:R-:W-:Y:S02]  /*0590*/  IMAD.SHL.U32 R24, R0, 0x40, RZ ;  /* 0x0000004000187824 */ /* 0x000fe400078e00ff */
[----:B------:R-:W-:-:S04]  /*05a0*/  IMAD R3, R6, R3, R13 ;  /* 0x0000000306037224 */ /* 0x000fc800078e020d */
[----:B------:R-:W-:Y:S01]  /*05b0*/  IMAD.IADD R3, R2, 0x1, R3 ;  /* 0x0000000102037824 */ /* 0x000fe200078e0203 */
[----:B------:R-:W-:-:S05]  /*05c0*/  LOP3.LUT R2, R14, 0x1f, RZ, 0xc0, !PT ;  /* 0x0000001f0e027812 */ /* 0x000fca00078ec0ff */
[----:B------:R-:W-:Y:S01]  /*05d0*/  IMAD R20, R3, 0x20, R2 ;  /* 0x0000002003147824 */ /* 0x000fe200078e0202 */
[C---:B------:R-:W-:Y:S02]  /*05e0*/  LOP3.LUT R2, R15.reuse, 0x2, RZ, 0xfc, !PT ;  /* 0x000000020f027812 */ /* 0x040fe400078efcff */
[C---:B------:R-:W-:Y:S02]  /*05f0*/  LOP3.LUT R3, R15.reuse, 0x6, RZ, 0xfc, !PT ;  /* 0x000000060f037812 */ /* 0x040fe400078efcff */
[----:B------:R1:W-:Y:S01]  /*0600*/  STL [R1+0x8c8], R20 ;  /* 0x0008c81401007387 */ /* 0x0003e20000100800 */
[C---:B------:R-:W-:Y:S02]  /*0610*/  LOP3.LUT R2, R15.reuse, 0x8, RZ, 0xfc, !PT ;  /* 0x000000080f027812 */ /* 0x040fe400078efcff */
[C---:B------:R-:W-:Y:S01]  /*0620*/  LOP3.LUT R3, R15.reuse, 0xc, RZ, 0xfc, !PT ;  /* 0x0000000c0f037812 */ /* 0x040fe200078efcff */
[----:B------:R1:W-:Y:S01]  /*0630*/  STL [R1+0x1a0], R24 ;  /* 0x0001a01801007387 */ /* 0x0003e20000100800 */
[----:B------:R-:W-:-:S02]  /*0640*/  LOP3.LUT R2, R15, 0xe, RZ, 0xfc, !PT ;  /* 0x0000000e0f027812 */ /* 0x000fc400078efcff */
[C---:B------:R-:W-:Y:S02]  /*0650*/  LOP3.LUT R3, R15.reuse, 0x12, RZ, 0xfc, !PT ;  /* 0x000000120f037812 */ /* 0x040fe400078efcff */
[C---:B------:R-:W-:Y:S02]  /*0660*/  LOP3.LUT R2, R15.reuse, 0x14, RZ, 0xfc, !PT ;  /* 0x000000140f027812 */ /* 0x040fe400078efcff */
[C---:B------:R-:W-:Y:S02]  /*0670*/  LOP3.LUT R3, R15.reuse, 0x18, RZ, 0xfc, !PT ;  /* 0x000000180f037812 */ /* 0x040fe400078efcff */
[C---:B------:R-:W-:Y:S02]  /*0680*/  LOP3.LUT R2, R15.reuse, 0x1a, RZ, 0xfc, !PT ;  /* 0x0000001a0f027812 */ /* 0x040fe400078efcff */
[C---:B------:R-:W-:Y:S02]  /*0690*/  LOP3.LUT R3, R15.reuse, 0x1e, RZ, 0xfc, !PT ;  /* 0x0000001e0f037812 */ /* 0x040fe400078efcff */
        /* <DEDUP_REMOVED lines=10> */
[----:B------:R-:W-:Y:S01]  /*0740*/  LOP3.LUT R2, R15, 0x3e, RZ, 0xfc, !PT ;  /* 0x0000003e0f027812 */ /* 0x000fe200078efcff */
[----:B01----:R-:W-:Y:S06]  /*0750*/  BRA.U UP0, `(.L_x_0) ;  /* 0x00000001002c7547 */ /* 0x003fec000b800000 */
[----:B------:R-:W-:Y:S01]  /*0760*/  IMAD.SHL.U32 R0, R14, 0x8, RZ ;  /* 0x000000080e007824 */ /* 0x000fe200078e00ff */
[----:B------:R-:W-:Y:S02]  /*0770*/  CS2R R16, SRZ ;  /* 0x0000000000107805 */ /* 0x000fe4000001ff00 */
[----:B------:R-:W-:Y:S02]  /*0780*/  CS2R R18, SRZ ;  /* 0x0000000000127805 */ /* 0x000fe4000001ff00 */
[----:B------:R-:W-:Y:S02]  /*0790*/  CS2R R12, SRZ ;  /* 0x00000000000c7805 */ /* 0x000fe4000001ff00 */
[----:B------:R-:W-:Y:S01]  /*07a0*/  CS2R R14, SRZ ;  /* 0x00000000000e7805 */ /* 0x000fe2000001ff00 */
[----:B------:R0:W-:Y:S01]  /*07b0*/  STL [R1+0x8cc], R0 ;  /* 0x0008cc0001007387 */ /* 0x0001e20000100800 */
[----:B------:R-:W-:Y:S02]  /*07c0*/  CS2R R8, SRZ ;  /* 0x0000000000087805 */ /* 0x000fe4000001ff00 */
[----:B------:R-:W-:-:S02]  /*07d0*/  CS2R R10, SRZ ;  /* 0x00000000000a7805 */ /* 0x000fc4000001ff00 */
[----:B------:R-:W-:Y:S02]  /*07e0*/  CS2R R4, SRZ ;  /* 0x0000000000047805 */ /* 0x000fe4000001ff00 */
[----:B------:R-:W-:Y:S01]  /*07f0*/  CS2R R6, SRZ ;  /* 0x0000000000067805 */ /* 0x000fe2000001ff00 */
[----:B------:R-:W-:Y:S06]  /*0800*/  BRA `(.L_x_1) ;  /* 0x000001bc00147947 */ /* 0x000fec0003800000 */
.L_x_0:
[----:B------:R-:W-:Y:S01]  /*0810*/  IABS R0, R8 ;  /* 0x0000000800007213 */ /* 0x000fe20000000000 */
[----:B------:R-:W-:Y:S01]  /*0820*/  IMAD.MOV.U32 R6, RZ, RZ, RZ ;  /* 0x000000ffff067224 */ /* 0x000fe200078e00ff */
[----:B------:R-:W-:Y:S01]  /*0830*/  IABS R5, R9 ;  /* 0x0000000900057213 */ /* 0x000fe20000000000 */
[C---:B------:R-:W-:Y:S01]  /*0840*/  VIADD R19, R24.reuse, 0x36 ;  /* 0x0000003618137836 */ /* 0x040fe20000000000 */
[----:B------:R-:W0:Y:S01]  /*0850*/  I2F.RP R3, R0 ;  /* 0x0000000000037306 */ /* 0x000e220000209400 */
[----:B------:R-:W-:Y:S01]  /*0860*/  IABS R12, R20 ;  /* 0x00000014000c7213 */ /* 0x000fe20000000000 */
[----:B------:R-:W-:Y:S01]  /*0870*/  VIADD R18, R24, 0x33 ;  /* 0x0000003318127836 */ /* 0x000fe20000000000 */
[----:B------:R-:W-:Y:S01]  /*0880*/  ISETP.GE.AND P6, PT, R20, RZ, PT ;  /* 0x000000ff1400720c */ /* 0x000fe20003fc6270 */
[----:B------:R-:W-:Y:S01]  /*0890*/  VIADD R20, R24, 0x35 ;  /* 0x0000003518147836 */ /* 0x000fe20000000000 */
[----:B------:R-:W-:Y:S01]  /*08a0*/  ISETP.NE.AND P4, PT, R8, RZ, PT ;  /* 0x000000ff0800720c */ /* 0x000fe20003f85270 */
[----:B------:R-:W1:Y:S02]  /*08b0*/  LDCU UR6, c[0x0][0x3a8] ;  /* 0x00007500ff0677ac */ /* 0x000e640008000800 */
[----:B------:R-:W2:Y:S01]  /*08c0*/  I2F.RP R2, R5 ;  /* 0x0000000500027306 */ /* 0x000ea20000209400 */
[----:B------:R-:W3:Y:S01]  /*08d0*/  LDCU UR7, c[0x0][0x3a4] ;  /* 0x00007480ff0777ac */ /* 0x000ee20008000800 */
[----:B------:R-:W4:Y:S06]  /*08e0*/  LDCU.128 UR12, c[0x0][0x380] ;  /* 0x00007000ff0c77ac */ /* 0x000f2c0008000c00 */
[----:B0-----:R-:W0:Y:S08]  /*08f0*/  MUFU.RCP R3, R3 ;  /* 0x0000000300037308 */ /* 0x001e300000001000 */
[----:B--2---:R-:W2:Y:S01]  /*0900*/  MUFU.RCP R2, R2 ;  /* 0x0000000200027308 */ /* 0x004ea20000001000 */
[----:B0-----:R-:W-:-:S07]  /*0910*/  VIADD R3, R3, 0xffffffe ;  /* 0x0ffffffe03037836 */ /* 0x001fce0000000000 */
[----:B------:R-:W0:Y:S01]  /*0920*/  F2I.FTZ.U32.TRUNC.NTZ R3, R3 ;  /* 0x0000000300037305 */ /* 0x000e22000021f000 */
[----:B--2---:R-:W-:-:S07]  /*0930*/  VIADD R2, R2, 0xffffffe ;  /* 0x0ffffffe02027836 */ /* 0x004fce0000000000 */
[----:B------:R2:W5:Y:S01]  /*0940*/  F2I.FTZ.U32.TRUNC.NTZ R7, R2 ;  /* 0x0000000200077305 */ /* 0x000562000021f000 */
[----:B0-----:R-:W-:Y:S02]  /*0950*/  IMAD.MOV R4, RZ, RZ, -R3 ;  /* 0x000000ffff047224 */ /* 0x001fe400078e0a03 */
[----:B--2---:R-:W-:Y:S02]  /*0960*/  IMAD.MOV.U32 R2, RZ, RZ, RZ ;  /* 0x000000ffff027224 */ /* 0x004fe400078e00ff */
[----:B------:R-:W-:-:S04]  /*0970*/  IMAD R4, R4, R0, RZ ;  /* 0x0000000004047224 */ /* 0x000fc800078e02ff */
[----:B------:R-:W-:-:S04]  /*0980*/  IMAD.HI.U32 R2, R3, R4, R2 ;  /* 0x0000000403027227 */ /* 0x000fc800078e0002 */
[----:B-----5:R-:W-:Y:S02]  /*0990*/  IMAD.MOV R10, RZ, RZ, -R7 ;  /* 0x000000ffff0a7224 */ /* 0x020fe400078e0a07 */
[----:B------:R-:W-:-:S04]  /*09a0*/  IMAD.HI.U32 R2, R2, R12, RZ ;  /* 0x0000000c02027227 */ /* 0x000fc800078e00ff */
[----:B------:R-:W-:Y:S02]  /*09b0*/  IMAD R10, R10, R5, RZ ;  /* 0x000000050a0a7224 */ /* 0x000fe400078e02ff */
[----:B------:R-:W-:Y:S02]  /*09c0*/  IMAD.MOV R2, RZ, RZ, -R2 ;  /* 0x000000ffff027224 */ /* 0x000fe400078e0a02 */
[----:B------:R-:W-:-:S04]  /*09d0*/  IMAD.HI.U32 R7, R7, R10, R6 ;  /* 0x0000000a07077227 */ /* 0x000fc800078e0006 */
[----:B------:R-:W-:Y:S02]  /*09e0*/  VIADD R10, R24, 0x3e ;  /* 0x0000003e180a7836 */ /* 0x000fe40000000000 */
[----:B------:R-:W-:Y:S02]  /*09f0*/  IMAD R12, R0, R2, R12 ;  /* 0x00000002000c7224 */ /* 0x000fe400078e020c */
[C---:B------:R-:W-:Y:S01]  /*0a00*/  VIADD R4, R24.reuse, 0x3f ;  /* 0x0000003f18047836 */ /* 0x040fe20000000000 */
[----:B------:R-:W-:Y:S01]  /*0a10*/  IABS R2, R10 ;  /* 0x0000000a00027213 */ /* 0x000fe20000000000 */
[----:B------:R-:W-:Y:S01]  /*0a20*/  VIADD R6, R24, 0x3d ;  /* 0x0000003d18067836 */ /* 0x000fe20000000000 */
[----:B------:R-:W-:Y:S02]  /*0a30*/  ISETP.GT.U32.AND P0, PT, R0, R12, PT ;  /* 0x0000000c0000720c */ /* 0x000fe40003f04070 */
[----:B------:R-:W-:Y:S01]  /*0a40*/  IABS R3, R4 ;  /* 0x0000000400037213 */ /* 0x000fe20000000000 */
[----:B------:R-:W-:Y:S01]  /*0a50*/  IMAD.HI.U32 R13, R7, R2, RZ ;  /* 0x00000002070d7227 */ /* 0x000fe200078e00ff */
[----:B------:R-:W-:-:S02]  /*0a60*/  IABS R11, R6 ;  /* 0x00000006000b7213 */ /* 0x000fc40000000000 */
[----:B------:R-:W-:Y:S01]  /*0a70*/  ISETP.GE.AND P5, PT, R4, RZ, PT ;  /* 0x000000ff0400720c */ /* 0x000fe20003fa6270 */
[----:B------:R-:W-:Y:S01]  /*0a80*/  IMAD.MOV R13, RZ, RZ, -R13 ;  /* 0x000000ffff0d7224 */ /* 0x000fe200078e0a0d */
[----:B------:R-:W-:Y:S01]  /*0a90*/  ISETP.GE.AND P3, PT, R10, RZ, PT ;  /* 0x000000ff0a00720c */ /* 0x000fe20003f66270 */
[----:B------:R-:W-:-:S04]  /*0aa0*/  IMAD.HI.U32 R15, R7, R3, RZ ;  /* 0x00000003070f7227 */ /* 0x000fc800078e00ff */
[----:B------:R-:W-:Y:S02]  /*0ab0*/  IMAD R2, R5, R13, R2 ;  /* 0x0000000d05027224 */ /* 0x000fe400078e0202 */
[----:B------:R-:W-:Y:S02]  /*0ac0*/  @!P0 IMAD.IADD R12, R12, 0x1, -R0 ;  /* 0x000000010c0c8824 */ /* 0x000fe400078e0a00 */
[----:B------:R-:W-:Y:S01]  /*0ad0*/  IMAD.HI.U32 R14, R7, R11, RZ ;  /* 0x0000000b070e7227 */ /* 0x000fe200078e00ff */
[----:B------:R-:W-:Y:S02]  /*0ae0*/  ISETP.GT.U32.AND P2, PT, R5, R2, PT ;  /* 0x000000020500720c */ /* 0x000fe40003f44070 */
[----:B------:R-:W-:Y:S01]  /*0af0*/  ISETP.GT.U32.AND P0, PT, R0, R12, PT ;  /* 0x0000000c0000720c */ /* 0x000fe20003f04070 */
[----:B------:R-:W-:Y:S02]  /*0b00*/  IMAD.MOV R15, RZ, RZ, -R15 ;  /* 0x000000ffff0f7224 */ /* 0x000fe400078e0a0f */
[----:B------:R-:W-:-:S02]  /*0b10*/  IMAD.MOV R14, RZ, RZ, -R14 ;  /* 0x000000ffff0e7224 */ /* 0x000fc400078e0a0e */
[----:B------:R-:W-:Y:S02]  /*0b20*/  VIADD R13, R24, 0x3c ;  /* 0x0000003c180d7836 */ /* 0x000fe40000000000 */
[C---:B------:R-:W-:Y:S02]  /*0b30*/  IMAD R3, R5.reuse, R15, R3 ;  /* 0x0000000f05037224 */ /* 0x040fe400078e0203 */
[C---:B------:R-:W-:Y:S01]  /*0b40*/  IMAD R4, R5.reuse, R14, R11 ;  /* 0x0000000e05047224 */ /* 0x040fe200078e020b */
[----:B------:R-:W-:Y:S01]  /*0b50*/  IABS R14, R13 ;  /* 0x0000000d000e7213 */ /* 0x000fe20000000000 */
[----:B------:R-:W-:Y:S01]  /*0b60*/  @!P2 IMAD.IADD R2, R2, 0x1, -R5 ;  /* 0x000000010202a824 */ /* 0x000fe200078e0a05 */
[C---:B------:R-:W-:Y:S01]  /*0b70*/  ISETP.GT.U32.AND P1, PT, R5.reuse, R3, PT ;  /* 0x000000030500720c */ /* 0x040fe20003f24070 */
[----:B------:R-:W-:Y:S01]  /*0b80*/  @!P0 IMAD.IADD R12, R12, 0x1, -R0 ;  /* 0x000000010c0c8824 */ /* 0x000fe200078e0a00 */
[C---:B------:R-:W-:Y:S01]  /*0b90*/  ISETP.GT.U32.AND P0, PT, R5.reuse, R4, PT ;  /* 0x000000040500720c */ /* 0x040fe20003f04070 */
[----:B------:R-:W-:Y:S01]  /*0ba0*/  IMAD.MOV.U32 R0, RZ, RZ, R14 ;  /* 0x000000ffff007224 */ /* 0x000fe200078e000e */
[----:B------:R-:W-:Y:S01]  /*0bb0*/  ISETP.GT.U32.AND P2, PT, R5, R2, PT ;  /* 0x000000020500720c */ /* 0x000fe20003f44070 */
[----:B------:R-:W-:Y:S01]  /*0bc0*/  @!P6 IMAD.MOV R12, RZ, RZ, -R12 ;  /* 0x000000ffff0ce224 */ /* 0x000fe200078e0a0c */
[----:B------:R-:W-:Y:S01]  /*0bd0*/  ISETP.GE.AND P6, PT, R6, RZ, PT ;  /* 0x000000ff0600720c */ /* 0x000fe20003fc6270 */
[----:B------:R-:W-:Y:S01]  /*0be0*/  IMAD.HI.U32 R14, R7, R0, RZ ;  /* 0x00000000070e7227 */ /* 0x000fe200078e00ff */
[----:B------:R-:W-:-:S02]  /*0bf0*/  @!P4 LOP3.LUT R12, RZ, R8, RZ, 0x33, !PT ;  /* 0x00000008ff0cc212 */ /* 0x000fc400078e33ff */
[----:B------:R-:W-:Y:S01]  /*0c00*/  ISETP.GE.AND P4, PT, R13, RZ, PT ;  /* 0x000000ff0d00720c */ /* 0x000fe20003f86270 */
[----:B------:R-:W-:Y:S02]  /*0c10*/  IMAD.MOV R14, RZ, RZ, -R14 ;  /* 0x000000ffff0e7224 */ /* 0x000fe400078e0a0e */
[--C-:B------:R-:W-:Y:S01]  /*0c20*/  @!P1 IMAD.IADD R3, R3, 0x1, -R5.reuse ;  /* 0x0000000103039824 */ /* 0x100fe200078e0a05 */
[----:B------:R0:W-:Y:S01]  /*0c30*/  STL [R1+0x9e4], R12 ;  /* 0x0009e40c01007387 */ /* 0x0001e20000100800 */
[C---:B------:R-:W-:Y:S02]  /*0c40*/  IMAD R6, R5.reuse, R14, R0 ;  /* 0x0000000e05067224 */ /* 0x040fe400078e0200 */
[----:B------:R-:W-:Y:S01]  /*0c50*/  @!P2 IMAD.IADD R2, R2, 0x1, -R5 ;  /* 0x000000010202a824 */ /* 0x000fe200078e0a05 */
[C---:B------:R-:W-:Y:S01]  /*0c60*/  ISETP.GT.U32.AND P1, PT, R5.reuse, R3, PT ;  /* 0x000000030500720c */ /* 0x040fe20003f24070 */
[C---:B------:R-:W-:Y:S01]  /*0c70*/  VIADD R0, R24.reuse, 0x3a ;  /* 0x0000003a18007836 */ /* 0x040fe20000000000 */
[----:B------:R-:W-:Y:S01]  /*0c80*/  ISETP.GT.U32.AND P2, PT, R5, R6, PT ;  /* 0x000000060500720c */ /* 0x000fe20003f44070 */
[----:B------:R-:W-:-:S02]  /*0c90*/  VIADD R11, R24, 0x3b ;  /* 0x0000003b180b7836 */ /* 0x000fc40000000000 */
[----:B------:R-:W-:Y:S01]  /*0ca0*/  @!P0 IMAD.IADD R4, R4, 0x1, -R5 ;  /* 0x0000000104048824 */ /* 0x000fe200078e0a05 */
[----:B------:R-:W-:Y:S01]  /*0cb0*/  IABS R8, R0 ;  /* 0x0000000000087213 */ /* 0x000fe20000000000 */
[----:B------:R-:W-:Y:S01]  /*0cc0*/  IMAD.MOV.U32 R16, RZ, RZ, R2 ;  /* 0x000000ffff107224 */ /* 0x000fe200078e0002 */
[----:B------:R-:W-:Y:S01]  /*0cd0*/  IABS R10, R11 ;  /* 0x0000000b000a7213 */ /* 0x000fe20000000000 */
[----:B------:R-:W-:Y:S01]  /*0ce0*/  VIADD R2, R24, 0x37 ;  /* 0x0000003718027836 */ /* 0x000fe20000000000 */
[----:B------:R-:W-:Y:S01]  /*0cf0*/  ISETP.GT.U32.AND P0, PT, R5, R4, PT ;  /* 0x000000040500720c */ /* 0x000fe20003f04070 */
[----:B------:R-:W-:-:S04]  /*0d00*/  IMAD.HI.U32 R13, R7, R8, RZ ;  /* 0x00000008070d7227 */ /* 0x000fc800078e00ff */
[--C-:B------:R-:W-:Y:S01]  /*0d10*/  @!P1 IMAD.IADD R3, R3, 0x1, -R5.reuse ;  /* 0x0000000103039824 */ /* 0x100fe200078e0a05 */
[----:B------:R-:W-:Y:S01]  /*0d20*/  ISETP.GE.AND P1, PT, R11, RZ, PT ;  /* 0x000000ff0b00720c */ /* 0x000fe20003f26270 */
[----:B------:R-:W-:Y:S02]  /*0d30*/  @!P2 IMAD.IADD R6, R6, 0x1, -R5 ;  /* 0x000000010606a824 */ /* 0x000fe400078e0a05 */
[----:B------:R-:W-:Y:S02]  /*0d40*/  IMAD.MOV.U32 R17, RZ, RZ, R3 ;  /* 0x000000ffff117224 */ /* 0x000fe400078e0003 */
[----:B------:R-:W-:Y:S01]  /*0d50*/  VIADD R3, R24, 0x39 ;  /* 0x0000003918037836 */ /* 0x000fe20000000000 */
[----:B------:R-:W-:Y:S01]  /*0d60*/  ISETP.GT.U32.AND P2, PT, R5, R6, PT ;  /* 0x000000060500720c */ /* 0x000fe20003f44070 */
[----:B------:R-:W-:-:S03]  /*0d70*/  IMAD.HI.U32 R15, R7, R10, RZ ;  /* 0x0000000a070f7227 */ /* 0x000fc600078e00ff */
[----:B------:R-:W-:Y:S01]  /*0d80*/  IABS R21, R3 ;  /* 0x0000000300157213 */ /* 0x000fe20000000000 */
[----:B------:R-:W-:Y:S02]  /*0d90*/  IMAD.MOV R13, RZ, RZ, -R13 ;  /* 0x000000ffff0d7224 */ /* 0x000fe400078e0a0d */
[----:B------:R-:W-:Y:S01]  /*0da0*/  @!P3 IMAD.MOV R16, RZ, RZ, -R16 ;  /* 0x000000ffff10b224 */ /* 0x000fe200078e0a10 */
[----:B------:R-:W-:Y:S01]  /*0db0*/  ISETP.GE.AND P3, PT, R3, RZ, PT ;  /* 0x000000ff0300720c */ /* 0x000fe20003f66270 */
[----:B------:R-:W-:Y:S02]  /*0dc0*/  IMAD.MOV R15, RZ, RZ, -R15 ;  /* 0x000000ffff0f7224 */ /* 0x000fe400078e0a0f */
[----:B------:R-:W-:Y:S02]  /*0dd0*/  IMAD R8, R5, R13, R8 ;  /* 0x0000000d05087224 */ /* 0x000fe400078e0208 */
[----:B------:R-:W-:-:S04]  /*0de0*/  IMAD.HI.U32 R3, R7, R21, RZ ;  /* 0x0000001507037227 */ /* 0x000fc800078e00ff */
[C---:B------:R-:W-:Y:S01]  /*0df0*/  IMAD R10, R5.reuse, R15, R10 ;  /* 0x0000000f050a7224 */ /* 0x040fe200078e020a */
[----:B------:R-:W-:Y:S01]  /*0e00*/  IABS R15, R20 ;  /* 0x00000014000f7213 */ /* 0x000fe20000000000 */
[--C-:B------:R-:W-:Y:S01]  /*0e10*/  @!P2 IMAD.IADD R6, R6, 0x1, -R5.reuse ;  /* 0x000000010606a824 */ /* 0x100fe200078e0a05 */
[C---:B------:R-:W-:Y:S01]  /*0e20*/  ISETP.GT.U32.AND P2, PT, R5.reuse, R8, PT ;  /* 0x000000080500720c */ /* 0x040fe20003f44070 */
[----:B------:R-:W-:Y:S01]  /*0e30*/  @!P0 IMAD.IADD R4, R4, 0x1, -R5 ;  /* 0x0000000104048824 */ /* 0x000fe200078e0a05 */
[C---:B------:R-:W-:Y:S01]  /*0e40*/  ISETP.GT.U32.AND P0, PT, R5.reuse, R10, PT ;  /* 0x0000000a0500720c */ /* 0x040fe20003f04070 */
[----:B------:R-:W-:Y:S02]  /*0e50*/  IMAD.MOV R3, RZ, RZ, -R3 ;  /* 0x000000ffff037224 */ /* 0x000fe400078e0a03 */
[----:B------:R-:W-:Y:S02]  /*0e60*/  IMAD.MOV.U32 R14, RZ, RZ, R4 ;  /* 0x000000ffff0e7224 */ /* 0x000fe400078e0004 */
[----:B------:R-:W-:-:S02]  /*0e70*/  IMAD R21, R5, R3, R21 ;  /* 0x0000000305157224 */ /* 0x000fc400078e0215 */
[----:B------:R-:W-:Y:S01]  /*0e80*/  @!P5 IMAD.MOV R17, RZ, RZ, -R17 ;  /* 0x000000ffff11d224 */ /* 0x000fe200078e0a11 */
[----:B------:R-:W-:Y:S01]  /*0e90*/  ISETP.GE.AND P5, PT, R0, RZ, PT ;  /* 0x000000ff0000720c */ /* 0x000fe20003fa6270 */
[----:B------:R-:W-:Y:S01]  /*0ea0*/  @!P6 IMAD.MOV R14, RZ, RZ, -R14 ;  /* 0x000000ffff0ee224 */ /* 0x000fe200078e0a0e */
[C---:B------:R-:W-:Y:S01]  /*0eb0*/  ISETP.GT.U32.AND P6, PT, R5.reuse, R21, PT ;  /* 0x000000150500720c */ /* 0x040fe20003fc4070 */
[----:B------:R-:W-:Y:S01]  /*0ec0*/  VIADD R0, R24, 0x38 ;  /* 0x0000003818007836 */ /* 0x000fe20000000000 */
[----:B------:R-:W-:Y:S01]  /*0ed0*/  STL [R1+0xe0], R17 ;  /* 0x0000e01101007387 */ /* 0x000fe20000100800 */
[--C-:B------:R-:W-:Y:S02]  /*0ee0*/  @!P2 IMAD.IADD R8, R8, 0x1, -R5.reuse ;  /* 0x000000010808a824 */ /* 0x100fe400078e0a05 */
[----:B------:R-:W-:Y:S01]  /*0ef0*/  @!P0 IMAD.IADD R10, R10, 0x1, -R5 ;  /* 0x000000010a0a8824 */ /* 0x000fe200078e0a05 */
[----:B------:R2:W-:Y:S01]  /*0f00*/  STL [R1+0xdc], R16 ;  /* 0x0000dc1001007387 */ /* 0x0005e20000100800 */
[----:B------:R-:W-:Y:S01]  /*0f10*/  IABS R11, R0 ;  /* 0x00000000000b7213 */ /* 0x000fe20000000000 */
[----:B0-----:R-:W-:Y:S01]  /*0f20*/  IMAD.MOV.U32 R12, RZ, RZ, R6 ;  /* 0x000000ffff0c7224 */ /* 0x001fe200078e0006 */
[C---:B------:R-:W-:Y:S01]  /*0f30*/  ISETP.GT.U32.AND P2, PT, R5.reuse, R8, PT ;  /* 0x000000080500720c */ /* 0x040fe20003f44070 */
[----:B------:R-:W-:Y:S01]  /*0f40*/  STL [R1+0xd8], R14 ;  /* 0x0000d80e01007387 */ /* 0x000fe20000100800 */
[----:B------:R-:W-:Y:S01]  /*0f50*/  ISETP.GT.U32.AND P0, PT, R5, R10, PT ;  /* 0x0000000a0500720c */ /* 0x000fe20003f04070 */
[----:B------:R-:W-:Y:S01]  /*0f60*/  IMAD.HI.U32 R13, R7, R11, RZ ;  /* 0x0000000b070d7227 */ /* 0x000fe200078e00ff */
[----:B--2---:R-:W-:-:S03]  /*0f70*/  IABS R16, R2 ;  /* 0x0000000200107213 */ /* 0x004fc60000000000 */
[----:B------:R-:W-:Y:S02]  /*0f80*/  @!P6 IMAD.IADD R21, R21, 0x1, -R5 ;  /* 0x000000011515e824 */ /* 0x000fe400078e0a05 */
[----:B------:R-:W-:Y:S02]  /*0f90*/  IMAD.MOV R4, RZ, RZ, -R13 ;  /* 0x000000ffff047224 */ /* 0x000fe400078e0a0d */
[----:B------:R-:W-:Y:S01]  /*0fa0*/  IMAD.HI.U32 R3, R7, R16, RZ ;  /* 0x0000001007037227 */ /* 0x000fe200078e00ff */
[----:B------:R-:W-:-:S03]  /*0fb0*/  ISETP.GT.U32.AND P6, PT, R5, R21, PT ;  /* 0x000000150500720c */ /* 0x000fc60003fc4070 */
[----:B------:R-:W-:Y:S02]  /*0fc0*/  IMAD.MOV R3, RZ, RZ, -R3 ;  /* 0x000000ffff037224 */ /* 0x000fe400078e0a03 */
[C---:B------:R-:W-:Y:S01]  /*0fd0*/  IMAD R11, R5.reuse, R4, R11 ;  /* 0x00000004050b7224 */ /* 0x040fe200078e020b */
[----:B------:R-:W-:Y:S01]  /*0fe0*/  IABS R4, R18 ;  /* 0x0000001200047213 */ /* 0x000fe20000000000 */
[C---:B------:R-:W-:Y:S01]  /*0ff0*/  IMAD R16, R5.reuse, R3, R16 ;  /* 0x0000000305107224 */ /* 0x040fe200078e0210 */
[----:B------:R-:W-:Y:S01]  /*1000*/  IABS R3, R19 ;  /* 0x0000001300037213 */ /* 0x000fe20000000000 */
[----:B------:R-:W-:Y:S01]  /*1010*/  @!P2 IMAD.IADD R8, R8, 0x1, -R5 ;  /* 0x000000010808a824 */ /* 0x000fe200078e0a05 */
[----:B------:R-:W-:Y:S01]  /*1020*/  ISETP.GT.U32.AND P2, PT, R5, R11, PT ;  /* 0x0000000b0500720c */ /* 0x000fe20003f44070 */
[----:B------:R-:W-:Y:S01]  /*1030*/  @!P4 IMAD.MOV R12, RZ, RZ, -R12 ;  /* 0x000000ffff0cc224 */ /* 0x000fe200078e0a0c */
[----:B------:R-:W-:Y:S01]  /*1040*/  ISETP.GE.AND P4, PT, R0, RZ, PT ;  /* 0x000000ff0000720c */ /* 0x000fe20003f86270 */
[----:B------:R-:W-:-:S03]  /*1050*/  IMAD.HI.U32 R6, R7, R3, RZ ;  /* 0x0000000307067227 */ /* 0x000fc600078e00ff */
[----:B------:R0:W-:Y:S01]  /*1060*/  STL [R1+0xd4], R12 ;  /* 0x0000d40c01007387 */ /* 0x0001e20000100800 */
[--C-:B------:R-:W-:Y:S01]  /*1070*/  @!P0 IMAD.IADD R10, R10, 0x1, -R5.reuse ;  /* 0x000000010a0a8824 */ /* 0x100fe200078e0a05 */
[----:B------:R-:W-:Y:S01]  /*1080*/  ISETP.GE.AND P0, PT, R2, RZ, PT ;  /* 0x000000ff0200720c */ /* 0x000fe20003f06270 */
[----:B------:R-:W-:Y:S02]  /*1090*/  IMAD.MOV R6, RZ, RZ, -R6 ;  /* 0x000000ffff067224 */ /* 0x000fe400078e0a06 */
[----:B------:R-:W-:Y:S01]  /*10a0*/  @!P6 IMAD.IADD R21, R21, 0x1, -R5 ;  /* 0x000000011515e824 */ /* 0x000fe200078e0a05 */
[C---:B------:R-:W-:Y:S01]  /*10b0*/  ISETP.GT.U32.AND P6, PT, R5.reuse, R16, PT ;  /* 0x000000100500720c */ /* 0x040fe20003fc4070 */
[----:B------:R-:W-:Y:S02]  /*10c0*/  VIADD R0, R24, 0x34 ;  /* 0x0000003418007836 */ /* 0x000fe40000000000 */
[----:B------:R-:W-:Y:S02]  /*10d0*/  IMAD R3, R5, R6, R3 ;  /* 0x0000000605037224 */ /* 0x000fe400078e0203 */
[----:B0-----:R-:W-:Y:S01]  /*10e0*/  IMAD.MOV.U32 R12, RZ, RZ, R10 ;  /* 0x000000ffff0c7224 */ /* 0x001fe200078e000a */
[----:B------:R-:W-:Y:S01]  /*10f0*/  IABS R17, R0 ;  /* 0x0000000000117213 */ /* 0x000fe20000000000 */
[----:B------:R-:W-:-:S04]  /*1100*/  IMAD.HI.U32 R23, R7, R15, RZ ;  /* 0x0000000f07177227 */ /* 0x000fc800078e00ff */
[----:B------:R-:W-:Y:S02]  /*1110*/  @!P1 IMAD.MOV R12, RZ, RZ, -R12 ;  /* 0x000000ffff0c9224 */ /* 0x000fe400078e0a0c */
[----:B------:R-:W-:Y:S01]  /*1120*/  @!P2 IMAD.IADD R11, R11, 0x1, -R5 ;  /* 0x000000010b0ba824 */ /* 0x000fe200078e0a05 */
[----:B------:R-:W-:Y:S01]  /*1130*/  ISETP.GT.U32.AND P2, PT, R5, R3, PT ;  /* 0x000000030500720c */ /* 0x000fe20003f44070 */
[----:B------:R-:W-:Y:S01]  /*1140*/  IMAD.MOV R23, RZ, RZ, -R23 ;  /* 0x000000ffff177224 */ /* 0x000fe200078e0a17 */
[----:B------:R0:W-:Y:S01]  /*1150*/  STL [R1+0xd0], R12 ;  /* 0x0000d00c01007387 */ /* 0x0001e20000100800 */
[----:B------:R-:W-:-:S04]  /*1160*/  IMAD.HI.U32 R22, R7, R17, RZ ;  /* 0x0000001107167227 */ /* 0x000fc800078e00ff */
[----:B------:R-:W-:Y:S02]  /*1170*/  IMAD R15, R5, R23, R15 ;  /* 0x00000017050f7224 */ /* 0x000fe400078e020f */
[----:B------:R-:W-:-:S04]  /*1180*/  IMAD.HI.U32 R6, R7, R4, RZ ;  /* 0x0000000407067227 */ /* 0x000fc800078e00ff */
[----:B0-----:R-:W-:Y:S02]  /*1190*/  IMAD.MOV.U32 R12, RZ, RZ, R8 ;  /* 0x000000ffff0c7224 */ /* 0x001fe400078e0008 */
[----:B------:R-:W-:Y:S01]  /*11a0*/  @!P6 IMAD.IADD R16, R16, 0x1, -R5 ;  /* 0x000000011010e824 */ /* 0x000fe200078e0a05 */
[C---:B------:R-:W-:Y:S01]  /*11b0*/  ISETP.GT.U32.AND P6, PT, R5.reuse, R15, PT ;  /* 0x0000000f0500720c */ /* 0x040fe20003fc4070 */
[----:B------:R-:W-:Y:S02]  /*11c0*/  @!P5 IMAD.MOV R12, RZ, RZ, -R12 ;  /* 0x000000ffff0cd224 */ /* 0x000fe400078e0a0c */
[----:B------:R-:W-:Y:S01]  /*11d0*/  IMAD.MOV R22, RZ, RZ, -R22 ;  /* 0x000000ffff167224 */ /* 0x000fe200078e0a16 */
[----:B------:R-:W-:Y:S01]  /*11e0*/  ISETP.GT.U32.AND P1, PT, R5, R16, PT ;  /* 0x000000100500720c */ /* 0x000fe20003f24070 */
[----:B------:R-:W-:Y:S01]  /*11f0*/  VIADD R13, R24, 0x32 ;  /* 0x00000032180d7836 */ /* 0x000fe20000000000 */
[----:B------:R0:W-:Y:S01]  /*1200*/  STL [R1+0xcc], R12 ;  /* 0x0000cc0c01007387 */ /* 0x0001e20000100800 */
[----:B------:R-:W-:-:S02]  /*1210*/  IMAD.MOV R23, RZ, RZ, -R6 ;  /* 0x000000ffff177224 */ /* 0x000fc400078e0a06 */
[----:B------:R-:W-:Y:S01]  /*1220*/  IMAD R6, R5, R22, R17 ;  /* 0x0000001605067224 */ /* 0x000fe200078e0211 */
[----:B------:R-:W-:Y:S01]  /*1230*/  IABS R2, R13 ;  /* 0x0000000d00027213 */ /* 0x000fe20000000000 */
[--C-:B------:R-:W-:Y:S01]  /*1240*/  @!P2 IMAD.IADD R3, R3, 0x1, -R5.reuse ;  /* 0x000000010303a824 */ /* 0x100fe200078e0a05 */
[----:B------:R-:W-:Y:S01]  /*1250*/  ISETP.GT.U32.AND P2, PT, R5, R11, PT ;  /* 0x0000000b0500720c */ /* 0x000fe20003f44070 */
[----:B------:R-:W-:Y:S02]  /*1260*/  @!P6 IMAD.IADD R15, R15, 0x1, -R5 ;  /* 0x000000010f0fe824 */ /* 0x000fe400078e0a05 */
[----:B------:R-:W-:Y:S01]  /*1270*/  IMAD.HI.U32 R14, R7, R2, RZ ;  /* 0x00000002070e7227 */ /* 0x000fe200078e00ff */
[C---:B------:R-:W-:Y:S02]  /*1280*/  ISETP.GT.U32.AND P5, PT, R5.reuse, R3, PT ;  /* 0x000000030500720c */ /* 0x040fe40003fa4070 */
[----:B------:R-:W-:Y:S01]  /*1290*/  ISETP.GT.U32.AND P6, PT, R5, R15, PT ;  /* 0x0000000f0500720c */ /* 0x000fe20003fc4070 */
[----:B0-----:R-:W-:-:S02]  /*12a0*/  IMAD.MOV.U32 R12, RZ, RZ, R21 ;  /* 0x000000ffff0c7224 */ /* 0x001fc400078e0015 */
[C---:B------:R-:W-:Y:S02]  /*12b0*/  IMAD R4, R5.reuse, R23, R4 ;  /* 0x0000001705047224 */ /* 0x040fe400078e0204 */
[----:B------:R-:W-:Y:S01]  /*12c0*/  @!P3 IMAD.MOV R12, RZ, RZ, -R12 ;  /* 0x000000ffff0cb224 */ /* 0x000fe200078e0a0c */
[----:B------:R-:W-:Y:S01]  /*12d0*/  ISETP.GT.U32.AND P3, PT, R5, R6, PT ;  /* 0x000000060500720c */ /* 0x000fe20003f64070 */
[----:B------:R-:W-:Y:S02]  /*12e0*/  IMAD.MOV R17, RZ, RZ, -R14 ;  /* 0x000000ffff117224 */ /* 0x000fe400078e0a0e */
[C---:B------:R-:W-:Y:S01]  /*12f0*/  VIADD R14, R24.reuse, 0x31 ;  /* 0x00000031180e7836 */ /* 0x040fe20000000000 */
[----:B------:R0:W-:Y:S01]  /*1300*/  STL [R1+0xc8], R12 ;  /* 0x0000c80c01007387 */ /* 0x0001e20000100800 */
[----:B------:R-:W-:Y:S02]  /*1310*/  VIADD R10, R24, 0x30 ;  /* 0x00000030180a7836 */ /* 0x000fe40000000000 */
[----:B------:R-:W-:Y:S01]  /*1320*/  @!P2 IMAD.IADD R11, R11, 0x1, -R5 ;  /* 0x000000010b0ba824 */ /* 0x000fe200078e0a05 */
[C---:B------:R-:W-:Y:S01]  /*1330*/  ISETP.GT.U32.AND P2, PT, R5.reuse, R4, PT ;  /* 0x000000040500720c */ /* 0x040fe20003f44070 */
[----:B------:R-:W-:Y:S01]  /*1340*/  IMAD R2, R5, R17, R2 ;  /* 0x0000001105027224 */ /* 0x000fe200078e0202 */
[----:B------:R-:W-:Y:S01]  /*1350*/  IABS R17, R14 ;  /* 0x0000000e00117213 */ /* 0x000fe20000000000 */
[----:B------:R-:W-:Y:S01]  /*1360*/  IMAD.MOV.U32 R22, RZ, RZ, R11 ;  /* 0x000000ffff167224 */ /* 0x000fe200078e000b */
[----:B------:R-:W-:Y:S01]  /*1370*/  IABS R8, R10 ;  /* 0x0000000a00087213 */ /* 0x000fe20000000000 */
[--C-:B------:R-:W-:Y:S01]  /*1380*/  @!P3 IMAD.IADD R6, R6, 0x1, -R5.reuse ;  /* 0x000000010606b824 */ /* 0x100fe200078e0a05 */
[----:B------:R-:W-:Y:S01]  /*1390*/  ISETP.GE.AND P3, PT, R0, RZ, PT ;  /* 0x000000ff0000720c */ /* 0x000fe20003f66270 */
[--C-:B------:R-:W-:Y:S01]  /*13a0*/  @!P1 IMAD.IADD R16, R16, 0x1, -R5.reuse ;  /* 0x0000000110109824 */ /* 0x100fe200078e0a05 */
[----:B------:R-:W-:Y:S01]  /*13b0*/  ISETP.GE.AND P1, PT, R19, RZ, PT ;  /* 0x000000ff1300720c */ /* 0x000fe20003f26270 */
[----:B------:R-:W-:Y:S01]  /*13c0*/  @!P5 IMAD.IADD R3, R3, 0x1, -R5 ;  /* 0x000000010303d824 */ /* 0x000fe200078e0a05 */
[----:B------:R-:W-:Y:S01]  /*13d0*/  ISETP.GT.U32.AND P5, PT, R5, R2, PT ;  /* 0x000000020500720c */ /* 0x000fe20003fa4070 */
[----:B------:R-:W-:-:S04]  /*13e0*/  IMAD.HI.U32 R21, R7, R17, RZ ;  /* 0x0000001107157227 */ /* 0x000fc800078e00ff */
[----:B------:R-:W-:Y:S01]  /*13f0*/  @!P4 IMAD.MOV R22, RZ, RZ, -R22 ;  /* 0x000000ffff16c224 */ /* 0x000fe200078e0a16 */
[----:B------:R-:W-:Y:S01]  /*1400*/  ISETP.GT.U32.AND P4, PT, R5, R6, PT ;  /* 0x000000060500720c */ /* 0x000fe20003f84070 */
[----:B------:R-:W-:-:S03]  /*1410*/  IMAD.HI.U32 R19, R7, R8, RZ ;  /* 0x0000000807137227 */ /* 0x000fc600078e00ff */
[----:B------:R-:W-:Y:S01]  /*1420*/  STL [R1+0xc4], R22 ;  /* 0x0000c41601007387 */ /* 0x000fe20000100800 */
[----:B------:R-:W-:Y:S02]  /*1430*/  IMAD.MOV R21, RZ, RZ, -R21 ;  /* 0x000000ffff157224 */ /* 0x000fe400078e0a15 */
[----:B------:R-:W-:Y:S01]  /*1440*/  @!P6 IMAD.IADD R15, R15, 0x1, -R5 ;  /* 0x000000010f0fe824 */ /* 0x000fe200078e0a05 */
[----:B------:R-:W-:Y:S01]  /*1450*/  ISETP.GE.AND P6, PT, R20, RZ, PT ;  /* 0x000000ff1400720c */ /* 0x000fe20003fc6270 */
[----:B0-----:R-:W-:Y:S02]  /*1460*/  IMAD.MOV.U32 R12, RZ, RZ, R16 ;  /* 0x000000ffff0c7224 */ /* 0x001fe400078e0010 */
[----:B------:R-:W-:Y:S02]  /*1470*/  IMAD.MOV R19, RZ, RZ, -R19 ;  /* 0x000000ffff137224 */ /* 0x000fe400078e0a13 */
[----:B------:R-:W-:Y:S01]  /*1480*/  @!P2 IMAD.IADD R4, R4, 0x1, -R5 ;  /* 0x000000010404a824 */ /* 0x000fe200078e0a05 */
[----:B------:R-:W-:Y:S01]  /*1490*/  ISETP.GE.AND P2, PT, R18, RZ, PT ;  /* 0x000000ff1200720c */ /* 0x000fe20003f46270 */
[----:B------:R-:W-:-:S02]  /*14a0*/  IMAD R0, R5, R21, R17 ;  /* 0x0000001505007224 */ /* 0x000fc400078e0211 */
[----:B------:R-:W-:Y:S02]  /*14b0*/  IMAD.MOV.U32 R16, RZ, RZ, R3 ;  /* 0x000000ffff107224 */ /* 0x000fe400078e0003 */
[----:B------:R-:W-:Y:S01]  /*14c0*/  @!P0 IMAD.MOV R12, RZ, RZ, -R12 ;  /* 0x000000ffff0c8224 */ /* 0x000fe200078e0a0c */
[C---:B------:R-:W-:Y:S01]  /*14d0*/  ISETP.GT.U32.AND P0, PT, R5.reuse, R4, PT ;  /* 0x000000040500720c */ /* 0x040fe20003f04070 */
[C---:B------:R-:W-:Y:S02]  /*14e0*/  IMAD R8, R5.reuse, R19, R8 ;  /* 0x0000001305087224 */ /* 0x040fe400078e0208 */
[--C-:B------:R-:W-:Y:S01]  /*14f0*/  @!P5 IMAD.IADD R2, R2, 0x1, -R5.reuse ;  /* 0x000000010202d824 */ /* 0x100fe200078e0a05 */
[----:B------:R0:W-:Y:S01]  /*1500*/  STL [R1+0xc0], R12 ;  /* 0x0000c00c01007387 */ /* 0x0001e20000100800 */
[----:B------:R-:W-:Y:S01]  /*1510*/  @!P1 IMAD.MOV R16, RZ, RZ, -R16 ;  /* 0x000000ffff109224 */ /* 0x000fe200078e0a10 */
[C---:B------:R-:W-:Y:S01]  /*1520*/  ISETP.GT.U32.AND P1, PT, R5.reuse, R0, PT ;  /* 0x000000000500720c */ /* 0x040fe20003f24070 */
[--C-:B------:R-:W-:Y:S01]  /*1530*/  @!P4 IMAD.IADD R6, R6, 0x1, -R5.reuse ;  /* 0x000000010606c824 */ /* 0x100fe200078e0a05 */
[C---:B------:R-:W-:Y:S01]  /*1540*/  ISETP.GT.U32.AND P4, PT, R5.reuse, R8, PT ;  /* 0x000000080500720c */ /* 0x040fe20003f84070 */
[C---:B------:R-:W-:Y:S01]  /*1550*/  VIADD R11, R24.reuse, 0x2f ;  /* 0x0000002f180b7836 */ /* 0x040fe20000000000 */
[----:B------:R-:W-:Y:S01]  /*1560*/  ISETP.GT.U32.AND P5, PT, R5, R2, PT ;  /* 0x000000020500720c */ /* 0x000fe20003fa4070 */
[----:B------:R-:W-:Y:S01]  /*1570*/  VIADD R3, R24, 0x2e ;  /* 0x0000002e18037836 */ /* 0x000fe20000000000 */
[----:B------:R-:W-:Y:S01]  /*1580*/  STL [R1+0xbc], R16 ;  /* 0x0000bc1001007387 */ /* 0x000fe20000100800 */
[----:B------:R-:W-:Y:S01]  /*1590*/  @!P0 IMAD.IADD R4, R4, 0x1, -R5 ;  /* 0x0000000104048824 */ /* 0x000fe200078e0a05 */
[----:B------:R-:W-:Y:S01]  /*15a0*/  ISETP.GE.AND P0, PT, R14, RZ, PT ;  /* 0x000000ff0e00720c */ /* 0x000fe20003f06270 */
[----:B0-----:R-:W-:Y:S01]  /*15b0*/  IMAD.MOV.U32 R12, RZ, RZ, R15 ;  /* 0x000000ffff0c7224 */ /* 0x001fe200078e000f */
[----:B------:R-:W-:Y:S01]  /*15c0*/  IABS R17, R3 ;  /* 0x0000000300117213 */ /* 0x000fe20000000000 */
[----:B------:R-:W-:-:S02]  /*15d0*/  IMAD.MOV.U32 R15, RZ, RZ, R6 ;  /* 0x000000ffff0f7224 */ /* 0x000fc400078e0006 */
[----:B------:R-:W-:Y:S01]  /*15e0*/  @!P6 IMAD.MOV R12, RZ, RZ, -R12 ;  /* 0x000000ffff0ce224 */ /* 0x000fe200078e0a0c */
[----:B------:R-:W-:Y:S01]  /*15f0*/  ISETP.GE.AND P6, PT, R13, RZ, PT ;  /* 0x000000ff0d00720c */ /* 0x000fe20003fc6270 */
[--C-:B------:R-:W-:Y:S01]  /*1600*/  @!P1 IMAD.IADD R0, R0, 0x1, -R5.reuse ;  /* 0x0000000100009824 */ /* 0x100fe200078e0a05 */
[----:B------:R-:W-:Y:S01]  /*1610*/  IABS R13, R11 ;  /* 0x0000000b000d7213 */ /* 0x000fe20000000000 */
[--C-:B------:R-:W-:Y:S01]  /*1620*/  @!P4 IMAD.IADD R8, R8, 0x1, -R5.reuse ;  /* 0x000000010808c824 */ /* 0x100fe200078e0a05 */
[----:B------:R0:W-:Y:S01]  /*1630*/  STL [R1+0xb8], R12 ;  /* 0x0000b80c01007387 */ /* 0x0001e20000100800 */
[----:B------:R-:W-:Y:S01]  /*1640*/  @!P5 IMAD.IADD R2, R2, 0x1, -R5 ;  /* 0x000000010202d824 */ /* 0x000fe200078e0a05 */
[----:B------:R-:W-:Y:S01]  /*1650*/  ISETP.GT.U32.AND P4, PT, R5, R0, PT ;  /* 0x000000000500720c */ /* 0x000fe20003f84070 */
[----:B------:R-:W-:Y:S01]  /*1660*/  IMAD.HI.U32 R14, R7, R13, RZ ;  /* 0x0000000d070e7227 */ /* 0x000fe200078e00ff */
[----:B------:R-:W-:Y:S02]  /*1670*/  ISETP.GE.AND P5, PT, R10, RZ, PT ;  /* 0x000000ff0a00720c */ /* 0x000fe40003fa6270 */
[----:B------:R-:W-:Y:S01]  /*1680*/  ISETP.GE.AND P1, PT, R11, RZ, PT ;  /* 0x000000ff0b00720c */ /* 0x000fe20003f26270 */
[----:B------:R-:W-:-:S02]  /*1690*/  IMAD.MOV R14, RZ, RZ, -R14 ;  /* 0x000000ffff0e7224 */ /* 0x000fc400078e0a0e */
[----:B------:R-:W-:-:S04]  /*16a0*/  IMAD.HI.U32 R10, R7, R17, RZ ;  /* 0x00000011070a7227 */ /* 0x000fc800078e00ff */
[----:B0-----:R-:W-:Y:S02]  /*16b0*/  IMAD.MOV.U32 R12, RZ, RZ, R4 ;  /* 0x000000ffff0c7224 */ /* 0x001fe400078e0004 */
[C---:B------:R-:W-:Y:S02]  /*16c0*/  IMAD R14, R5.reuse, R14, R13 ;  /* 0x0000000e050e7224 */ /* 0x040fe400078e020d */
[----:B------:R-:W-:Y:S01]  /*16d0*/  @!P2 IMAD.MOV R12, RZ, RZ, -R12 ;  /* 0x000000ffff0ca224 */ /* 0x000fe200078e0a0c */
[C---:B------:R-:W-:Y:S01]  /*16e0*/  ISETP.GT.U32.AND P2, PT, R5.reuse, R8, PT ;  /* 0x000000080500720c */ /* 0x040fe20003f44070 */
[----:B------:R-:W-:Y:S02]  /*16f0*/  IMAD.MOV.U32 R4, RZ, RZ, R2 ;  /* 0x000000ffff047224 */ /* 0x000fe400078e0002 */
[----:B------:R-:W-:Y:S02]  /*1700*/  IMAD.MOV R10, RZ, RZ, -R10 ;  /* 0x000000ffff0a7224 */ /* 0x000fe400078e0a0a */
[----:B------:R-:W-:Y:S01]  /*1710*/  @!P6 IMAD.MOV R4, RZ, RZ, -R4 ;  /* 0x000000ffff04e224 */ /* 0x000fe200078e0a04 */
[----:B------:R-:W-:Y:S01]  /*1720*/  ISETP.GT.U32.AND P6, PT, R5, R14, PT ;  /* 0x0000000e0500720c */ /* 0x000fe20003fc4070 */
[----:B------:R-:W-:Y:S01]  /*1730*/  @!P3 IMAD.MOV R15, RZ, RZ, -R15 ;  /* 0x000000ffff0fb224 */ /* 0x000fe200078e0a0f */
[----:B------:R-:W-:Y:S01]  /*1740*/  ISETP.GE.AND P3, PT, R3, RZ, PT ;  /* 0x000000ff0300720c */ /* 0x000fe20003f66270 */
[----:B------:R-:W-:-:S02]  /*1750*/  IMAD R17, R5, R10, R17 ;  /* 0x0000000a05117224 */ /* 0x000fc400078e0211 */
[--C-:B------:R-:W-:Y:S01]  /*1760*/  @!P4 IMAD.IADD R0, R0, 0x1, -R5.reuse ;  /* 0x000000010000c824 */ /* 0x100fe200078e0a05 */
[----:B------:R0:W-:Y:S01]  /*1770*/  STL [R1+0xb4], R15 ;  /* 0x0000b40f01007387 */ /* 0x0001e20000100800 */
[--C-:B------:R-:W-:Y:S01]  /*1780*/  @!P2 IMAD.IADD R8, R8, 0x1, -R5.reuse ;  /* 0x000000010808a824 */ /* 0x100fe200078e0a05 */
[C---:B------:R-:W-:Y:S01]  /*1790*/  ISETP.GT.U32.AND P2, PT, R5.reuse, R17, PT ;  /* 0x000000110500720c */ /* 0x040fe20003f44070 */
[----:B------:R-:W-:Y:S01]  /*17a0*/  IMAD.MOV.U32 R6, RZ, RZ, R0 ;  /* 0x000000ffff067224 */ /* 0x000fe200078e0000 */
[----:B------:R-:W-:Y:S01]  /*17b0*/  STL [R1+0xb0], R12 ;  /* 0x0000b00c01007387 */ /* 0x000fe20000100800 */
[----:B------:R-:W-:Y:S02]  /*17c0*/  VIADD R2, R24, 0x2c ;  /* 0x0000002c18027836 */ /* 0x000fe40000000000 */
[--C-:B------:R-:W-:Y:S01]  /*17d0*/  @!P6 IMAD.IADD R14, R14, 0x1, -R5.reuse ;  /* 0x000000010e0ee824 */ /* 0x100fe200078e0a05 */
[----:B------:R2:W-:Y:S01]  /*17e0*/  STL [R1+0xac], R4 ;  /* 0x0000ac0401007387 */ /* 0x0005e20000100800 */
[----:B------:R-:W-:Y:S01]  /*17f0*/  @!P0 IMAD.MOV R6, RZ, RZ, -R6 ;  /* 0x000000ffff068224 */ /* 0x000fe200078e0a06 */
[----:B------:R-:W-:Y:S01]  /*1800*/  IABS R3, R2 ;  /* 0x0000000200037213 */ /* 0x000fe20000000000 */
[C---:B0-----:R-:W-:Y:S01]  /*1810*/  VIADD R15, R24.reuse, 0x2d ;  /* 0x0000002d180f7836 */ /* 0x041fe20000000000 */
[----:B------:R-:W-:Y:S01]  /*1820*/  ISETP.GT.U32.AND P6, PT, R5, R14, PT ;  /* 0x0000000e0500720c */ /* 0x000fe20003fc4070 */
[----:B------:R-:W-:Y:S01]  /*1830*/  @!P5 IMAD.MOV R8, RZ, RZ, -R8 ;  /* 0x000000ffff08d224 */ /* 0x000fe200078e0a08 */
[----:B------:R0:W-:Y:S01]  /*1840*/  STL [R1+0xa4], R6 ;  /* 0x0000a40601007387 */ /* 0x0001e20000100800 */
[----:B------:R-:W-:Y:S01]  /*1850*/  @!P2 IMAD.IADD R17, R17, 0x1, -R5 ;  /* 0x000000011111a824 */ /* 0x000fe200078e0a05 */
[----:B------:R-:W-:Y:S01]  /*1860*/  ISETP.GE.AND P4, PT, R15, RZ, PT ;  /* 0x000000ff0f00720c */ /* 0x000fe20003f86270 */
[----:B------:R-:W-:Y:S01]  /*1870*/  IMAD.MOV.U32 R0, RZ, RZ, R3 ;  /* 0x000000ffff007224 */ /* 0x000fe200078e0003 */
[----:B------:R-:W-:Y:S01]  /*1880*/  IABS R15, R15 ;  /* 0x0000000f000f7213 */ /* 0x000fe20000000000 */
[----:B--2---:R-:W-:Y:S01]  /*1890*/  VIADD R4, R24, 0x2b ;  /* 0x0000002b18047836 */ /* 0x004fe20000000000 */
[----:B------:R-:W-:Y:S01]  /*18a0*/  ISETP.GT.U32.AND P2, PT, R5, R17, PT ;  /* 0x000000110500720c */ /* 0x000fe20003f44070 */
[C---:B------:R-:W-:Y:S01]  /*18b0*/  IMAD.HI.U32 R3, R7.reuse, R0, RZ ;  /* 0x0000000007037227 */ /* 0x040fe200078e00ff */
[----:B------:R-:W-:Y:S01]  /*18c0*/  ISETP.GE.AND P0, PT, R2, RZ, PT ;  /* 0x000000ff0200720c */ /* 0x000fe20003f06270 */
[----:B------:R2:W-:Y:S01]  /*18d0*/  STL [R1+0xa0], R8 ;  /* 0x0000a00801007387 */ /* 0x0005e20000100800 */
[----:B------:R-:W-:Y:S01]  /*18e0*/  IABS R11, R4 ;  /* 0x00000004000b7213 */ /* 0x000fe20000000000 */
[----:B0-----:R-:W-:Y:S01]  /*18f0*/  IMAD.HI.U32 R6, R7, R15, RZ ;  /* 0x0000000f07067227 */ /* 0x001fe200078e00ff */
[----:B------:R-:W-:-:S03]  /*1900*/  ISETP.GE.AND P5, PT, R4, RZ, PT ;  /* 0x000000ff0400720c */ /* 0x000fc60003fa6270 */
[----:B------:R-:W-:Y:S02]  /*1910*/  IMAD.MOV R6, RZ, RZ, -R6 ;  /* 0x000000ffff067224 */ /* 0x000fe400078e0a06 */
[----:B------:R-:W-:Y:S02]  /*1920*/  IMAD.MOV R3, RZ, RZ, -R3 ;  /* 0x000000ffff037224 */ /* 0x000fe400078e0a03 */
[----:B------:R-:W-:Y:S02]  /*1930*/  IMAD R15, R5, R6, R15 ;  /* 0x00000006050f7224 */ /* 0x000fe400078e020f */
[----:B------:R-:W-:Y:S02]  /*1940*/  @!P6 IMAD.IADD R14, R14, 0x1, -R5 ;  /* 0x000000010e0ee824 */ /* 0x000fe400078e0a05 */
[----:B------:R-:W-:Y:S01]  /*1950*/  IMAD.HI.U32 R2, R7, R11, RZ ;  /* 0x0000000b07027227 */ /* 0x000fe200078e00ff */
[----:B------:R-:W-:-:S03]  /*1960*/  ISETP.GT.U32.AND P6, PT, R5, R15, PT ;  /* 0x0000000f0500720c */ /* 0x000fc60003fc4070 */
[----:B------:R-:W-:Y:S02]  /*1970*/  IMAD R0, R5, R3, R0 ;  /* 0x0000000305007224 */ /* 0x000fe400078e0200 */
[----:B------:R-:W-:Y:S02]  /*1980*/  IMAD.MOV R4, RZ, RZ, -R2 ;  /* 0x000000ffff047224 */ /* 0x000fe400078e0a02 */
[----:B------:R-:W-:Y:S01]  /*1990*/  @!P2 IMAD.IADD R17, R17, 0x1, -R5 ;  /* 0x000000011111a824 */ /* 0x000fe200078e0a05 */
[C---:B------:R-:W-:Y:S01]  /*19a0*/  ISETP.GT.U32.AND P2, PT, R5.reuse, R0, PT ;  /* 0x000000000500720c */ /* 0x040fe20003f44070 */
[----:B------:R-:W-:Y:S02]  /*19b0*/  VIADD R2, R24, 0x2a ;  /* 0x0000002a18027836 */ /* 0x000fe40000000000 */
[----:B------:R-:W-:Y:S02]  /*19c0*/  IMAD R11, R5, R4, R11 ;  /* 0x00000004050b7224 */ /* 0x000fe400078e020b */
[----:B------:R-:W-:Y:S01]  /*19d0*/  IMAD.MOV.U32 R12, RZ, RZ, R14 ;  /* 0x000000ffff0c7224 */ /* 0x000fe200078e000e */
[----:B------:R-:W-:Y:S01]  /*19e0*/  IABS R6, R2 ;  /* 0x0000000200067213 */ /* 0x000fe20000000000 */
[----:B------:R-:W-:-:S02]  /*19f0*/  @!P6 IMAD.IADD R15, R15, 0x1, -R5 ;  /* 0x000000010f0fe824 */ /* 0x000fc400078e0a05 */
[----:B------:R-:W-:Y:S01]  /*1a00*/  @!P1 IMAD.MOV R12, RZ, RZ, -R12 ;  /* 0x000000ffff0c9224 */ /* 0x000fe200078e0a0c */
[----:B------:R-:W-:Y:S01]  /*1a10*/  ISETP.GT.U32.AND P1, PT, R5, R11, PT ;  /* 0x0000000b0500720c */ /* 0x000fe20003f24070 */
[----:B------:R-:W-:Y:S01]  /*1a20*/  IMAD.HI.U32 R14, R7, R6, RZ ;  /* 0x00000006070e7227 */ /* 0x000fe200078e00ff */
[C---:B------:R-:W-:Y:S02]  /*1a30*/  ISETP.GT.U32.AND P6, PT, R5.reuse, R15, PT ;  /* 0x0000000f0500720c */ /* 0x040fe40003fc4070 */
[----:B------:R0:W-:Y:S01]  /*1a40*/  STL [R1+0x9c], R12 ;  /* 0x00009c0c01007387 */ /* 0x0001e20000100800 */
[--C-:B------:R-:W-:Y:S02]  /*1a50*/  @!P2 IMAD.IADD R0, R0, 0x1, -R5.reuse ;  /* 0x000000010000a824 */ /* 0x100fe400078e0a05 */
[C---:B------:R-:W-:Y:S02]  /*1a60*/  VIADD R13, R24.reuse, 0x29 ;  /* 0x00000029180d7836 */ /* 0x040fe40000000000 */
[----:B------:R-:W-:Y:S01]  /*1a70*/  IMAD.MOV R14, RZ, RZ, -R14 ;  /* 0x000000ffff0e7224 */ /* 0x000fe200078e0a0e */
[----:B------:R-:W-:Y:S01]  /*1a80*/  ISETP.GT.U32.AND P2, PT, R5, R0, PT ;  /* 0x000000000500720c */ /* 0x000fe20003f44070 */
[----:B--2---:R-:W-:Y:S01]  /*1a90*/  VIADD R8, R24, 0x28 ;  /* 0x0000002818087836 */ /* 0x004fe20000000000 */
[----:B------:R-:W-:Y:S01]  /*1aa0*/  IABS R16, R13 ;  /* 0x0000000d00107213 */ /* 0x000fe20000000000 */
[----:B------:R-:W-:-:S02]  /*1ab0*/  @!P1 IMAD.IADD R11, R11, 0x1, -R5 ;  /* 0x000000010b0b9824 */ /* 0x000fc400078e0a05 */
[----:B0-----:R-:W-:Y:S01]  /*1ac0*/  IMAD.MOV.U32 R12, RZ, RZ, R17 ;  /* 0x000000ffff0c7224 */ /* 0x001fe200078e0011 */
[----:B------:R-:W-:Y:S01]  /*1ad0*/  IABS R10, R8 ;  /* 0x00000008000a7213 */ /* 0x000fe20000000000 */
[----:B------:R-:W-:Y:S01]  /*1ae0*/  VIADD R3, R24, 0x27 ;  /* 0x0000002718037836 */ /* 0x000fe20000000000 */
[C---:B------:R-:W-:Y:S01]  /*1af0*/  ISETP.GT.U32.AND P1, PT, R5.reuse, R11, PT ;  /* 0x0000000b0500720c */ /* 0x040fe20003f24070 */
[----:B------:R-:W-:Y:S01]  /*1b00*/  @!P3 IMAD.MOV R12, RZ, RZ, -R12 ;  /* 0x000000ffff0cb224 */ /* 0x000fe200078e0a0c */
[----:B------:R-:W-:Y:S01]  /*1b10*/  ISETP.GE.AND P3, PT, R2, RZ, PT ;  /* 0x000000ff0200720c */ /* 0x000fe20003f66270 */
[----:B------:R-:W-:Y:S01]  /*1b20*/  IMAD R2, R5, R14, R6 ;  /* 0x0000000e05027224 */ /* 0x000fe200078e0206 */
[----:B------:R-:W-:Y:S01]  /*1b30*/  IABS R4, R3 ;  /* 0x0000000300047213 */ /* 0x000fe20000000000 */
[----:B------:R-:W-:Y:S01]  /*1b40*/  @!P6 IMAD.IADD R15, R15, 0x1, -R5 ;  /* 0x000000010f0fe824 */ /* 0x000fe200078e0a05 */
[----:B------:R0:W-:Y:S01]  /*1b50*/  STL [R1+0x98], R12 ;  /* 0x0000980c01007387 */ /* 0x0001e20000100800 */
[----:B------:R-:W-:Y:S01]  /*1b60*/  IMAD.HI.U32 R17, R7, R16, RZ ;  /* 0x0000001007117227 */ /* 0x000fe200078e00ff */
[----:B------:R-:W-:-:S03]  /*1b70*/  ISETP.GT.U32.AND P6, PT, R5, R2, PT ;  /* 0x000000020500720c */ /* 0x000fc60003fc4070 */
[----:B------:R-:W-:-:S04]  /*1b80*/  IMAD.HI.U32 R6, R7, R10, RZ ;  /* 0x0000000a07067227 */ /* 0x000fc800078e00ff */
[----:B------:R-:W-:Y:S02]  /*1b90*/  IMAD.MOV R17, RZ, RZ, -R17 ;  /* 0x000000ffff117224 */ /* 0x000fe400078e0a11 */
[----:B------:R-:W-:Y:S01]  /*1ba0*/  @!P2 IMAD.IADD R0, R0, 0x1, -R5 ;  /* 0x000000010000a824 */ /* 0x000fe200078e0a05 */
[----:B------:R-:W-:Y:S01]  /*1bb0*/  ISETP.GE.AND P2, PT, R13, RZ, PT ;  /* 0x000000ff0d00720c */ /* 0x000fe20003f46270 */
[----:B0-----:R-:W-:Y:S02]  /*1bc0*/  IMAD.MOV.U32 R12, RZ, RZ, R15 ;  /* 0x000000ffff0c7224 */ /* 0x001fe400078e000f */
[----:B------:R-:W-:-:S04]  /*1bd0*/  IMAD.HI.U32 R14, R7, R4, RZ ;  /* 0x00000004070e7227 */ /* 0x000fc800078e00ff */
[----:B------:R-:W-:Y:S02]  /*1be0*/  IMAD.MOV R6, RZ, RZ, -R6 ;  /* 0x000000ffff067224 */ /* 0x000fe400078e0a06 */
[C---:B------:R-:W-:Y:S02]  /*1bf0*/  IMAD R13, R5.reuse, R17, R16 ;  /* 0x00000011050d7224 */ /* 0x040fe400078e0210 */
[----:B------:R-:W-:Y:S02]  /*1c00*/  @!P4 IMAD.MOV R12, RZ, RZ, -R12 ;  /* 0x000000ffff0cc224 */ /* 0x000fe400078e0a0c */
[----:B------:R-:W-:Y:S01]  /*1c10*/  IMAD.MOV R14, RZ, RZ, -R14 ;  /* 0x000000ffff0e7224 */ /* 0x000fe200078e0a0e */
[C---:B------:R-:W-:Y:S01]  /*1c20*/  ISETP.GT.U32.AND P4, PT, R5.reuse, R13, PT ;  /* 0x0000000d0500720c */ /* 0x040fe20003f84070 */
[----:B------:R-:W-:Y:S01]  /*1c30*/  IMAD R10, R5, R6, R10 ;  /* 0x00000006050a7224 */ /* 0x000fe200078e020a */
[----:B------:R0:W-:Y:S01]  /*1c40*/  STL [R1+0x90], R12 ;  /* 0x0000900c01007387 */ /* 0x0001e20000100800 */
[----:B------:R-:W-:-:S02]  /*1c50*/  @!P6 IMAD.IADD R2, R2, 0x1, -R5 ;  /* 0x000000010202e824 */ /* 0x000fc400078e0a05 */
[----:B------:R-:W-:Y:S01]  /*1c60*/  @!P1 IMAD.IADD R11, R11, 0x1, -R5 ;  /* 0x000000010b0b9824 */ /* 0x000fe200078e0a05 */
[C---:B------:R-:W-:Y:S01]  /*1c70*/  ISETP.GT.U32.AND P1, PT, R5.reuse, R10, PT ;  /* 0x0000000a0500720c */ /* 0x040fe20003f24070 */
[C---:B------:R-:W-:Y:S01]  /*1c80*/  IMAD R4, R5.reuse, R14, R4 ;  /* 0x0000000e05047224 */ /* 0x040fe200078e0204 */
[----:B------:R-:W-:Y:S01]  /*1c90*/  ISETP.GT.U32.AND P6, PT, R5, R2, PT ;  /* 0x000000020500720c */ /* 0x000fe20003fc4070 */
[----:B------:R-:W-:Y:S02]  /*1ca0*/  VIADD R6, R24, 0x26 ;  /* 0x0000002618067836 */ /* 0x000fe40000000000 */
[----:B------:R-:W-:Y:S02]  /*1cb0*/  IMAD.MOV.U32 R15, RZ, RZ, R0 ;  /* 0x000000ffff0f7224 */ /* 0x000fe400078e0000 */
[----:B0-----:R-:W-:Y:S01]  /*1cc0*/  IMAD.MOV.U32 R12, RZ, RZ, R11 ;  /* 0x000000ffff0c7224 */ /* 0x001fe200078e000b */
[----:B------:R-:W-:Y:S01]  /*1cd0*/  IABS R14, R6 ;  /* 0x00000006000e7213 */ /* 0x000fe20000000000 */
[----:B------:R-:W-:Y:S01]  /*1ce0*/  @!P4 IMAD.IADD R13, R13, 0x1, -R5 ;  /* 0x000000010d0dc824 */ /* 0x000fe200078e0a05 */
[----:B------:R-:W-:Y:S01]  /*1cf0*/  ISETP.GE.AND P4, PT, R6, RZ, PT ;  /* 0x000000ff0600720c */ /* 0x000fe20003f86270 */
[----:B------:R-:W-:Y:S01]  /*1d00*/  @!P5 IMAD.MOV R12, RZ, RZ, -R12 ;  /* 0x000000ffff0cd224 */ /* 0x000fe200078e0a0c */
[----:B------:R-:W-:Y:S01]  /*1d10*/  ISETP.GT.U32.AND P5, PT, R5, R4, PT ;  /* 0x000000040500720c */ /* 0x000fe20003fa4070 */
[----:B------:R-:W-:Y:S01]  /*1d20*/  @!P0 IMAD.MOV R15, RZ, RZ, -R15 ;  /* 0x000000ffff0f8224 */ /* 0x000fe200078e0a0f */
[----:B------:R-:W-:Y:S01]  /*1d30*/  ISETP.GE.AND P0, PT, R8, RZ, PT ;  /* 0x000000ff0800720c */ /* 0x000fe20003f06270 */
[----:B------:R-:W-:-:S02]  /*1d40*/  IMAD.MOV.U32 R0, RZ, RZ, R14 ;  /* 0x000000ffff007224 */ /* 0x000fc400078e000e */
[--C-:B------:R-:W-:Y:S01]  /*1d50*/  @!P6 IMAD.IADD R2, R2, 0x1, -R5.reuse ;  /* 0x000000010202e824 */ /* 0x100fe200078e0a05 */
[----:B------:R-:W-:Y:S01]  /*1d60*/  STL [R1+0x88], R15 ;  /* 0x0000880f01007387 */ /* 0x000fe20000100800 */
[--C-:B------:R-:W-:Y:S01]  /*1d70*/  @!P1 IMAD.IADD R10, R10, 0x1, -R5.reuse ;  /* 0x000000010a0a9824 */ /* 0x100fe200078e0a05 */
[----:B------:R-:W-:Y:S01]  /*1d80*/  ISETP.GT.U32.AND P1, PT, R5, R13, PT ;  /* 0x0000000d0500720c */ /* 0x000fe20003f24070 */
[----:B------:R-:W-:Y:S01]  /*1d90*/  IMAD.HI.U32 R11, R7, R0, RZ ;  /* 0x00000000070b7227 */ /* 0x000fe200078e00ff */
[----:B------:R0:W-:Y:S01]  /*1da0*/  STL [R1+0x84], R12 ;  /* 0x0000840c01007387 */ /* 0x0001e20000100800 */
[----:B------:R-:W-:Y:S02]  /*1db0*/  ISETP.GE.AND P6, PT, R3, RZ, PT ;  /* 0x000000ff0300720c */ /* 0x000fe40003fc6270 */
[----:B------:R-:W-:Y:S01]  /*1dc0*/  @!P5 IMAD.IADD R4, R4, 0x1, -R5 ;  /* 0x000000010404d824 */ /* 0x000fe200078e0a05 */
[----:B------:R-:W-:Y:S01]  /*1dd0*/  ISETP.GT.U32.AND P5, PT, R5, R10, PT ;  /* 0x0000000a0500720c */ /* 0x000fe20003fa4070 */
[----:B------:R-:W-:-:S02]  /*1de0*/  IMAD.MOV R11, RZ, RZ, -R11 ;  /* 0x000000ffff0b7224 */ /* 0x000fc400078e0a0b */
[C---:B------:R-:W-:Y:S02]  /*1df0*/  VIADD R8, R24.reuse, 0x25 ;  /* 0x0000002518087836 */ /* 0x040fe40000000000 */
[C---:B------:R-:W-:Y:S02]  /*1e00*/  IMAD R0, R5.reuse, R11, R0 ;  /* 0x0000000b05007224 */ /* 0x040fe400078e0200 */
[----:B0-----:R-:W-:Y:S01]  /*1e10*/  IMAD.MOV.U32 R12, RZ, RZ, R2 ;  /* 0x000000ffff0c7224 */ /* 0x001fe200078e0002 */
[----:B------:R-:W-:Y:S01]  /*1e20*/  IABS R17, R8 ;  /* 0x0000000800117213 */ /* 0x000fe20000000000 */
[C---:B------:R-:W-:Y:S02]  /*1e30*/  VIADD R2, R24.reuse, 0x23 ;  /* 0x0000002318027836 */ /* 0x040fe40000000000 */
[----:B------:R-:W-:Y:S01]  /*1e40*/  @!P3 IMAD.MOV R12, RZ, RZ, -R12 ;  /* 0x000000ffff0cb224 */ /* 0x000fe200078e0a0c */
[----:B------:R-:W-:Y:S01]  /*1e50*/  ISETP.GT.U32.AND P3, PT, R5, R4, PT ;  /* 0x000000040500720c */ /* 0x000fe20003f64070 */
[----:B------:R-:W-:Y:S01]  /*1e60*/  @!P1 IMAD.IADD R13, R13, 0x1, -R5 ;  /* 0x000000010d0d9824 */ /* 0x000fe200078e0a05 */
[----:B------:R-:W-:Y:S01]  /*1e70*/  ISETP.GT.U32.AND P1, PT, R5, R0, PT ;  /* 0x000000000500720c */ /* 0x000fe20003f24070 */
[----:B------:R-:W-:Y:S01]  /*1e80*/  IMAD.HI.U32 R11, R7, R17, RZ ;  /* 0x00000011070b7227 */ /* 0x000fe200078e00ff */
[----:B------:R-:W-:Y:S01]  /*1e90*/  IABS R15, R2 ;  /* 0x00000002000f7213 */ /* 0x000fe20000000000 */
[----:B------:R0:W-:Y:S02]  /*1ea0*/  STL [R1+0x80], R12 ;  /* 0x0000800c01007387 */ /* 0x0001e40000100800 */
[----:B------:R-:W-:-:S02]  /*1eb0*/  VIADD R3, R24, 0x24 ;  /* 0x0000002418037836 */ /* 0x000fc40000000000 */
[----:B------:R-:W-:Y:S02]  /*1ec0*/  IMAD.MOV R11, RZ, RZ, -R11 ;  /* 0x000000ffff0b7224 */ /* 0x000fe400078e0a0b */
[--C-:B------:R-:W-:Y:S01]  /*1ed0*/  @!P5 IMAD.IADD R10, R10, 0x1, -R5.reuse ;  /* 0x000000010a0ad824 */ /* 0x100fe200078e0a05 */
[----:B------:R-:W-:Y:S01]  /*1ee0*/  IABS R16, R3 ;  /* 0x0000000300107213 */ /* 0x000fe20000000000 */
[----:B------:R-:W-:Y:S01]  /*1ef0*/  @!P3 IMAD.IADD R4, R4, 0x1, -R5 ;  /* 0x000000010404b824 */ /* 0x000fe200078e0a05 */
[----:B------:R-:W-:Y:S01]  /*1f00*/  ISETP.GE.AND P3, PT, R8, RZ, PT ;  /* 0x000000ff0800720c */ /* 0x000fe20003f66270 */
[----:B0-----:R-:W-:Y:S02]  /*1f10*/  IMAD.MOV.U32 R12, RZ, RZ, R13 ;  /* 0x000000ffff0c7224 */ /* 0x001fe400078e000d */
[----:B------:R-:W-:-:S04]  /*1f20*/  IMAD.HI.U32 R8, R7, R15, RZ ;  /* 0x0000000f07087227 */ /* 0x000fc800078e00ff */
[----:B------:R-:W-:Y:S02]  /*1f30*/  @!P2 IMAD.MOV R12, RZ, RZ, -R12 ;  /* 0x000000ffff0ca224 */ /* 0x000fe400078e0a0c */
[----:B------:R-:W-:Y:S01]  /*1f40*/  @!P1 IMAD.IADD R0, R0, 0x1, -R5 ;  /* 0x0000000100009824 */ /* 0x000fe200078e0a05 */
[----:B------:R-:W-:Y:S01]  /*1f50*/  ISETP.GE.AND P1, PT, R3, RZ, PT ;  /* 0x000000ff0300720c */ /* 0x000fe20003f26270 */
[----:B------:R-:W-:Y:S01]  /*1f60*/  IMAD.MOV R8, RZ, RZ, -R8 ;  /* 0x000000ffff087224 */ /* 0x000fe200078e0a08 */
[----:B------:R0:W-:Y:S01]  /*1f70*/  STL [R1+0x7c], R12 ;  /* 0x00007c0c01007387 */ /* 0x0001e20000100800 */
[C---:B------:R-:W-:Y:S01]  /*1f80*/  IMAD R17, R5.reuse, R11, R17 ;  /* 0x0000000b05117224 */ /* 0x040fe200078e0211 */
[C---:B------:R-:W-:Y:S01]  /*1f90*/  ISETP.GT.U32.AND P2, PT, R5.reuse, R0, PT ;  /* 0x000000000500720c */ /* 0x040fe20003f44070 */
[----:B------:R-:W-:Y:S02]  /*1fa0*/  IMAD R15, R5, R8, R15 ;  /* 0x00000008050f7224 */ /* 0x000fe400078e020f */
[----:B------:R-:W-:Y:S01]  /*1fb0*/  IMAD.HI.U32 R11, R7, R16, RZ ;  /* 0x00000010070b7227 */ /* 0x000fe200078e00ff */
[----:B------:R-:W-:-:S03]  /*1fc0*/  ISETP.GT.U32.AND P5, PT, R5, R17, PT ;  /* 0x000000110500720c */ /* 0x000fc60003fa4070 */
[----:B------:R-:W-:Y:S02]  /*1fd0*/  IMAD.MOV R11, RZ, RZ, -R11 ;  /* 0x000000ffff0b7224 */ /* 0x000fe400078e0a0b */
[----:B0-----:R-:W-:Y:S02]  /*1fe0*/  IMAD.MOV.U32 R12, RZ, RZ, R4 ;  /* 0x000000ffff0c7224 */ /* 0x001fe400078e0004 */
[----:B------:R-:W-:Y:S02]  /*1ff0*/  @!P0 IMAD.MOV R10, RZ, RZ, -R10 ;  /* 0x000000ffff0a8224 */ /* 0x000fe400078e0a0a */
[----:B------:R-:W-:Y:S01]  /*2000*/  @!P6 IMAD.MOV R12, RZ, RZ, -R12 ;  /* 0x000000ffff0ce224 */ /* 0x000fe200078e0a0c */
[C---:B------:R-:W-:Y:S01]  /*2010*/  ISETP.GT.U32.AND P6, PT, R5.reuse, R15, PT ;  /* 0x0000000f0500720c */ /* 0x040fe20003fc4070 */
[----:B------:R-:W-:Y:S01]  /*2020*/  VIADD R6, R24, 0x22 ;  /* 0x0000002218067836 */ /* 0x000fe20000000000 */
[----:B------:R0:W-:Y:S01]  /*2030*/  STL [R1+0x78], R10 ;  /* 0x0000780a01007387 */ /* 0x0001e20000100800 */
[----:B------:R-:W-:-:S02]  /*2040*/  IMAD R16, R5, R11, R16 ;  /* 0x0000000b05107224 */ /* 0x000fc400078e0210 */
[--C-:B------:R-:W-:Y:S01]  /*2050*/  @!P2 IMAD.IADD R0, R0, 0x1, -R5.reuse ;  /* 0x000000010000a824 */ /* 0x100fe200078e0a05 */
[----:B------:R-:W-:Y:S01]  /*2060*/  IABS R14, R6 ;  /* 0x00000006000e7213 */ /* 0x000fe20000000000 */
[----:B------:R-:W-:Y:S01]  /*2070*/  @!P5 IMAD.IADD R17, R17, 0x1, -R5 ;  /* 0x000000011111d824 */ /* 0x000fe200078e0a05 */
[----:B------:R-:W-:Y:S01]  /*2080*/  ISETP.GT.U32.AND P0, PT, R5, R16, PT ;  /* 0x000000100500720c */ /* 0x000fe20003f04070 */
[----:B------:R-:W-:Y:S01]  /*2090*/  IMAD.MOV.U32 R11, RZ, RZ, R0 ;  /* 0x000000ffff0b7224 */ /* 0x000fe200078e0000 */
[----:B------:R-:W-:Y:S01]  /*20a0*/  ISETP.GE.AND P2, PT, R2, RZ, PT ;  /* 0x000000ff0200720c */ /* 0x000fe20003f46270 */
[----:B------:R-:W-:Y:S01]  /*20b0*/  IMAD.HI.U32 R3, R7, R14, RZ ;  /* 0x0000000e07037227 */ /* 0x000fe200078e00ff */
[----:B------:R-:W-:Y:S01]  /*20c0*/  ISETP.GT.U32.AND P5, PT, R5, R17, PT ;  /* 0x000000110500720c */ /* 0x000fe20003fa4070 */
[----:B------:R-:W-:Y:S02]  /*20d0*/  STL [R1+0x74], R12 ;  /* 0x0000740c01007387 */ /* 0x000fe40000100800 */
[----:B0-----:R-:W-:-:S02]  /*20e0*/  VIADD R10, R24, 0x20 ;  /* 0x00000020180a7836 */ /* 0x001fc40000000000 */
[----:B------:R-:W-:Y:S02]  /*20f0*/  @!P6 IMAD.IADD R15, R15, 0x1, -R5 ;  /* 0x000000010f0fe824 */ /* 0x000fe400078e0a05 */
[----:B------:R-:W-:Y:S01]  /*2100*/  @!P4 IMAD.MOV R11, RZ, RZ, -R11 ;  /* 0x000000ffff0bc224 */ /* 0x000fe200078e0a0b */
[----:B------:R-:W-:Y:S01]  /*2110*/  IABS R2, R10 ;  /* 0x0000000a00027213 */ /* 0x000fe20000000000 */
[----:B------:R-:W-:Y:S01]  /*2120*/  IMAD.MOV R3, RZ, RZ, -R3 ;  /* 0x000000ffff037224 */ /* 0x000fe200078e0a03 */
[----:B------:R-:W-:Y:S01]  /*2130*/  ISETP.GT.U32.AND P4, PT, R5, R15, PT ;  /* 0x0000000f0500720c */ /* 0x000fe20003f84070 */
[----:B------:R-:W-:Y:S01]  /*2140*/  VIADD R4, R24, 0x21 ;  /* 0x0000002118047836 */ /* 0x000fe20000000000 */
[----:B------:R0:W-:Y:S01]  /*2150*/  STL [R1+0x70], R11 ;  /* 0x0000700b01007387 */ /* 0x0001e20000100800 */
[----:B------:R-:W-:-:S04]  /*2160*/  IMAD.HI.U32 R0, R7, R2, RZ ;  /* 0x0000000207007227 */ /* 0x000fc800078e00ff */
[----:B------:R-:W-:Y:S01]  /*2170*/  IMAD R14, R5, R3, R14 ;  /* 0x00000003050e7224 */ /* 0x000fe200078e020e */
[----:B------:R-:W-:Y:S01]  /*2180*/  IABS R3, R4 ;  /* 0x0000000400037213 */ /* 0x000fe20000000000 */
[--C-:B------:R-:W-:Y:S01]  /*2190*/  @!P0 IMAD.IADD R16, R16, 0x1, -R5.reuse ;  /* 0x0000000110108824 */ /* 0x100fe200078e0a05 */
[----:B------:R-:W-:Y:S01]  /*21a0*/  ISETP.GE.AND P0, PT, R6, RZ, PT ;  /* 0x000000ff0600720c */ /* 0x000fe20003f06270 */
[----:B------:R-:W-:Y:S02]  /*21b0*/  IMAD.MOV R0, RZ, RZ, -R0 ;  /* 0x000000ffff007224 */ /* 0x000fe400078e0a00 */
[----:B------:R-:W-:Y:S01]  /*21c0*/  @!P5 IMAD.IADD R17, R17, 0x1, -R5 ;  /* 0x000000011111d824 */ /* 0x000fe200078e0a05 */
[C---:B------:R-:W-:Y:S01]  /*21d0*/  ISETP.GT.U32.AND P6, PT, R5.reuse, R16, PT ;  /* 0x000000100500720c */ /* 0x040fe20003fc4070 */
[C---:B------:R-:W-:Y:S01]  /*21e0*/  IMAD R2, R5.reuse, R0, R2 ;  /* 0x0000000005027224 */ /* 0x040fe200078e0202 */
[----:B------:R-:W-:Y:S01]  /*21f0*/  ISETP.GT.U32.AND P5, PT, R5, R14, PT ;  /* 0x0000000e0500720c */ /* 0x000fe20003fa4070 */
[----:B------:R-:W-:-:S04]  /*2200*/  IMAD.HI.U32 R8, R7, R3, RZ ;  /* 0x0000000307087227 */ /* 0x000fc800078e00ff */
[----:B------:R-:W-:Y:S01]  /*2210*/  @!P4 IMAD.IADD R15, R15, 0x1, -R5 ;  /* 0x000000010f0fc824 */ /* 0x000fe200078e0a05 */
[C---:B------:R-:W-:Y:S01]  /*2220*/  ISETP.GT.U32.AND P4, PT, R5.reuse, R2, PT ;  /* 0x000000020500720c */ /* 0x040fe20003f84070 */
[----:B------:R-:W-:Y:S02]  /*2230*/  IMAD.MOV R8, RZ, RZ, -R8 ;  /* 0x000000ffff087224 */ /* 0x000fe400078e0a08 */
[----:B------:R-:W-:Y:S02]  /*2240*/  VIADD R6, R24, 0x1f ;  /* 0x0000001f18067836 */ /* 0x000fe40000000000 */
[C---:B------:R-:W-:Y:S02]  /*2250*/  IMAD R3, R5.reuse, R8, R3 ;  /* 0x0000000805037224 */ /* 0x040fe400078e0203 */
[--C-:B------:R-:W-:Y:S01]  /*2260*/  @!P6 IMAD.IADD R16, R16, 0x1, -R5.reuse ;  /* 0x000000011010e824 */ /* 0x100fe200078e0a05 */
[----:B------:R-:W-:Y:S01]  /*2270*/  IABS R18, R6 ;  /* 0x0000000600127213 */ /* 0x000fe20000000000 */
[----:B------:R-:W-:Y:S01]  /*2280*/  VIADD R8, R24, 0x1e ;  /* 0x0000001e18087836 */ /* 0x000fe20000000000 */
[----:B------:R-:W-:Y:S01]  /*2290*/  ISETP.GT.U32.AND P6, PT, R5, R3, PT ;  /* 0x000000030500720c */ /* 0x000fe20003fc4070 */
[----:B------:R-:W-:-:S02]  /*22a0*/  @!P5 IMAD.IADD R14, R14, 0x1, -R5 ;  /* 0x000000010e0ed824 */ /* 0x000fc400078e0a05 */
[----:B------:R-:W-:Y:S01]  /*22b0*/  @!P4 IMAD.IADD R2, R2, 0x1, -R5 ;  /* 0x000000010202c824 */ /* 0x000fe200078e0a05 */
[----:B------:R-:W-:Y:S01]  /*22c0*/  IABS R13, R8 ;  /* 0x00000008000d7213 */ /* 0x000fe20000000000 */
[----:B------:R-:W-:Y:S01]  /*22d0*/  IMAD.HI.U32 R19, R7, R18, RZ ;  /* 0x0000001207137227 */ /* 0x000fe200078e00ff */
[C---:B------:R-:W-:Y:S02]  /*22e0*/  ISETP.GT.U32.AND P5, PT, R5.reuse, R14, PT ;  /* 0x0000000e0500720c */ /* 0x040fe40003fa4070 */
[----:B------:R-:W-:Y:S01]  /*22f0*/  ISETP.GT.U32.AND P4, PT, R5, R2, PT ;  /* 0x000000020500720c */ /* 0x000fe20003f84070 */
[----:B0-----:R-:W-:-:S04]  /*2300*/  IMAD.HI.U32 R11, R7, R13, RZ ;  /* 0x0000000d070b7227 */ /* 0x001fc800078e00ff */
[----:B------:R-:W-:Y:S02]  /*2310*/  IMAD.MOV R19, RZ, RZ, -R19 ;  /* 0x000000ffff137224 */ /* 0x000fe400078e0a13 */
[----:B------:R-:W-:Y:S01]  /*2320*/  @!P6 IMAD.IADD R3, R3, 0x1, -R5 ;  /* 0x000000010303e824 */ /* 0x000fe200078e0a05 */
[----:B------:R-:W-:Y:S01]  /*2330*/  ISETP.GE.AND P6, PT, R10, RZ, PT ;  /* 0x000000ff0a00720c */ /* 0x000fe20003fc6270 */
[----:B------:R-:W-:Y:S02]  /*2340*/  IMAD.MOV.U32 R12, RZ, RZ, R17 ;  /* 0x000000ffff0c7224 */ /* 0x000fe400078e0011 */
[----:B------:R-:W-:Y:S02]  /*2350*/  IMAD.MOV R11, RZ, RZ, -R11 ;  /* 0x000000ffff0b7224 */ /* 0x000fe400078e0a0b */
[C---:B------:R-:W-:Y:S02]  /*2360*/  IMAD R10, R5.reuse, R19, R18 ;  /* 0x00000013050a7224 */ /* 0x040fe400078e0212 */
[----:B------:R-:W-:Y:S01]  /*2370*/  @!P3 IMAD.MOV R12, RZ, RZ, -R12 ;  /* 0x000000ffff0cb224 */ /* 0x000fe200078e0a0c */
[C---:B------:R-:W-:Y:S01]  /*2380*/  ISETP.GT.U32.AND P3, PT, R5.reuse, R3, PT ;  /* 0x000000030500720c */ /* 0x040fe20003f64070 */
[----:B------:R-:W-:-:S02]  /*2390*/  IMAD R13, R5, R11, R13 ;  /* 0x0000000b050d7224 */ /* 0x000fc400078e020d */
[----:B------:R-:W-:Y:S01]  /*23a0*/  VIADD R0, R24, 0x1d ;  /* 0x0000001d18007836 */ /* 0x000fe20000000000 */
[----:B------:R0:W-:Y:S01]  /*23b0*/  STL [R1+0x6c], R12 ;  /* 0x00006c0c01007387 */ /* 0x0001e20000100800 */
[--C-:B------:R-:W-:Y:S01]  /*23c0*/  @!P5 IMAD.IADD R14, R14, 0x1, -R5.reuse ;  /* 0x000000010e0ed824 */ /* 0x100fe200078e0a05 */
[----:B------:R-:W-:Y:S01]  /*23d0*/  ISETP.GE.AND P5, PT, R4, RZ, PT ;  /* 0x000000ff0400720c */ /* 0x000fe20003fa6270 */
[----:B------:R-:W-:Y:S01]  /*23e0*/  @!P1 IMAD.MOV R16, RZ, RZ, -R16 ;  /* 0x000000ffff109224 */ /* 0x000fe200078e0a10 */
[C---:B------:R-:W-:Y:S01]  /*23f0*/  ISETP.GT.U32.AND P1, PT, R5.reuse, R10, PT ;  /* 0x0000000a0500720c */ /* 0x040fe20003f24070 */
[----:B------:R-:W-:Y:S01]  /*2400*/  @!P4 IMAD.IADD R2, R2, 0x1, -R5 ;  /* 0x000000010202c824 */ /* 0x000fe200078e0a05 */
[----:B------:R-:W-:Y:S01]  /*2410*/  ISETP.GT.U32.AND P4, PT, R5, R13, PT ;  /* 0x0000000d0500720c */ /* 0x000fe20003f84070 */
[----:B------:R-:W-:Y:S01]  /*2420*/  @!P2 IMAD.MOV R15, RZ, RZ, -R15 ;  /* 0x000000ffff0fa224 */ /* 0x000fe200078e0a0f */
[----:B------:R-:W-:Y:S01]  /*2430*/  IABS R4, R0 ;  /* 0x0000000000047213 */ /* 0x000fe20000000000 */
[--C-:B------:R-:W-:Y:S01]  /*2440*/  @!P3 IMAD.IADD R3, R3, 0x1, -R5.reuse ;  /* 0x000000010303b824 */ /* 0x100fe200078e0a05 */
[----:B------:R-:W-:Y:S01]  /*2450*/  ISETP.GE.AND P2, PT, R6, RZ, PT ;  /* 0x000000ff0600720c */ /* 0x000fe20003f46270 */
[----:B0-----:R-:W-:Y:S01]  /*2460*/  IMAD.MOV.U32 R12, RZ, RZ, R14 ;  /* 0x000000ffff0c7224 */ /* 0x001fe200078e000e */
[----:B------:R-:W-:Y:S01]  /*2470*/  ISETP.GE.AND P3, PT, R0, RZ, PT ;  /* 0x000000ff0000720c */ /* 0x000fe20003f66270 */
[----:B------:R-:W-:Y:S01]  /*2480*/  VIADD R6, R24, 0x1c ;  /* 0x0000001c18067836 */ /* 0x000fe20000000000 */
[----:B------:R-:W-:Y:S01]  /*2490*/  STL [R1+0x68], R16 ;  /* 0x0000681001007387 */ /* 0x000fe20000100800 */
[----:B------:R-:W-:Y:S01]  /*24a0*/  @!P0 IMAD.MOV R12, RZ, RZ, -R12 ;  /* 0x000000ffff0c8224 */ /* 0x000fe200078e0a0c */
[----:B------:R-:W-:Y:S01]  /*24b0*/  ISETP.GE.AND P0, PT, R8, RZ, PT ;  /* 0x000000ff0800720c */ /* 0x000fe20003f06270 */
[----:B------:R-:W-:Y:S01]  /*24c0*/  IMAD.HI.U32 R8, R7, R4, RZ ;  /* 0x0000000407087227 */ /* 0x000fe200078e00ff */
[----:B------:R-:W-:Y:S03]  /*24d0*/  STL [R1+0x64], R15 ;  /* 0x0000640f01007387 */ /* 0x000fe60000100800 */
[----:B------:R-:W-:Y:S01]  /*24e0*/  IMAD.MOV R0, RZ, RZ, -R8 ;  /* 0x000000ffff007224 */ /* 0x000fe200078e0a08 */
[----:B------:R0:W-:Y:S01]  /*24f0*/  STL [R1+0x60], R12 ;  /* 0x0000600c01007387 */ /* 0x0001e20000100800 */
[--C-:B------:R-:W-:Y:S01]  /*2500*/  @!P1 IMAD.IADD R10, R10, 0x1, -R5.reuse ;  /* 0x000000010a0a9824 */ /* 0x100fe200078e0a05 */
[----:B------:R-:W-:Y:S01]  /*2510*/  IABS R8, R6 ;  /* 0x0000000600087213 */ /* 0x000fe20000000000 */
[----:B------:R-:W-:-:S02]  /*2520*/  @!P4 IMAD.IADD R13, R13, 0x1, -R5 ;  /* 0x000000010d0dc824 */ /* 0x000fc400078e0a05 */
[C---:B------:R-:W-:Y:S01]  /*2530*/  IMAD R0, R5.reuse, R0, R4 ;  /* 0x0000000005007224 */ /* 0x040fe200078e0204 */
[C---:B------:R-:W-:Y:S01]  /*2540*/  ISETP.GT.U32.AND P1, PT, R5.reuse, R10, PT ;  /* 0x0000000a0500720c */ /* 0x040fe20003f24070 */
[----:B------:R-:W-:Y:S01]  /*2550*/  IMAD.MOV.U32 R14, RZ, RZ, R3 ;  /* 0x000000ffff0e7224 */ /* 0x000fe200078e0003 */
[----:B------:R-:W-:Y:S01]  /*2560*/  ISETP.GT.U32.AND P4, PT, R5, R13, PT ;  /* 0x0000000d0500720c */ /* 0x000fe20003f84070 */
[----:B------:R-:W-:Y:S02]  /*2570*/  VIADD R3, R24, 0x1b ;  /* 0x0000001b18037836 */ /* 0x000fe40000000000 */
[----:B0-----:R-:W-:Y:S02]  /*2580*/  IMAD.MOV.U32 R12, RZ, RZ, R2 ;  /* 0x000000ffff0c7224 */ /* 0x001fe400078e0002 */
[----:B------:R-:W-:Y:S01]  /*2590*/  IMAD.HI.U32 R2, R7, R8, RZ ;  /* 0x0000000807027227 */ /* 0x000fe200078e00ff */
[----:B------:R-:W-:-:S03]  /*25a0*/  IABS R4, R3 ;  /* 0x0000000300047213 */ /* 0x000fc60000000000 */
[----:B------:R-:W-:Y:S01]  /*25b0*/  @!P6 IMAD.MOV R12, RZ, RZ, -R12 ;  /* 0x000000ffff0ce224 */ /* 0x000fe200078e0a0c */
[C---:B------:R-:W-:Y:S01]  /*25c0*/  ISETP.GT.U32.AND P6, PT, R5.reuse, R0, PT ;  /* 0x000000000500720c */ /* 0x040fe20003fc4070 */
[----:B------:R-:W-:Y:S02]  /*25d0*/  IMAD.MOV R2, RZ, RZ, -R2 ;  /* 0x000000ffff027224 */ /* 0x000fe400078e0a02 */
[----:B------:R-:W-:Y:S01]  /*25e0*/  @!P5 IMAD.MOV R14, RZ, RZ, -R14 ;  /* 0x000000ffff0ed224 */ /* 0x000fe200078e0a0e */
[----:B------:R-:W-:Y:S01]  /*25f0*/  ISETP.GE.AND P5, PT, R6, RZ, PT ;  /* 0x000000ff0600720c */ /* 0x000fe20003fa6270 */
[----:B------:R-:W-:Y:S02]  /*2600*/  IMAD R8, R5, R2, R8 ;  /* 0x0000000205087224 */ /* 0x000fe400078e0208 */
[--C-:B------:R-:W-:Y:S01]  /*2610*/  @!P1 IMAD.IADD R10, R10, 0x1, -R5.reuse ;  /* 0x000000010a0a9824 */ /* 0x100fe200078e0a05 */
[----:B------:R0:W-:Y:S01]  /*2620*/  STL [R1+0x5c], R14 ;  /* 0x00005c0e01007387 */ /* 0x0001e20000100800 */
[----:B------:R-:W-:Y:S01]  /*2630*/  @!P4 IMAD.IADD R13, R13, 0x1, -R5 ;  /* 0x000000010d0dc824 */ /* 0x000fe200078e0a05 */
[----:B------:R-:W-:Y:S01]  /*2640*/  ISETP.GT.U32.AND P4, PT, R5, R8, PT ;  /* 0x000000080500720c */ /* 0x000fe20003f84070 */
[----:B------:R-:W-:Y:S01]  /*2650*/  IMAD.HI.U32 R11, R7, R4, RZ ;  /* 0x00000004070b7227 */ /* 0x000fe200078e00ff */
[----:B------:R2:W-:Y:S01]  /*2660*/  STL [R1+0x58], R12 ;  /* 0x0000580c01007387 */ /* 0x0005e20000100800 */
[----:B------:R-:W-:-:S02]  /*2670*/  ISETP.GE.AND P1, PT, R3, RZ, PT ;  /* 0x000000ff0300720c */ /* 0x000fc40003f26270 */
[----:B------:R-:W-:Y:S02]  /*2680*/  @!P6 IMAD.IADD R0, R0, 0x1, -R5 ;  /* 0x000000010000e824 */ /* 0x000fe400078e0a05 */
[C---:B------:R-:W-:Y:S02]  /*2690*/  VIADD R3, R24.reuse, 0x19 ;  /* 0x0000001918037836 */ /* 0x040fe40000000000 */
[----:B0-----:R-:W-:Y:S01]  /*26a0*/  VIADD R14, R24, 0x1a ;  /* 0x0000001a180e7836 */ /* 0x001fe20000000000 */
[----:B------:R-:W-:Y:S01]  /*26b0*/  ISETP.GT.U32.AND P6, PT, R5, R0, PT ;  /* 0x000000000500720c */ /* 0x000fe20003fc4070 */
[----:B------:R-:W-:Y:S01]  /*26c0*/  IMAD.MOV R11, RZ, RZ, -R11 ;  /* 0x000000ffff0b7224 */ /* 0x000fe200078e0a0b */
[----:B------:R-:W-:Y:S01]  /*26d0*/  IABS R2, R3 ;  /* 0x0000000300027213 */ /* 0x000fe20000000000 */
[----:B--2---:R-:W-:Y:S01]  /*26e0*/  IMAD.MOV.U32 R12, RZ, RZ, R10 ;  /* 0x000000ffff0c7224 */ /* 0x004fe200078e000a */
[----:B------:R-:W-:Y:S01]  /*26f0*/  IABS R6, R14 ;  /* 0x0000000e00067213 */ /* 0x000fe20000000000 */
[----:B------:R-:W-:-:S02]  /*2700*/  @!P4 IMAD.IADD R8, R8, 0x1, -R5 ;  /* 0x000000010808c824 */ /* 0x000fc400078e0a05 */
[----:B------:R-:W-:Y:S01]  /*2710*/  @!P2 IMAD.MOV R12, RZ, RZ, -R12 ;  /* 0x000000ffff0ca224 */ /* 0x000fe200078e0a0c */
[----:B------:R-:W-:Y:S01]  /*2720*/  ISETP.GE.AND P2, PT, R14, RZ, PT ;  /* 0x000000ff0e00720c */ /* 0x000fe20003f46270 */
[----:B------:R-:W-:Y:S01]  /*2730*/  IMAD.HI.U32 R10, R7, R6, RZ ;  /* 0x00000006070a7227 */ /* 0x000fe200078e00ff */
[C---:B------:R-:W-:Y:S02]  /*2740*/  ISETP.GT.U32.AND P4, PT, R5.reuse, R8, PT ;  /* 0x000000080500720c */ /* 0x040fe40003f84070 */
[----:B------:R0:W-:Y:S01]  /*2750*/  STL [R1+0x54], R12 ;  /* 0x0000540c01007387 */ /* 0x0001e20000100800 */
[----:B------:R-:W-:Y:S02]  /*2760*/  IMAD.MOV R10, RZ, RZ, -R10 ;  /* 0x000000ffff0a7224 */ /* 0x000fe400078e0a0a */
[----:B------:R-:W-:Y:S02]  /*2770*/  IMAD R4, R5, R11, R4 ;  /* 0x0000000b05047224 */ /* 0x000fe400078e0204 */
[----:B------:R-:W-:-:S03]  /*2780*/  @!P6 IMAD.IADD R0, R0, 0x1, -R5 ;  /* 0x000000010000e824 */ /* 0x000fc600078e0a05 */
[----:B------:R-:W-:Y:S01]  /*2790*/  ISETP.GT.U32.AND P6, PT, R5, R4, PT ;  /* 0x000000040500720c */ /* 0x000fe20003fc4070 */
[----:B------:R-:W-:Y:S02]  /*27a0*/  IMAD.MOV.U32 R11, RZ, RZ, R0 ;  /* 0x000000ffff0b7224 */ /* 0x000fe400078e0000 */
[----:B0-----:R-:W-:Y:S02]  /*27b0*/  IMAD.MOV.U32 R12, RZ, RZ, R13 ;  /* 0x000000ffff0c7224 */ /* 0x001fe400078e000d */
[----:B------:R-:W-:Y:S02]  /*27c0*/  @!P3 IMAD.MOV R11, RZ, RZ, -R11 ;  /* 0x000000ffff0bb224 */ /* 0x000fe400078e0a0b */
[----:B------:R-:W-:Y:S01]  /*27d0*/  @!P0 IMAD.MOV R12, RZ, RZ, -R12 ;  /* 0x000000ffff0c8224 */ /* 0x000fe200078e0a0c */
[----:B------:R-:W-:Y:S01]  /*27e0*/  ISETP.GE.AND P0, PT, R3, RZ, PT ;  /* 0x000000ff0300720c */ /* 0x000fe20003f06270 */
[----:B------:R-:W-:Y:S02]  /*27f0*/  IMAD R3, R5, R10, R6 ;  /* 0x0000000a05037224 */ /* 0x000fe400078e0206 */
[----:B------:R-:W-:Y:S01]  /*2800*/  IMAD.HI.U32 R6, R7, R2, RZ ;  /* 0x0000000207067227 */ /* 0x000fe200078e00ff */
[----:B------:R0:W-:Y:S02]  /*2810*/  STL [R1+0x4c], R12 ;  /* 0x00004c0c01007387 */ /* 0x0001e40000100800 */
[----:B------:R-:W-:Y:S01]  /*2820*/  ISETP.GT.U32.AND P3, PT, R5, R3, PT ;  /* 0x000000030500720c */ /* 0x000fe20003f64070 */
[----:B------:R-:W-:Y:S01]  /*2830*/  IMAD.MOV R0, RZ, RZ, -R6 ;  /* 0x000000ffff007224 */ /* 0x000fe200078e0a06 */
[----:B------:R2:W-:Y:S01]  /*2840*/  STL [R1+0x48], R11 ;  /* 0x0000480b01007387 */ /* 0x0005e20000100800 */
[----:B------:R-:W-:-:S02]  /*2850*/  @!P4 IMAD.IADD R8, R8, 0x1, -R5 ;  /* 0x000000010808c824 */ /* 0x000fc400078e0a05 */
[C---:B------:R-:W-:Y:S02]  /*2860*/  IMAD R2, R5.reuse, R0, R2 ;  /* 0x0000000005027224 */ /* 0x040fe400078e0202 */
[--C-:B------:R-:W-:Y:S02]  /*2870*/  @!P6 IMAD.IADD R4, R4, 0x1, -R5.reuse ;  /* 0x000000010404e824 */ /* 0x100fe400078e0a05 */
[C---:B------:R-:W-:Y:S01]  /*2880*/  VIADD R6, R24.reuse, 0x17 ;  /* 0x0000001718067836 */ /* 0x040fe20000000000 */
[C---:B------:R-:W-:Y:S01]  /*2890*/  ISETP.GT.U32.AND P4, PT, R5.reuse, R2, PT ;  /* 0x000000020500720c */ /* 0x040fe20003f84070 */
[C---:B------:R-:W-:Y:S01]  /*28a0*/  VIADD R13, R24.reuse, 0x18 ;  /* 0x00000018180d7836 */ /* 0x040fe20000000000 */
[----:B------:R-:W-:Y:S01]  /*28b0*/  ISETP.GT.U32.AND P6, PT, R5, R4, PT ;  /* 0x000000040500720c */ /* 0x000fe20003fc4070 */
[----:B------:R-:W-:Y:S01]  /*28c0*/  VIADD R0, R24, 0x16 ;  /* 0x0000001618007836 */ /* 0x000fe20000000000 */
[----:B------:R-:W-:Y:S01]  /*28d0*/  IABS R15, R6 ;  /* 0x00000006000f7213 */ /* 0x000fe20000000000 */
[----:B------:R-:W-:Y:S01]  /*28e0*/  @!P3 IMAD.IADD R3, R3, 0x1, -R5 ;  /* 0x000000010303b824 */ /* 0x000fe200078e0a05 */
[----:B------:R-:W-:Y:S01]  /*28f0*/  IABS R16, R13 ;  /* 0x0000000d00107213 */ /* 0x000fe20000000000 */
[----:B0-----:R-:W-:Y:S01]  /*2900*/  IMAD.MOV.U32 R12, RZ, RZ, R8 ;  /* 0x000000ffff0c7224 */ /* 0x001fe200078e0008 */
[----:B--2---:R-:W-:Y:S01]  /*2910*/  IABS R11, R0 ;  /* 0x00000000000b7213 */ /* 0x004fe20000000000 */
[----:B------:R-:W-:Y:S01]  /*2920*/  IMAD.HI.U32 R8, R7, R15, RZ ;  /* 0x0000000f07087227 */ /* 0x000fe200078e00ff */
[----:B------:R-:W-:-:S03]  /*2930*/  ISETP.GT.U32.AND P3, PT, R5, R3, PT ;  /* 0x000000030500720c */ /* 0x000fc60003f64070 */
[----:B------:R-:W-:Y:S02]  /*2940*/  @!P4 IMAD.IADD R2, R2, 0x1, -R5 ;  /* 0x000000010202c824 */ /* 0x000fe400078e0a05 */
[----:B------:R-:W-:Y:S01]  /*2950*/  @!P5 IMAD.MOV R12, RZ, RZ, -R12 ;  /* 0x000000ffff0cd224 */ /* 0x000fe200078e0a0c */
[----:B------:R-:W-:Y:S01]  /*2960*/  ISETP.GE.AND P5, PT, R13, RZ, PT ;  /* 0x000000ff0d00720c */ /* 0x000fe20003fa6270 */
[----:B------:R-:W-:Y:S01]  /*2970*/  IMAD.HI.U32 R10, R7, R16, RZ ;  /* 0x00000010070a7227 */ /* 0x000fe200078e00ff */
[----:B------:R-:W-:Y:S02]  /*2980*/  ISETP.GT.U32.AND P4, PT, R5, R2, PT ;  /* 0x000000020500720c */ /* 0x000fe40003f84070 */
[----:B------:R0:W-:Y:S01]  /*2990*/  STL [R1+0x44], R12 ;  /* 0x0000440c01007387 */ /* 0x0001e20000100800 */
[----:B------:R-:W-:-:S04]  /*29a0*/  IMAD.HI.U32 R13, R7, R11, RZ ;  /* 0x0000000b070d7227 */ /* 0x000fc800078e00ff */
[----:B------:R-:W-:Y:S02]  /*29b0*/  IMAD.MOV R8, RZ, RZ, -R8 ;  /* 0x000000ffff087224 */ /* 0x000fe400078e0a08 */
[----:B------:R-:W-:Y:S01]  /*29c0*/  @!P6 IMAD.IADD R4, R4, 0x1, -R5 ;  /* 0x000000010404e824 */ /* 0x000fe200078e0a05 */
[----:B------:R-:W-:Y:S01]  /*29d0*/  ISETP.GE.AND P6, PT, R6, RZ, PT ;  /* 0x000000ff0600720c */ /* 0x000fe20003fc6270 */
[----:B------:R-:W-:Y:S02]  /*29e0*/  IMAD.MOV R10, RZ, RZ, -R10 ;  /* 0x000000ffff0a7224 */ /* 0x000fe400078e0a0a */
[----:B------:R-:W-:Y:S02]  /*29f0*/  IMAD.MOV R6, RZ, RZ, -R13 ;  /* 0x000000ffff067224 */ /* 0x000fe400078e0a0d */
[----:B------:R-:W-:Y:S02]  /*2a00*/  IMAD R15, R5, R8, R15 ;  /* 0x00000008050f7224 */ /* 0x000fe400078e020f */
[----:B------:R-:W-:-:S02]  /*2a10*/  IMAD.MOV.U32 R14, RZ, RZ, R4 ;  /* 0x000000ffff0e7224 */ /* 0x000fc400078e0004 */
[C---:B------:R-:W-:Y:S02]  /*2a20*/  IMAD R16, R5.reuse, R10, R16 ;  /* 0x0000000a05107224 */ /* 0x040fe400078e0210 */
[C---:B------:R-:W-:Y:S02]  /*2a30*/  IMAD R11, R5.reuse, R6, R11 ;  /* 0x00000006050b7224 */ /* 0x040fe400078e020b */
[----:B------:R-:W-:Y:S01]  /*2a40*/  @!P1 IMAD.MOV R14, RZ, RZ, -R14 ;  /* 0x000000ffff0e9224 */ /* 0x000fe200078e0a0e */
[----:B------:R-:W-:Y:S01]  /*2a50*/  ISETP.GT.U32.AND P1, PT, R5, R15, PT ;  /* 0x0000000f0500720c */ /* 0x000fe20003f24070 */
[--C-:B------:R-:W-:Y:S01]  /*2a60*/  @!P3 IMAD.IADD R3, R3, 0x1, -R5.reuse ;  /* 0x000000010303b824 */ /* 0x100fe200078e0a05 */
[C---:B------:R-:W-:Y:S01]  /*2a70*/  ISETP.GT.U32.AND P3, PT, R5.reuse, R16, PT ;  /* 0x000000100500720c */ /* 0x040fe20003f64070 */
[----:B------:R-:W-:Y:S01]  /*2a80*/  @!P4 IMAD.IADD R2, R2, 0x1, -R5 ;  /* 0x000000010202c824 */ /* 0x000fe200078e0a05 */
[----:B------:R-:W-:Y:S01]  /*2a90*/  ISETP.GT.U32.AND P4, PT, R5, R11, PT ;  /* 0x0000000b0500720c */ /* 0x000fe20003f84070 */
[----:B------:R-:W-:Y:S01]  /*2aa0*/  VIADD R10, R24, 0x14 ;  /* 0x00000014180a7836 */ /* 0x000fe20000000000 */
[----:B------:R2:W-:Y:S01]  /*2ab0*/  STL [R1+0x40], R14 ;  /* 0x0000400e01007387 */ /* 0x0005e20000100800 */
[----:B0-----:R-:W-:-:S02]  /*2ac0*/  IMAD.MOV.U32 R12, RZ, RZ, R3 ;  /* 0x000000ffff0c7224 */ /* 0x001fc400078e0003 */
[----:B------:R-:W-:Y:S02]  /*2ad0*/  VIADD R3, R24, 0x15 ;  /* 0x0000001518037836 */ /* 0x000fe40000000000 */
[----:B------:R-:W-:Y:S01]  /*2ae0*/  @!P2 IMAD.MOV R12, RZ, RZ, -R12 ;  /* 0x000000ffff0ca224 */ /* 0x000fe200078e0a0c */
[----:B------:R-:W-:Y:S01]  /*2af0*/  ISETP.GE.AND P2, PT, R0, RZ, PT ;  /* 0x000000ff0000720c */ /* 0x000fe20003f46270 */
[--C-:B------:R-:W-:Y:S01]  /*2b00*/  @!P1 IMAD.IADD R15, R15, 0x1, -R5.reuse ;  /* 0x000000010f0f9824 */ /* 0x100fe200078e0a05 */
[----:B------:R-:W-:Y:S01]  /*2b10*/  IABS R0, R3 ;  /* 0x0000000300007213 */ /* 0x000fe20000000000 */
[--C-:B------:R-:W-:Y:S01]  /*2b20*/  @!P3 IMAD.IADD R16, R16, 0x1, -R5.reuse ;  /* 0x000000011010b824 */ /* 0x100fe200078e0a05 */
[----:B--2---:R-:W-:Y:S01]  /*2b30*/  IABS R14, R10 ;  /* 0x0000000a000e7213 */ /* 0x004fe20000000000 */
[----:B------:R-:W-:Y:S01]  /*2b40*/  @!P4 IMAD.IADD R11, R11, 0x1, -R5 ;  /* 0x000000010b0bc824 */ /* 0x000fe200078e0a05 */
[----:B------:R-:W-:Y:S01]  /*2b50*/  ISETP.GT.U32.AND P4, PT, R5, R15, PT ;  /* 0x0000000f0500720c */ /* 0x000fe20003f84070 */
[----:B------:R-:W-:Y:S01]  /*2b60*/  IMAD.MOV.U32 R4, RZ, RZ, R2 ;  /* 0x000000ffff047224 */ /* 0x000fe200078e0002 */
[----:B------:R-:W-:Y:S01]  /*2b70*/  ISETP.GE.AND P3, PT, R3, RZ, PT ;  /* 0x000000ff0300720c */ /* 0x000fe20003f66270 */
[----:B------:R-:W-:Y:S01]  /*2b80*/  IMAD.HI.U32 R2, R7, R14, RZ ;  /* 0x0000000e07027227 */ /* 0x000fe200078e00ff */
[----:B------:R-:W-:Y:S01]  /*2b90*/  ISETP.GT.U32.AND P1, PT, R5, R16, PT ;  /* 0x000000100500720c */ /* 0x000fe20003f24070 */
[----:B------:R0:W-:Y:S02]  /*2ba0*/  STL [R1+0x3c], R12 ;  /* 0x00003c0c01007387 */ /* 0x0001e40000100800 */
[----:B------:R-:W-:-:S04]  /*2bb0*/  IMAD.HI.U32 R3, R7, R0, RZ ;  /* 0x0000000007037227 */ /* 0x000fc800078e00ff */
[----:B------:R-:W-:Y:S02]  /*2bc0*/  IMAD.MOV R2, RZ, RZ, -R2 ;  /* 0x000000ffff027224 */ /* 0x000fe400078e0a02 */
[----:B------:R-:W-:Y:S02]  /*2bd0*/  IMAD.MOV R3, RZ, RZ, -R3 ;  /* 0x000000ffff037224 */ /* 0x000fe400078e0a03 */
[C---:B------:R-:W-:Y:S02]  /*2be0*/  IMAD R14, R5.reuse, R2, R14 ;  /* 0x00000002050e7224 */ /* 0x040fe400078e020e */
[----:B------:R-:W-:Y:S02]  /*2bf0*/  IMAD R0, R5, R3, R0 ;  /* 0x0000000305007224 */ /* 0x000fe400078e0200 */
[--C-:B------:R-:W-:Y:S01]  /*2c00*/  @!P4 IMAD.IADD R15, R15, 0x1, -R5.reuse ;  /* 0x000000010f0fc824 */ /* 0x100fe200078e0a05 */
[C---:B------:R-:W-:Y:S01]  /*2c10*/  ISETP.GT.U32.AND P4, PT, R5.reuse, R14, PT ;  /* 0x0000000e0500720c */ /* 0x040fe20003f84070 */
[----:B------:R-:W-:Y:S01]  /*2c20*/  @!P1 IMAD.IADD R16, R16, 0x1, -R5 ;  /* 0x0000000110109824 */ /* 0x000fe200078e0a05 */
[----:B------:R-:W-:Y:S01]  /*2c30*/  ISETP.GT.U32.AND P1, PT, R5, R0, PT ;  /* 0x000000000500720c */ /* 0x000fe20003f24070 */
[----:B------:R-:W-:-:S02]  /*2c40*/  VIADD R8, R24, 0x13 ;  /* 0x0000001318087836 */ /* 0x000fc40000000000 */
[----:B------:R-:W-:Y:S01]  /*2c50*/  @!P0 IMAD.MOV R4, RZ, RZ, -R4 ;  /* 0x000000ffff048224 */ /* 0x000fe200078e0a04 */
[----:B------:R-:W-:Y:S01]  /*2c60*/  ISETP.GT.U32.AND P0, PT, R5, R11, PT ;  /* 0x0000000b0500720c */ /* 0x000fe20003f04070 */
[C---:B------:R-:W-:Y:S01]  /*2c70*/  VIADD R3, R24.reuse, 0x12 ;  /* 0x0000001218037836 */ /* 0x040fe20000000000 */
[----:B------:R-:W-:Y:S01]  /*2c80*/  IABS R13, R8 ;  /* 0x00000008000d7213 */ /* 0x000fe20000000000 */
[----:B0-----:R-:W-:Y:S01]  /*2c90*/  IMAD.MOV.U32 R12, RZ, RZ, R16 ;  /* 0x000000ffff0c7224 */ /* 0x001fe200078e0010 */
[----:B------:R0:W-:Y:S01]  /*2ca0*/  STL [R1+0x38], R4 ;  /* 0x0000380401007387 */ /* 0x0001e20000100800 */
[----:B------:R-:W-:Y:S02]  /*2cb0*/  VIADD R6, R24, 0x11 ;  /* 0x0000001118067836 */ /* 0x000fe40000000000 */
[----:B------:R-:W-:Y:S02]  /*2cc0*/  @!P4 IMAD.IADD R14, R14, 0x1, -R5 ;  /* 0x000000010e0ec824 */ /* 0x000fe400078e0a05 */
[----:B------:R-:W-:-:S03]  /*2cd0*/  IMAD.HI.U32 R2, R7, R13, RZ ;  /* 0x0000000d07027227 */ /* 0x000fc600078e00ff */
[C---:B------:R-:W-:Y:S01]  /*2ce0*/  ISETP.GT.U32.AND P4, PT, R5.reuse, R14, PT ;  /* 0x0000000e0500720c */ /* 0x040fe20003f84070 */
[--C-:B------:R-:W-:Y:S01]  /*2cf0*/  @!P1 IMAD.IADD R0, R0, 0x1, -R5.reuse ;  /* 0x0000000100009824 */ /* 0x100fe200078e0a05 */
[----:B0-----:R-:W-:Y:S01]  /*2d00*/  IABS R4, R3 ;  /* 0x0000000300047213 */ /* 0x001fe20000000000 */
[----:B------:R-:W-:Y:S01]  /*2d10*/  @!P5 IMAD.MOV R12, RZ, RZ, -R12 ;  /* 0x000000ffff0cd224 */ /* 0x000fe200078e0a0c */
[----:B------:R-:W-:Y:S01]  /*2d20*/  ISETP.GE.AND P1, PT, R8, RZ, PT ;  /* 0x000000ff0800720c */ /* 0x000fe20003f26270 */
[----:B------:R-:W-:Y:S01]  /*2d30*/  IMAD.MOV R2, RZ, RZ, -R2 ;  /* 0x000000ffff027224 */ /* 0x000fe200078e0a02 */
[----:B------:R-:W-:Y:S01]  /*2d40*/  ISETP.GT.U32.AND P5, PT, R5, R0, PT ;  /* 0x000000000500720c */ /* 0x000fe20003fa4070 */
[----:B------:R-:W-:Y:S01]  /*2d50*/  IMAD.HI.U32 R8, R7, R4, RZ ;  /* 0x0000000407087227 */ /* 0x000fe200078e00ff */
[----:B------:R0:W-:Y:S03]  /*2d60*/  STL [R1+0x34], R12 ;  /* 0x0000340c01007387 */ /* 0x0001e60000100800 */
[----:B------:R-:W-:Y:S01]  /*2d70*/  @!P0 IMAD.IADD R11, R11, 0x1, -R5 ;  /* 0x000000010b0b8824 */ /* 0x000fe200078e0a05 */
[----:B------:R-:W-:Y:S01]  /*2d80*/  ISETP.GE.AND P0, PT, R10, RZ, PT ;  /* 0x000000ff0a00720c */ /* 0x000fe20003f06270 */
[----:B------:R-:W-:Y:S01]  /*2d90*/  IMAD R13, R5, R2, R13 ;  /* 0x00000002050d7224 */ /* 0x000fe200078e020d */
[----:B------:R-:W-:Y:S01]  /*2da0*/  IABS R10, R6 ;  /* 0x00000006000a7213 */ /* 0x000fe20000000000 */
[----:B------:R-:W-:-:S02]  /*2db0*/  IMAD.MOV R8, RZ, RZ, -R8 ;  /* 0x000000ffff087224 */ /* 0x000fc400078e0a08 */
[----:B------:R-:W-:Y:S01]  /*2dc0*/  @!P2 IMAD.MOV R11, RZ, RZ, -R11 ;  /* 0x000000ffff0ba224 */ /* 0x000fe200078e0a0b */
[----:B------:R-:W-:Y:S01]  /*2dd0*/  ISETP.GE.AND P2, PT, R3, RZ, PT ;  /* 0x000000ff0300720c */ /* 0x000fe20003f46270 */
[----:B0-----:R-:W-:Y:S02]  /*2de0*/  IMAD.MOV.U32 R12, RZ, RZ, R15 ;  /* 0x000000ffff0c7224 */ /* 0x001fe400078e000f */
[C---:B------:R-:W-:Y:S02]  /*2df0*/  IMAD R3, R5.reuse, R8, R4 ;  /* 0x0000000805037224 */ /* 0x040fe400078e0204 */
[----:B------:R-:W-:Y:S01]  /*2e00*/  @!P6 IMAD.MOV R12, RZ, RZ, -R12 ;  /* 0x000000ffff0ce224 */ /* 0x000fe200078e0a0c */
[C---:B------:R-:W-:Y:S01]  /*2e10*/  ISETP.GT.U32.AND P6, PT, R5.reuse, R13, PT ;  /* 0x0000000d0500720c */ /* 0x040fe20003fc4070 */
[--C-:B------:R-:W-:Y:S01]  /*2e20*/  @!P4 IMAD.IADD R14, R14, 0x1, -R5.reuse ;  /* 0x000000010e0ec824 */ /* 0x100fe200078e0a05 */
[----:B------:R-:W-:Y:S01]  /*2e30*/  ISETP.GT.U32.AND P4, PT, R5, R3, PT ;  /* 0x000000030500720c */ /* 0x000fe20003f84070 */
[----:B------:R-:W-:Y:S01]  /*2e40*/  @!P5 IMAD.IADD R0, R0, 0x1, -R5 ;  /* 0x000000010000d824 */ /* 0x000fe200078e0a05 */
[----:B------:R-:W-:Y:S01]  /*2e50*/  ISETP.GE.AND P5, PT, R6, RZ, PT ;  /* 0x000000ff0600720c */ /* 0x000fe20003fa6270 */
[----:B------:R-:W-:Y:S01]  /*2e60*/  VIADD R6, R24, 0x10 ;  /* 0x0000001018067836 */ /* 0x000fe20000000000 */
[----:B------:R0:W-:Y:S01]  /*2e70*/  STL [R1+0x30], R12 ;  /* 0x0000300c01007387 */ /* 0x0001e20000100800 */
[----:B------:R-:W-:-:S03]  /*2e80*/  IMAD.HI.U32 R2, R7, R10, RZ ;  /* 0x0000000a07027227 */ /* 0x000fc600078e00ff */
[----:B------:R-:W-:Y:S01]  /*2e90*/  STL [R1+0x2c], R11 ;  /* 0x00002c0b01007387 */ /* 0x000fe20000100800 */
[----:B------:R-:W-:Y:S02]  /*2ea0*/  IMAD.MOV R2, RZ, RZ, -R2 ;  /* 0x000000ffff027224 */ /* 0x000fe400078e0a02 */
[--C-:B------:R-:W-:Y:S01]  /*2eb0*/  @!P6 IMAD.IADD R13, R13, 0x1, -R5.reuse ;  /* 0x000000010d0de824 */ /* 0x100fe200078e0a05 */
[----:B------:R-:W-:Y:S01]  /*2ec0*/  ISETP.GE.AND P6, PT, R6, RZ, PT ;  /* 0x000000ff0600720c */ /* 0x000fe20003fc6270 */
[----:B------:R-:W-:Y:S01]  /*2ed0*/  VIADD R15, R24, 0xf ;  /* 0x0000000f180f7836 */ /* 0x000fe20000000000 */
[----:B------:R-:W-:Y:S01]  /*2ee0*/  IABS R6, R6 ;  /* 0x0000000600067213 */ /* 0x000fe20000000000 */
[----:B0-----:R-:W-:Y:S02]  /*2ef0*/  IMAD.MOV.U32 R12, RZ, RZ, R0 ;  /* 0x000000ffff0c7224 */ /* 0x001fe400078e0000 */
[----:B------:R-:W-:Y:S01]  /*2f00*/  @!P4 IMAD.IADD R3, R3, 0x1, -R5 ;  /* 0x000000010303c824 */ /* 0x000fe200078e0a05 */
[C---:B------:R-:W-:Y:S01]  /*2f10*/  ISETP.GT.U32.AND P4, PT, R5.reuse, R13, PT ;  /* 0x0000000d0500720c */ /* 0x040fe20003f84070 */
[----:B------:R-:W-:Y:S01]  /*2f20*/  @!P3 IMAD.MOV R12, RZ, RZ, -R12 ;  /* 0x000000ffff0cb224 */ /* 0x000fe200078e0a0c */
[----:B------:R-:W-:Y:S01]  /*2f30*/  IABS R4, R15 ;  /* 0x0000000f00047213 */ /* 0x000fe20000000000 */
[C---:B------:R-:W-:Y:S01]  /*2f40*/  IMAD R10, R5.reuse, R2, R10 ;  /* 0x00000002050a7224 */ /* 0x040fe200078e020a */
[----:B------:R-:W-:Y:S01]  /*2f50*/  ISETP.GT.U32.AND P3, PT, R5, R3, PT ;  /* 0x000000030500720c */ /* 0x000fe20003f64070 */
[----:B------:R-:W-:Y:S01]  /*2f60*/  IMAD.HI.U32 R2, R7, R6, RZ ;  /* 0x0000000607027227 */ /* 0x000fe200078e00ff */
[----:B------:R0:W-:Y:S03]  /*2f70*/  STL [R1+0x28], R12 ;  /* 0x0000280c01007387 */ /* 0x0001e60000100800 */
[----:B------:R-:W-:-:S02]  /*2f80*/  IMAD.MOV R2, RZ, RZ, -R2 ;  /* 0x000000ffff027224 */ /* 0x000fc400078e0a02 */
[----:B------:R-:W-:-:S04]  /*2f90*/  IMAD.HI.U32 R0, R7, R4, RZ ;  /* 0x0000000407007227 */ /* 0x000fc800078e00ff */
[C---:B------:R-:W-:Y:S02]  /*2fa0*/  IMAD R6, R5.reuse, R2, R6 ;  /* 0x0000000205067224 */ /* 0x040fe400078e0206 */
[----:B0-----:R-:W-:Y:S02]  /*2fb0*/  IMAD.MOV.U32 R12, RZ, RZ, R14 ;  /* 0x000000ffff0c7224 */ /* 0x001fe400078e000e */
[----:B------:R-:W-:Y:S02]  /*2fc0*/  IMAD.MOV R0, RZ, RZ, -R0 ;  /* 0x000000ffff007224 */ /* 0x000fe400078e0a00 */
[----:B------:R-:W-:Y:S01]  /*2fd0*/  @!P0 IMAD.MOV R12, RZ, RZ, -R12 ;  /* 0x000000ffff0c8224 */ /* 0x000fe200078e0a0c */
[----:B------:R-:W-:Y:S01]  /*2fe0*/  ISETP.GT.U32.AND P0, PT, R5, R10, PT ;  /* 0x0000000a0500720c */ /* 0x000fe20003f04070 */
[--C-:B------:R-:W-:Y:S01]  /*2ff0*/  @!P4 IMAD.IADD R13, R13, 0x1, -R5.reuse ;  /* 0x000000010d0dc824 */ /* 0x100fe200078e0a05 */
[C---:B------:R-:W-:Y:S01]  /*3000*/  ISETP.GT.U32.AND P4, PT, R5.reuse, R6, PT ;  /* 0x000000060500720c */ /* 0x040fe20003f84070 */
[----:B------:R-:W-:Y:S01]  /*3010*/  IMAD R4, R5, R0, R4 ;  /* 0x0000000005047224 */ /* 0x000fe200078e0204 */
[----:B------:R0:W-:Y:S01]  /*3020*/  STL [R1+0x24], R12 ;  /* 0x0000240c01007387 */ /* 0x0001e20000100800 */
[----:B------:R-:W-:-:S02]  /*3030*/  @!P3 IMAD.IADD R3, R3, 0x1, -R5 ;  /* 0x000000010303b824 */ /* 0x000fc400078e0a05 */
[C---:B------:R-:W-:Y:S01]  /*3040*/  VIADD R11, R24.reuse, 0xd ;  /* 0x0000000d180b7836 */ /* 0x040fe20000000000 */
[----:B------:R-:W-:Y:S01]  /*3050*/  ISETP.GT.U32.AND P3, PT, R5, R4, PT ;  /* 0x000000040500720c */ /* 0x000fe20003f64070 */
[----:B------:R-:W-:Y:S02]  /*3060*/  @!P2 IMAD.MOV R3, RZ, RZ, -R3 ;  /* 0x000000ffff03a224 */ /* 0x000fe400078e0a03 */
[----:B------:R-:W-:Y:S01]  /*3070*/  VIADD R0, R24, 0xc ;  /* 0x0000000c18007836 */ /* 0x000fe20000000000 */
[----:B------:R-:W-:Y:S01]  /*3080*/  IABS R18, R11 ;  /* 0x0000000b00127213 */ /* 0x000fe20000000000 */
[--C-:B------:R-:W-:Y:S01]  /*3090*/  @!P0 IMAD.IADD R10, R10, 0x1, -R5.reuse ;  /* 0x000000010a0a8824 */ /* 0x100fe200078e0a05 */
[----:B------:R-:W-:Y:S01]  /*30a0*/  ISETP.GE.AND P0, PT, R15, RZ, PT ;  /* 0x000000ff0f00720c */ /* 0x000fe20003f06270 */
[----:B------:R-:W-:Y:S01]  /*30b0*/  @!P4 IMAD.IADD R6, R6, 0x1, -R5 ;  /* 0x000000010606c824 */ /* 0x000fe200078e0a05 */
[----:B------:R-:W-:Y:S01]  /*30c0*/  IABS R21, R0 ;  /* 0x0000000000157213 */ /* 0x000fe20000000000 */
[----:B0-----:R-:W-:Y:S01]  /*30d0*/  IMAD.MOV.U32 R12, RZ, RZ, R13 ;  /* 0x000000ffff0c7224 */ /* 0x001fe200078e000d */
[----:B------:R-:W-:Y:S01]  /*30e0*/  ISETP.GT.U32.AND P4, PT, R5, R10, PT ;  /* 0x0000000a0500720c */ /* 0x000fe20003f84070 */
[----:B------:R-:W-:-:S04]  /*30f0*/  IMAD.HI.U32 R2, R7, R18, RZ ;  /* 0x0000001207027227 */ /* 0x000fc800078e00ff */
[--C-:B------:R-:W-:Y:S02]  /*3100*/  @!P3 IMAD.IADD R4, R4, 0x1, -R5.reuse ;  /* 0x000000010404b824 */ /* 0x100fe400078e0a05 */
[----:B------:R-:W-:Y:S01]  /*3110*/  @!P1 IMAD.MOV R12, RZ, RZ, -R12 ;  /* 0x000000ffff0c9224 */ /* 0x000fe200078e0a0c */
[C---:B------:R-:W-:Y:S01]  /*3120*/  ISETP.GT.U32.AND P1, PT, R5.reuse, R6, PT ;  /* 0x000000060500720c */ /* 0x040fe20003f24070 */
[----:B------:R-:W-:Y:S01]  /*3130*/  IMAD.MOV R2, RZ, RZ, -R2 ;  /* 0x000000ffff027224 */ /* 0x000fe200078e0a02 */
[C---:B------:R-:W-:Y:S01]  /*3140*/  ISETP.GT.U32.AND P3, PT, R5.reuse, R4, PT ;  /* 0x000000040500720c */ /* 0x040fe20003f64070 */
[----:B------:R-:W-:Y:S01]  /*3150*/  VIADD R8, R24, 0xe ;  /* 0x0000000e18087836 */ /* 0x000fe20000000000 */
[----:B------:R0:W-:Y:S01]  /*3160*/  STL [R1+0x20], R12 ;  /* 0x0000200c01007387 */ /* 0x0001e20000100800 */
[----:B------:R-:W-:Y:S02]  /*3170*/  @!P4 IMAD.IADD R10, R10, 0x1, -R5 ;  /* 0x000000010a0ac824 */ /* 0x000fe400078e0a05 */
[----:B------:R-:W-:Y:S01]  /*3180*/  IMAD R18, R5, R2, R18 ;  /* 0x0000000205127224 */ /* 0x000fe200078e0212 */
[----:B------:R-:W-:Y:S01]  /*3190*/  STL [R1+0x1c], R3 ;  /* 0x00001c0301007387 */ /* 0x000fe20000100800 */
[----:B------:R-:W-:Y:S01]  /*31a0*/  VIADD R2, R24, 0xb ;  /* 0x0000000b18027836 */ /* 0x000fe20000000000 */
[----:B------:R-:W-:Y:S01]  /*31b0*/  IABS R17, R8 ;  /* 0x0000000800117213 */ /* 0x000fe20000000000 */
[----:B------:R-:W-:Y:S01]  /*31c0*/  IMAD.HI.U32 R13, R7, R21, RZ ;  /* 0x00000015070d7227 */ /* 0x000fe200078e00ff */
[----:B------:R-:W-:-:S02]  /*31d0*/  ISETP.GT.U32.AND P4, PT, R5, R18, PT ;  /* 0x000000120500720c */ /* 0x000fc40003f84070 */
[----:B------:R-:W-:Y:S01]  /*31e0*/  IABS R19, R2 ;  /* 0x0000000200137213 */ /* 0x000fe20000000000 */
[----:B0-----:R-:W-:Y:S02]  /*31f0*/  IMAD.MOV.U32 R12, RZ, RZ, R10 ;  /* 0x000000ffff0c7224 */ /* 0x001fe400078e000a */
[--C-:B------:R-:W-:Y:S01]  /*3200*/  @!P1 IMAD.IADD R6, R6, 0x1, -R5.reuse ;  /* 0x0000000106069824 */ /* 0x100fe200078e0a05 */
[----:B------:R-:W-:Y:S01]  /*3210*/  ISETP.GE.AND P1, PT, R8, RZ, PT ;  /* 0x000000ff0800720c */ /* 0x000fe20003f26270 */
[----:B------:R-:W-:Y:S02]  /*3220*/  @!P5 IMAD.MOV R12, RZ, RZ, -R12 ;  /* 0x000000ffff0cd224 */ /* 0x000fe400078e0a0c */
[----:B------:R-:W-:Y:S02]  /*3230*/  @!P3 IMAD.IADD R4, R4, 0x1, -R5 ;  /* 0x000000010404b824 */ /* 0x000fe400078e0a05 */
[----:B------:R-:W-:Y:S01]  /*3240*/  IMAD.MOV.U32 R10, RZ, RZ, R6 ;  /* 0x000000ffff0a7224 */ /* 0x000fe200078e0006 */
[----:B------:R0:W-:Y:S01]  /*3250*/  STL [R1+0x18], R12 ;  /* 0x0000180c01007387 */ /* 0x0001e20000100800 */
[----:B------:R-:W-:-:S02]  /*3260*/  IMAD.MOV R13, RZ, RZ, -R13 ;  /* 0x000000ffff0d7224 */ /* 0x000fc400078e0a0d */
[----:B------:R-:W-:Y:S01]  /*3270*/  @!P6 IMAD.MOV R10, RZ, RZ, -R10 ;  /* 0x000000ffff0ae224 */ /* 0x000fe200078e0a0a */
[----:B------:R-:W-:Y:S01]  /*3280*/  ISETP.GE.AND P6, PT, R0, RZ, PT ;  /* 0x000000ff0000720c */ /* 0x000fe20003fc6270 */
[----:B------:R-:W-:-:S03]  /*3290*/  IMAD.HI.U32 R14, R7, R17, RZ ;  /* 0x00000011070e7227 */ /* 0x000fc600078e00ff */
[----:B------:R-:W-:Y:S01]  /*32a0*/  STL [R1+0x14], R10 ;  /* 0x0000140a01007387 */ /* 0x000fe20000100800 */
[C---:B------:R-:W-:Y:S02]  /*32b0*/  IMAD R21, R5.reuse, R13, R21 ;  /* 0x0000000d05157224 */ /* 0x040fe400078e0215 */
[----:B0-----:R-:W-:Y:S02]  /*32c0*/  IMAD.MOV.U32 R12, RZ, RZ, R4 ;  /* 0x000000ffff0c7224 */ /* 0x001fe400078e0004 */
[----:B------:R-:W-:Y:S01]  /*32d0*/  IMAD.MOV R14, RZ, RZ, -R14 ;  /* 0x000000ffff0e7224 */ /* 0x000fe200078e0a0e */
[----:B------:R-:W-:Y:S01]  /*32e0*/  ISETP.GT.U32.AND P3, PT, R5, R21, PT ;  /* 0x000000150500720c */ /* 0x000fe20003f64070 */
[----:B------:R-:W-:Y:S02]  /*32f0*/  @!P0 IMAD.MOV R12, RZ, RZ, -R12 ;  /* 0x000000ffff0c8224 */ /* 0x000fe400078e0a0c */
[----:B------:R-:W-:-:S03]  /*3300*/  IMAD.HI.U32 R8, R7, R19, RZ ;  /* 0x0000001307087227 */ /* 0x000fc600078e00ff */
[----:B------:R0:W-:Y:S01]  /*3310*/  STL [R1+0x9e8], R12 ;  /* 0x0009e80c01007387 */ /* 0x0001e20000100800 */
[C---:B------:R-:W-:Y:S02]  /*3320*/  IMAD R17, R5.reuse, R14, R17 ;  /* 0x0000000e05117224 */ /* 0x040fe400078e0211 */
[----:B------:R-:W-:Y:S02]  /*3330*/  VIADD R3, R24, 0xa ;  /* 0x0000000a18037836 */ /* 0x000fe40000000000 */
[----:B------:R-:W-:Y:S01]  /*3340*/  IMAD.MOV R8, RZ, RZ, -R8 ;  /* 0x000000ffff087224 */ /* 0x000fe200078e0a08 */
[----:B------:R-:W-:Y:S01]  /*3350*/  ISETP.GT.U32.AND P2, PT, R5, R17, PT ;  /* 0x000000110500720c */ /* 0x000fe20003f44070 */
[----:B------:R-:W-:Y:S01]  /*3360*/  @!P3 IMAD.IADD R21, R21, 0x1, -R5 ;  /* 0x000000011515b824 */ /* 0x000fe200078e0a05 */
[----:B------:R-:W-:Y:S01]  /*3370*/  IABS R14, R3 ;  /* 0x00000003000e7213 */ /* 0x000fe20000000000 */
[C---:B------:R-:W-:Y:S01]  /*3380*/  IMAD R19, R5.reuse, R8, R19 ;  /* 0x0000000805137224 */ /* 0x040fe200078e0213 */
[----:B0-----:R-:W2:Y:S01]  /*3390*/  LDL R12, [R1+0x1a0] ;  /* 0x0001a000010c7983 */ /* 0x001ea20000100800 */
[----:B------:R-:W-:Y:S01]  /*33a0*/  @!P4 IMAD.IADD R18, R18, 0x1, -R5 ;  /* 0x000000011212c824 */ /* 0x000fe200078e0a05 */
[----:B------:R-:W-:Y:S01]  /*33b0*/  ISETP.GT.U32.AND P3, PT, R5, R21, PT ;  /* 0x000000150500720c */ /* 0x000fe20003f64070 */
[----:B------:R-:W-:Y:S01]  /*33c0*/  IMAD.HI.U32 R6, R7, R14, RZ ;  /* 0x0000000e07067227 */ /* 0x000fe200078e00ff */
[----:B------:R-:W-:-:S02]  /*33d0*/  ISETP.GT.U32.AND P0, PT, R5, R19, PT ;  /* 0x000000130500720c */ /* 0x000fc40003f04070 */
[----:B------:R-:W-:Y:S01]  /*33e0*/  ISETP.GT.U32.AND P5, PT, R5, R18, PT ;  /* 0x000000120500720c */ /* 0x000fe20003fa4070 */
[----:B------:R-:W-:Y:S02]  /*33f0*/  IMAD.MOV R6, RZ, RZ, -R6 ;  /* 0x000000ffff067224 */ /* 0x000fe400078e0a06 */
[----:B------:R-:W-:Y:S01]  /*3400*/  @!P2 IMAD.IADD R17, R17, 0x1, -R5 ;  /* 0x000000011111a824 */ /* 0x000fe200078e0a05 */
[----:B------:R-:W-:Y:S01]  /*3410*/  ISETP.GE.AND P2, PT, R11, RZ, PT ;  /* 0x000000ff0b00720c */ /* 0x000fe20003f46270 */
[----:B------:R-:W-:-:S03]  /*3420*/  IMAD R14, R5, R6, R14 ;  /* 0x00000006050e7224 */ /* 0x000fc600078e020e */
[----:B------:R-:W-:-:S03]  /*3430*/  ISETP.GT.U32.AND P4, PT, R5, R17, PT ;  /* 0x000000110500720c */ /* 0x000fc60003f84070 */
[--C-:B------:R-:W-:Y:S01]  /*3440*/  @!P0 IMAD.IADD R19, R19, 0x1, -R5.reuse ;  /* 0x0000000113138824 */ /* 0x100fe200078e0a05 */
[----:B------:R-:W-:Y:S01]  /*3450*/  ISETP.GT.U32.AND P0, PT, R5, R14, PT ;  /* 0x0000000e0500720c */ /* 0x000fe20003f04070 */
[----:B------:R-:W-:-:S08]  /*3460*/  @!P3 IMAD.IADD R21, R21, 0x1, -R5 ;  /* 0x000000011515b824 */ /* 0x000fd000078e0a05 */
[----:B------:R-:W-:-:S04]  /*3470*/  @!P4 IMAD.IADD R17, R17, 0x1, -R5 ;  /* 0x000000011111c824 */ /* 0x000fc800078e0a05 */
[----:B------:R-:W-:Y:S01]  /*3480*/  @!P0 IMAD.IADD R14, R14, 0x1, -R5 ;  /* 0x000000010e0e8824 */ /* 0x000fe200078e0a05 */
[----:B------:R-:W-:Y:S01]  /*3490*/  ISETP.GT.U32.AND P0, PT, R5, R19, PT ;  /* 0x000000130500720c */ /* 0x000fe20003f04070 */
[----:B------:R-:W-:-:S03]  /*34a0*/  @!P1 IMAD.MOV R17, RZ, RZ, -R17 ;  /* 0x000000ffff119224 */ /* 0x000fc600078e0a11 */
[----:B------:R-:W-:Y:S02]  /*34b0*/  ISETP.GT.U32.AND P1, PT, R5, R14, PT ;  /* 0x0000000e0500720c */ /* 0x000fe40003f24070 */
[----:B------:R0:W-:Y:S01]  /*34c0*/  STL [R1+0x9ec], R17 ;  /* 0x0009ec1101007387 */ /* 0x0001e20000100800 */
[--C-:B------:R-:W-:Y:S01]  /*34d0*/  @!P5 IMAD.IADD R18, R18, 0x1, -R5.reuse ;  /* 0x000000011212d824 */ /* 0x100fe200078e0a05 */
[----:B------:R-:W-:Y:S01]  /*34e0*/  ISETP.GE.AND P5, PT, R3, RZ, PT ;  /* 0x000000ff0300720c */ /* 0x000fe20003fa6270 */
[----:B0-----:R-:W0:Y:S04]  /*34f0*/  S2R R17, SR_TID.X ;  /* 0x0000000000117919 */ /* 0x001e280000002100 */
[----:B------:R-:W-:-:S04]  /*3500*/  @!P0 IMAD.IADD R19, R19, 0x1, -R5 ;  /* 0x0000000113138824 */ /* 0x000fc800078e0a05 */
[----:B------:R-:W-:Y:S01]  /*3510*/  @!P1 IMAD.IADD R14, R14, 0x1, -R5 ;  /* 0x000000010e0e9824 */ /* 0x000fe200078e0a05 */
[----:B------:R-:W-:Y:S01]  /*3520*/  ISETP.GE.AND P4, PT, R2, RZ, PT ;  /* 0x000000ff0200720c */ /* 0x000fe20003f86270 */
[----:B------:R-:W-:Y:S02]  /*3530*/  @!P2 IMAD.MOV R18, RZ, RZ, -R18 ;  /* 0x000000ffff12a224 */ /* 0x000fe400078e0a12 */
[----:B------:R-:W-:-:S03]  /*3540*/  @!P6 IMAD.MOV R21, RZ, RZ, -R21 ;  /* 0x000000ffff15e224 */ /* 0x000fc600078e0a15 */
[----:B------:R-:W-:Y:S01]  /*3550*/  STL [R1+0x9f0], R18 ;  /* 0x0009f01201007387 */ /* 0x000fe20000100800 */
[----:B0-----:R-:W-:-:S04]  /*3560*/  SHF.R.U32.HI R17, RZ, 0x5, R17 ;  /* 0x00000005ff117819 */ /* 0x001fc80000011611 */
[----:B------:R-:W-:-:S04]  /*3570*/  SGXT.U32 R17, R17, 0x1 ;  /* 0x000000011111781a */ /* 0x000fc80000000000 */
[----:B------:R-:W-:Y:S01]  /*3580*/  LOP3.LUT R17, R17, 0x7e, RZ, 0xfc, !PT ;  /* 0x0000007e11117812 */ /* 0x000fe200078efcff */
[----:B------:R0:W-:Y:S01]  /*3590*/  STL [R1+0x9f4], R21 ;  /* 0x0009f41501007387 */ /* 0x0001e20000100800 */
[----:B------:R-:W-:Y:S01]  /*35a0*/  @!P4 IMAD.MOV R19, RZ, RZ, -R19 ;  /* 0x000000ffff13c224 */ /* 0x000fe200078e0a13 */
[----:B0-----:R-:W0:Y:S01]  /*35b0*/  S2R R21, SR_TID.X ;  /* 0x0000000000157919 */ /* 0x001e220000002100 */
[----:B------:R-:W-:Y:S01]  /*35c0*/  @!P5 IMAD.MOV R14, RZ, RZ, -R14 ;  /* 0x000000ffff0ed224 */ /* 0x000fe200078e0a0e */
[----:B0-----:R-:W-:Y:S01]  /*35d0*/  LOP3.LUT R21, R21, 0x20, RZ, 0xc0, !PT ;  /* 0x0000002015157812 */ /* 0x001fe200078ec0ff */
[----:B--2---:R-:W-:-:S05]  /*35e0*/  VIADD R13, R12, 0x9 ;  /* 0x000000090c0d7836 */ /* 0x004fca0000000000 */
[----:B------:R-:W-:Y:S02]  /*35f0*/  ISETP.GE.AND P3, PT, R13, RZ, PT ;  /* 0x000000ff0d00720c */ /* 0x000fe40003f66270 */
[----:B------:R-:W-:Y:S01]  /*3600*/  IABS R13, R13 ;  /* 0x0000000d000d7213 */ /* 0x000fe20000000000 */
[----:B------:R-:W-:-:S04]  /*3610*/  VIADD R8, R12, 0x8 ;  /* 0x000000080c087836 */ /* 0x000fc80000000000 */
[----:B------:R-:W-:Y:S01]  /*3620*/  IMAD.HI.U32 R6, R7, R13, RZ ;  /* 0x0000000d07067227 */ /* 0x000fe200078e00ff */
[----:B------:R-:W-:-:S03]  /*3630*/  IABS R15, R8 ;  /* 0x00000008000f7213 */ /* 0x000fc60000000000 */
[----:B------:R-:W-:Y:S02]  /*3640*/  VIADD R10, R12, 0x7 ;  /* 0x000000070c0a7836 */ /* 0x000fe40000000000 */
[----:B------:R-:W-:Y:S02]  /*3650*/  IMAD.MOV R6, RZ, RZ, -R6 ;  /* 0x000000ffff067224 */ /* 0x000fe400078e0a06 */
[----:B------:R-:W-:Y:S01]  /*3660*/  IMAD.HI.U32 R4, R7, R15, RZ ;  /* 0x0000000f07047227 */ /* 0x000fe200078e00ff */
[----:B------:R-:W-:-:S03]  /*3670*/  IABS R16, R10 ;  /* 0x0000000a00107213 */ /* 0x000fc60000000000 */
[C---:B------:R-:W-:Y:S02]  /*3680*/  IMAD R13, R5.reuse, R6, R13 ;  /* 0x00000006050d7224 */ /* 0x040fe400078e020d */
[----:B------:R-:W-:Y:S02]  /*3690*/  VIADD R11, R12, 0x6 ;  /* 0x000000060c0b7836 */ /* 0x000fe40000000000 */
[----:B------:R-:W-:Y:S01]  /*36a0*/  IMAD.MOV R4, RZ, RZ, -R4 ;  /* 0x000000ffff047224 */ /* 0x000fe200078e0a04 */
[----:B------:R-:W-:Y:S01]  /*36b0*/  ISETP.GT.U32.AND P0, PT, R5, R13, PT ;  /* 0x0000000d0500720c */ /* 0x000fe20003f04070 */
[----:B------:R-:W-:Y:S01]  /*36c0*/  IMAD.HI.U32 R3, R7, R16, RZ ;  /* 0x0000001007037227 */ /* 0x000fe200078e00ff */
[----:B------:R-:W-:-:S03]  /*36d0*/  IABS R20, R11 ;  /* 0x0000000b00147213 */ /* 0x000fc60000000000 */
[----:B------:R-:W-:Y:S02]  /*36e0*/  VIADD R29, R12, 0x5 ;  /* 0x000000050c1d7836 */ /* 0x000fe40000000000 */
[----:B------:R-:W-:Y:S02]  /*36f0*/  IMAD R15, R5, R4, R15 ;  /* 0x00000004050f7224 */ /* 0x000fe400078e020f */
[----:B------:R-:W-:Y:S01]  /*3700*/  IMAD.MOV R3, RZ, RZ, -R3 ;  /* 0x000000ffff037224 */ /* 0x000fe200078e0a03 */
[----:B------:R-:W-:Y:S01]  /*3710*/  IABS R22, R29 ;  /* 0x0000001d00167213 */ /* 0x000fe20000000000 */
[----:B------:R-:W-:Y:S01]  /*3720*/  IMAD.HI.U32 R0, R7, R20, RZ ;  /* 0x0000001407007227 */ /* 0x000fe200078e00ff */
[----:B------:R-:W-:-:S03]  /*3730*/  ISETP.GT.U32.AND P1, PT, R5, R15, PT ;  /* 0x0000000f0500720c */ /* 0x000fc60003f24070 */
[----:B------:R-:W-:Y:S02]  /*3740*/  IMAD R16, R5, R3, R16 ;  /* 0x0000000305107224 */ /* 0x000fe400078e0210 */
[----:B------:R-:W-:-:S04]  /*3750*/  IMAD.HI.U32 R2, R7, R22, RZ ;  /* 0x0000001607027227 */ /* 0x000fc800078e00ff */
[----:B------:R-:W-:Y:S02]  /*3760*/  IMAD.MOV R0, RZ, RZ, -R0 ;  /* 0x000000ffff007224 */ /* 0x000fe400078e0a00 */
[----:B------:R-:W-:Y:S01]  /*3770*/  @!P0 IMAD.IADD R13, R13, 0x1, -R5 ;  /* 0x000000010d0d8824 */ /* 0x000fe200078e0a05 */
[C---:B------:R-:W-:Y:S01]  /*3780*/  ISETP.GT.U32.AND P0, PT, R5.reuse, R16, PT ;  /* 0x000000100500720c */ /* 0x040fe20003f04070 */
[----:B------:R-:W-:Y:S02]  /*3790*/  IMAD.MOV R2, RZ, RZ, -R2 ;  /* 0x000000ffff027224 */ /* 0x000fe400078e0a02 */
[C---:B------:R-:W-:Y:S02]  /*37a0*/  IMAD R20, R5.reuse, R0, R20 ;  /* 0x0000000005147224 */ /* 0x040fe400078e0214 */
[----:B------:R-:W-:Y:S02]  /*37b0*/  IMAD R22, R5, R2, R22 ;  /* 0x0000000205167224 */ /* 0x000fe400078e0216 */
[----:B------:R-:W-:-:S02]  /*37c0*/  VIADD R2, R12, 0x2 ;  /* 0x000000020c027836 */ /* 0x000fc40000000000 */
[--C-:B------:R-:W-:Y:S01]  /*37d0*/  @!P1 IMAD.IADD R15, R15, 0x1, -R5.reuse ;  /* 0x000000010f0f9824 */ /* 0x100fe200078e0a05 */
[C---:B------:R-:W-:Y:S01]  /*37e0*/  ISETP.GT.U32.AND P1, PT, R5.reuse, R20, PT ;  /* 0x000000140500720c */ /* 0x040fe20003f24070 */
[C---:B------:R-:W-:Y:S01]  /*37f0*/  VIADD R4, R12.reuse, 0x3 ;  /* 0x000000030c047836 */ /* 0x040fe20000000000 */
[----:B------:R-:W-:Y:S01]  /*3800*/  IABS R25, R2 ;  /* 0x0000000200197213 */ /* 0x000fe20000000000 */
[----:B------:R-:W-:Y:S02]  /*3810*/  VIADD R0, R12, 0x4 ;  /* 0x000000040c007836 */ /* 0x000fe40000000000 */
[----:B------:R-:W-:Y:S01]  /*3820*/  @!P0 IMAD.IADD R16, R16, 0x1, -R5 ;  /* 0x0000000110108824 */ /* 0x000fe200078e0a05 */
[----:B------:R-:W-:Y:S02]  /*3830*/  ISETP.GT.U32.AND P0, PT, R5, R13, PT ;  /* 0x0000000d0500720c */ /* 0x000fe40003f04070 */
[----:B------:R-:W-:Y:S01]  /*3840*/  IABS R24, R4 ;  /* 0x0000000400187213 */ /* 0x000fe20000000000 */
[----:B------:R-:W-:Y:S01]  /*3850*/  IMAD.HI.U32 R6, R7, R25, RZ ;  /* 0x0000001907067227 */ /* 0x000fe200078e00ff */
[----:B------:R-:W-:-:S03]  /*3860*/  IABS R23, R0 ;  /* 0x0000000000177213 */ /* 0x000fc60000000000 */
[----:B------:R-:W-:Y:S02]  /*3870*/  VIADD R3, R12, 0x1 ;  /* 0x000000010c037836 */ /* 0x000fe40000000000 */
[----:B------:R-:W-:-:S04]  /*3880*/  IMAD.HI.U32 R27, R7, R24, RZ ;  /* 0x00000018071b7227 */ /* 0x000fc800078e00ff */
[----:B------:R-:W-:Y:S01]  /*3890*/  @!P1 IMAD.IADD R20, R20, 0x1, -R5 ;  /* 0x0000000114149824 */ /* 0x000fe200078e0a05 */
[----:B------:R-:W-:Y:S01]  /*38a0*/  ISETP.GT.U32.AND P1, PT, R5, R15, PT ;  /* 0x0000000f0500720c */ /* 0x000fe20003f24070 */
[----:B------:R-:W-:Y:S01]  /*38b0*/  IMAD.MOV R6, RZ, RZ, -R6 ;  /* 0x000000ffff067224 */ /* 0x000fe200078e0a06 */
[----:B------:R-:W-:Y:S01]  /*38c0*/  IABS R26, R3 ;  /* 0x00000003001a7213 */ /* 0x000fe20000000000 */
[----:B------:R-:W-:-:S04]  /*38d0*/  IMAD.HI.U32 R28, R7, R23, RZ ;  /* 0x00000017071c7227 */ /* 0x000fc800078e00ff */
[----:B------:R-:W-:Y:S02]  /*38e0*/  IMAD.MOV R27, RZ, RZ, -R27 ;  /* 0x000000ffff1b7224 */ /* 0x000fe400078e0a1b */
[----:B------:R-:W-:Y:S02]  /*38f0*/  IMAD R25, R5, R6, R25 ;  /* 0x0000000605197224 */ /* 0x000fe400078e0219 */
[----:B-1----:R-:W-:Y:S02]  /*3900*/  IMAD R6, R17, UR6, RZ ;  /* 0x0000000611067c24 */ /* 0x002fe4000f8e02ff */
[----:B------:R-:W-:Y:S02]  /*3910*/  IMAD.MOV R28, RZ, RZ, -R28 ;  /* 0x000000ffff1c7224 */ /* 0x000fe400078e0a1c */
[----:B------:R-:W-:Y:S01]  /*3920*/  @!P0 IMAD.IADD R13, R13, 0x1, -R5 ;  /* 0x000000010d0d8824 */ /* 0x000fe200078e0a05 */
[----:B------:R-:W-:Y:S01]  /*3930*/  ISETP.GT.U32.AND P0, PT, R5, R22, PT ;  /* 0x000000160500720c */ /* 0x000fe20003f04070 */
[----:B------:R-:W-:-:S02]  /*3940*/  IMAD R17, RZ, RZ, -UR6 ;  /* 0x80000006ff117e24 */ /* 0x000fc4000f8e02ff */
[----:B------:R-:W-:Y:S02]  /*3950*/  IMAD R24, R5, R27, R24 ;  /* 0x0000001b05187224 */ /* 0x000fe400078e0218 */
[----:B------:R-:W-:Y:S01]  /*3960*/  IMAD.HI.U32 R27, R7, R26, RZ ;  /* 0x0000001a071b7227 */ /* 0x000fe200078e00ff */
[C---:B------:R-:W-:Y:S02]  /*3970*/  ISETP.GT.U32.AND P2, PT, R5.reuse, R16, PT ;  /* 0x000000100500720c */ /* 0x040fe40003f44070 */
[C---:B------:R-:W-:Y:S01]  /*3980*/  ISETP.GT.U32.AND P6, PT, R5.reuse, R20, PT ;  /* 0x000000140500720c */ /* 0x040fe20003fc4070 */
[----:B------:R-:W-:Y:S02]  /*3990*/  IMAD R23, R5, R28, R23 ;  /* 0x0000001c05177224 */ /* 0x000fe400078e0217 */
[----:B------:R-:W-:Y:S02]  /*39a0*/  IMAD R18, R17, 0x2, R6 ;  /* 0x0000000211127824 */ /* 0x000fe400078e0206 */
[----:B------:R-:W-:-:S02]  /*39b0*/  IMAD.MOV R27, RZ, RZ, -R27 ;  /* 0x000000ffff1b7224 */ /* 0x000fc400078e0a1b */
[--C-:B------:R-:W-:Y:S01]  /*39c0*/  @!P1 IMAD.IADD R15, R15, 0x1, -R5.reuse ;  /* 0x000000010f0f9824 */ /* 0x100fe200078e0a05 */
[----:B------:R-:W-:Y:S01]  /*39d0*/  ISETP.GT.U32.AND P1, PT, R5, R23, PT ;  /* 0x000000170500720c */ /* 0x000fe20003f24070 */
[----:B------:R-:W-:Y:S02]  /*39e0*/  IMAD R18, R17, 0x2, R18 ;  /* 0x0000000211127824 */ /* 0x000fe400078e0212 */
[----:B------:R-:W-:Y:S01]  /*39f0*/  IMAD R26, R5, R27, R26 ;  /* 0x0000001b051a7224 */ /* 0x000fe200078e021a */
[----:B------:R0:W-:Y:S01]  /*3a00*/  STL [R1+0x9f8], R6 ;  /* 0x0009f80601007387 */ /* 0x0001e20000100800 */
[----:B------:R-:W-:-:S03]  /*3a10*/  @!P0 IMAD.IADD R22, R22, 0x1, -R5 ;  /* 0x0000000116168824 */ /* 0x000fc600078e0a05 */
[----:B------:R1:W-:Y:S01]  /*3a20*/  STL [R1+0x8c], R18 ;  /* 0x00008c1201007387 */ /* 0x0003e20000100800 */
[----:B------:R-:W-:Y:S01]  /*3a30*/  ISETP.GT.U32.AND P0, PT, R5, R26, PT ;  /* 0x0000001a0500720c */ /* 0x000fe20003f04070 */
[--C-:B------:R-:W-:Y:S02]  /*3a40*/  @!P2 IMAD.IADD R16, R16, 0x1, -R5.reuse ;  /* 0x000000011010a824 */ /* 0x100fe400078e0a05 */
[----:B0-----:R-:W-:Y:S02]  /*3a50*/  IMAD R6, R17, 0x2, R18 ;  /* 0x0000000211067824 */ /* 0x001fe400078e0212 */
[----:B-1----:R-:W0:Y:S01]  /*3a60*/  S2R R18, SR_TID.X ;  /* 0x0000000000127919 */ /* 0x002e220000002100 */
[C---:B------:R-:W-:Y:S01]  /*3a70*/  ISETP.GT.U32.AND P2, PT, R5.reuse, R24, PT ;  /* 0x000000180500720c */ /* 0x040fe20003f44070 */
[--C-:B------:R-:W-:Y:S01]  /*3a80*/  @!P6 IMAD.IADD R20, R20, 0x1, -R5.reuse ;  /* 0x000000011414e824 */ /* 0x100fe200078e0a05 */
[----:B------:R-:W-:Y:S01]  /*3a90*/  ISETP.GT.U32.AND P6, PT, R5, R25, PT ;  /* 0x000000190500720c */ /* 0x000fe20003fc4070 */
[----:B------:R-:W-:Y:S01]  /*3aa0*/  @!P1 IMAD.IADD R23, R23, 0x1, -R5 ;  /* 0x0000000117179824 */ /* 0x000fe200078e0a05 */
[----:B------:R-:W-:-:S02]  /*3ab0*/  ISETP.GE.AND P1, PT, R8, RZ, PT ;  /* 0x000000ff0800720c */ /* 0x000fc40003f26270 */
[----:B------:R-:W-:Y:S01]  /*3ac0*/  IABS R27, R12 ;  /* 0x0000000c001b7213 */ /* 0x000fe20000000000 */
[----:B------:R-:W-:Y:S01]  /*3ad0*/  @!P0 IMAD.IADD R26, R26, 0x1, -R5 ;  /* 0x000000011a1a8824 */ /* 0x000fe200078e0a05 */
[C---:B------:R-:W-:Y:S02]  /*3ae0*/  ISETP.GT.U32.AND P0, PT, R5.reuse, R22, PT ;  /* 0x000000160500720c */ /* 0x040fe40003f04070 */
[----:B------:R-:W-:Y:S01]  /*3af0*/  ISETP.GT.U32.AND P4, PT, R5, R23, PT ;  /* 0x000000170500720c */ /* 0x000fe20003f84070 */
[----:B------:R-:W-:-:S04]  /*3b00*/  IMAD.HI.U32 R7, R7, R27, RZ ;  /* 0x0000001b07077227 */ /* 0x000fc800078e00ff */
[--C-:B------:R-:W-:Y:S02]  /*3b10*/  @!P2 IMAD.IADD R24, R24, 0x1, -R5.reuse ;  /* 0x000000011818a824 */ /* 0x100fe400078e0a05 */
[----:B------:R-:W-:Y:S02]  /*3b20*/  @!P6 IMAD.IADD R25, R25, 0x1, -R5 ;  /* 0x000000011919e824 */ /* 0x000fe400078e0a05 */
[----:B------:R-:W-:Y:S02]  /*3b30*/  IMAD.MOV R7, RZ, RZ, -R7 ;  /* 0x000000ffff077224 */ /* 0x000fe400078e0a07 */
[----:B------:R-:W-:Y:S01]  /*3b40*/  @!P3 IMAD.MOV R13, RZ, RZ, -R13 ;  /* 0x000000ffff0db224 */ /* 0x000fe200078e0a0d */
[C---:B------:R-:W-:Y:S01]  /*3b50*/  ISETP.GT.U32.AND P3, PT, R5.reuse, R24, PT ;  /* 0x000000180500720c */ /* 0x040fe20003f64070 */
[----:B------:R-:W-:Y:S01]  /*3b60*/  @!P1 IMAD.MOV R15, RZ, RZ, -R15 ;  /* 0x000000ffff0f9224 */ /* 0x000fe200078e0a0f */
[C---:B------:R-:W-:Y:S01]  /*3b70*/  ISETP.GT.U32.AND P1, PT, R5.reuse, R25, PT ;  /* 0x000000190500720c */ /* 0x040fe20003f24070 */
[----:B------:R-:W-:Y:S01]  /*3b80*/  IMAD R27, R5, R7, R27 ;  /* 0x00000007051b7224 */ /* 0x000fe200078e021b */
[----:B------:R-:W-:Y:S01]  /*3b90*/  ISETP.GE.AND P2, PT, R10, RZ, PT ;  /* 0x000000ff0a00720c */ /* 0x000fe20003f46270 */
[----:B------:R-:W-:Y:S01]  /*3ba0*/  IMAD R28, R17, 0x2, R6 ;  /* 0x00000002111c7824 */ /* 0x000fe200078e0206 */
[----:B------:R-:W-:Y:S01]  /*3bb0*/  ISETP.GT.U32.AND P5, PT, R5, R26, PT ;  /* 0x0000001a0500720c */ /* 0x000fe20003fa4070 */
[--C-:B------:R-:W-:Y:S01]  /*3bc0*/  @!P0 IMAD.IADD R22, R22, 0x1, -R5.reuse ;  /* 0x0000000116168824 */ /* 0x100fe200078e0a05 */
[----:B------:R-:W-:Y:S01]  /*3bd0*/  ISETP.GE.AND P0, PT, R0, RZ, PT ;  /* 0x000000ff0000720c */ /* 0x000fe20003f06270 */
[--C-:B------:R-:W-:Y:S01]  /*3be0*/  @!P4 IMAD.IADD R23, R23, 0x1, -R5.reuse ;  /* 0x000000011717c824 */ /* 0x100fe200078e0a05 */
[----:B------:R-:W-:Y:S01]  /*3bf0*/  ISETP.GT.U32.AND P4, PT, R5, R27, PT ;  /* 0x0000001b0500720c */ /* 0x000fe20003f84070 */
[----:B------:R-:W-:Y:S01]  /*3c00*/  IMAD R0, R17, 0x2, R28 ;  /* 0x0000000211007824 */ /* 0x000fe200078e021c */
[----:B------:R0:W-:Y:S01]  /*3c10*/  STL [R1], R6 ;  /* 0x0000000601007387 */ /* 0x0001e20000100800 */
[----:B------:R-:W-:-:S02]  /*3c20*/  @!P3 IMAD.IADD R24, R24, 0x1, -R5 ;  /* 0x000000011818b824 */ /* 0x000fc400078e0a05 */
[----:B------:R-:W-:Y:S01]  /*3c30*/  IMAD R7, R17, 0x2, R0 ;  /* 0x0000000211077824 */ /* 0x000fe200078e0200 */
[----:B------:R-:W-:Y:S01]  /*3c40*/  ISETP.GE.AND P3, PT, R4, RZ, PT ;  /* 0x000000ff0400720c */ /* 0x000fe20003f66270 */
[----:B------:R-:W-:Y:S02]  /*3c50*/  @!P1 IMAD.IADD R25, R25, 0x1, -R5 ;  /* 0x0000000119199824 */ /* 0x000fe400078e0a05 */
[----:B0-----:R-:W-:Y:S01]  /*3c60*/  IMAD.SHL.U32 R6, R18, 0x8, RZ ;  /* 0x0000000812067824 */ /* 0x001fe200078e00ff */
[----:B------:R-:W-:Y:S01]  /*3c70*/  ISETP.GE.AND P1, PT, R2, RZ, PT ;  /* 0x000000ff0200720c */ /* 0x000fe20003f26270 */
[----:B------:R-:W-:Y:S01]  /*3c80*/  @!P2 IMAD.MOV R16, RZ, RZ, -R16 ;  /* 0x000000ffff10a224 */ /* 0x000fe200078e0a10 */
[----:B------:R-:W-:Y:S01]  /*3c90*/  LOP3.LUT R4, R18, 0x7, RZ, 0xc0, !PT ;  /* 0x0000000712047812 */ /* 0x000fe200078ec0ff */
[----:B------:R-:W-:Y:S01]  /*3ca0*/  IMAD R2, R17, 0x2, R7 ;  /* 0x0000000211027824 */ /* 0x000fe200078e0207 */
[----:B------:R-:W-:Y:S01]  /*3cb0*/  LOP3.LUT R8, R6, 0x30, RZ, 0xc0, !PT ;  /* 0x0000003006087812 */ /* 0x000fe200078ec0ff */
[----:B------:R-:W-:Y:S01]  /*3cc0*/  STL [R1+0x9fc], R19 ;  /* 0x0009fc1301007387 */ /* 0x000fe20000100800 */
[----:B------:R-:W-:Y:S01]  /*3cd0*/  @!P5 IMAD.IADD R26, R26, 0x1, -R5 ;  /* 0x000000011a1ad824 */ /* 0x000fe200078e0a05 */
[----:B------:R-:W-:-:S02]  /*3ce0*/  ISETP.GE.AND P6, PT, R11, RZ, PT ;  /* 0x000000ff0b00720c */ /* 0x000fc40003fc6270 */
[----:B------:R-:W-:Y:S01]  /*3cf0*/  STL [R1+0xa00], R14 ;  /* 0x000a000e01007387 */ /* 0x000fe20000100800 */
[----:B------:R-:W-:Y:S01]  /*3d00*/  ISETP.GE.AND P5, PT, R3, RZ, PT ;  /* 0x000000ff0300720c */ /* 0x000fe20003fa6270 */
[----:B------:R-:W-:Y:S02]  /*3d10*/  IMAD R3, R17, 0x2, R2 ;  /* 0x0000000211037824 */ /* 0x000fe400078e0202 */
[----:B------:R-:W-:Y:S01]  /*3d20*/  STL [R1+0xa04], R13 ;  /* 0x000a040d01007387 */ /* 0x000fe20000100800 */
[----:B------:R-:W-:Y:S02]  /*3d30*/  IMAD R10, R4, 0x110, RZ ;  /* 0x00000110040a7824 */ /* 0x000fe400078e02ff */
[----:B------:R-:W-:Y:S01]  /*3d40*/  IMAD.SHL.U32 R11, R18, 0x2, RZ ;  /* 0x00000002120b7824 */ /* 0x000fe200078e00ff */
[----:B------:R-:W-:Y:S01]  /*3d50*/  STL [R1+0xa08], R15 ;  /* 0x000a080f01007387 */ /* 0x000fe20000100800 */
[----:B------:R-:W-:Y:S02]  /*3d60*/  IMAD R8, R4, 0x40, R8 ;  /* 0x0000004004087824 */ /* 0x000fe400078e0208 */
[----:B------:R-:W-:Y:S01]  /*3d70*/  @!P4 IMAD.IADD R27, R27, 0x1, -R5 ;  /* 0x000000011b1bc824 */ /* 0x000fe200078e0a05 */
[----:B------:R-:W-:Y:S01]  /*3d80*/  STL [R1+0xa0c], R16 ;  /* 0x000a0c1001007387 */ /* 0x000fe20000100800 */
[----:B------:R-:W-:-:S03]  /*3d90*/  LOP3.LUT R10, R10, 0x30, R11, 0x78, !PT ;  /* 0x000000300a0a7812 */ /* 0x000fc600078e780b */
[----:B------:R-:W-:Y:S01]  /*3da0*/  STL [R1+0xa10], R28 ;  /* 0x000a101c01007387 */ /* 0x000fe20000100800 */
[----:B------:R-:W-:-:S03]  /*3db0*/  LOP3.LUT R8, R8, 0x10, R11, 0x78, !PT ;  /* 0x0000001008087812 */ /* 0x000fc600078e780b */
[----:B------:R0:W-:Y:S01]  /*3dc0*/  STL [R1+0xa14], R0 ;  /* 0x000a140001007387 */ /* 0x0001e20000100800 */
[----:B------:R-:W-:Y:S01]  /*3dd0*/  ISETP.GT.U32.AND P4, PT, R5, R27, PT ;  /* 0x0000001b0500720c */ /* 0x000fe20003f84070 */
[----:B------:R-:W-:Y:S01]  /*3de0*/  IMAD.SHL.U32 R11, R18, 0x20, RZ ;  /* 0x00000020120b7824 */ /* 0x000fe200078e00ff */
[----:B------:R-:W-:Y:S01]  /*3df0*/  ISETP.GE.AND P2, PT, R29, RZ, PT ;  /* 0x000000ff1d00720c */ /* 0x000fe20003f46270 */
[----:B------:R-:W-:Y:S01]  /*3e00*/  STL [R1+0xa18], R7 ;  /* 0x000a180701007387 */ /* 0x000fe20000100800 */
[----:B0-----:R-:W-:-:S03]  /*3e10*/  IMAD R0, R17, 0x2, R3 ;  /* 0x0000000211007824 */ /* 0x001fc600078e0203 */
[----:B------:R0:W-:Y:S01]  /*3e20*/  STL [R1+0xa1c], R2 ;  /* 0x000a1c0201007387 */ /* 0x0001e20000100800 */
[----:B------:R-:W-:Y:S02]  /*3e30*/  IMAD R4, R17, 0x2, R0 ;  /* 0x0000000211047824 */ /* 0x000fe400078e0200 */
[----:B------:R-:W-:Y:S02]  /*3e40*/  IMAD.SHL.U32 R29, R21, 0x40, RZ ;  /* 0x00000040151d7824 */ /* 0x000fe400078e00ff */
[----:B------:R-:W-:Y:S01]  /*3e50*/  IMAD R0, R17, 0x2, R4 ;  /* 0x0000000211007824 */ /* 0x000fe200078e0204 */
[----:B0-----:R-:W-:Y:S01]  /*3e60*/  LOP3.LUT R2, R8, 0x200, R11, 0xf8, !PT ;  /* 0x0000020008027812 */ /* 0x001fe200078ef80b */
[----:B------:R-:W-:Y:S01]  /*3e70*/  IMAD R11, RZ, RZ, -UR6 ;  /* 0x80000006ff0b7e24 */ /* 0x000fe2000f8e02ff */
[----:B------:R-:W-:Y:S01]  /*3e80*/  STL [R1+0x8cc], R6 ;  /* 0x0008cc0601007387 */ /* 0x000fe20000100800 */
[----:B------:R-:W-:Y:S02]  /*3e90*/  @!P6 IMAD.MOV R20, RZ, RZ, -R20 ;  /* 0x000000ffff14e224 */ /* 0x000fe400078e0a14 */
[----:B------:R-:W-:Y:S01]  /*3ea0*/  IMAD R0, R11, 0x2, R0 ;  /* 0x000000020b007824 */ /* 0x000fe200078e0200 */
[----:B------:R0:W-:Y:S01]  /*3eb0*/  STL [R1+0xa20], R3 ;  /* 0x000a200301007387 */ /* 0x0001e20000100800 */
[----:B------:R-:W-:-:S02]  /*3ec0*/  @!P4 IMAD.IADD R27, R27, 0x1, -R5 ;  /* 0x000000011b1bc824 */ /* 0x000fc400078e0a05 */
[----:B------:R-:W-:Y:S01]  /*3ed0*/  IMAD R5, R11, 0x2, R0 ;  /* 0x000000020b057824 */ /* 0x000fe200078e0200 */
[----:B------:R-:W-:Y:S01]  /*3ee0*/  STL [R1+0xa24], R4 ;  /* 0x000a240401007387 */ /* 0x000fe20000100800 */
[----:B0-----:R-:W-:-:S05]  /*3ef0*/  LOP3.LUT R3, R10, R29, RZ, 0xfc, !PT ;  /* 0x0000001d0a037212 */ /* 0x001fca00078efcff */
[----:B------:R-:W-:Y:S04]  /*3f00*/  STL [R1+0x134], R3 ;  /* 0x0001340301007387 */ /* 0x000fe80000100800 */
[----:B------:R-:W-:Y:S04]  /*3f10*/  STL [R1+0x198], R2 ;  /* 0x0001980201007387 */ /* 0x000fe80000100800 */
[----:B------:R0:W-:Y:S04]  /*3f20*/  STL [R1+0xa28], R20 ;  /* 0x000a281401007387 */ /* 0x0001e80000100800 */
[----:B------:R1:W-:Y:S04]  /*3f30*/  STL [R1+0x4], R0 ;  /* 0x0000040001007387 */ /* 0x0003e80000100800 */
[----:B------:R2:W-:Y:S04]  /*3f40*/  STL [R1+0xa2c], R5 ;  /* 0x000a2c0501007387 */ /* 0x0005e80000100800 */
[----:B0-----:R-:W2:Y:S04]  /*3f50*/  LDL.LU R20, [R1+0xe0] ;  /* 0x0000e00001147983 */ /* 0x001ea80000300800 */
[----:B------:R-:W5:Y:S04]  /*3f60*/  LDL.LU R4, [R1+0xdc] ;  /* 0x0000dc0001047983 */ /* 0x000f680000300800 */
[----:B------:R-:W3:Y:S04]  /*3f70*/  LDL.LU R3, [R1+0xd8] ;  /* 0x0000d80001037983 */ /* 0x000ee80000300800 */
[----:B------:R-:W4:Y:S04]  /*3f80*/  LDL.LU R2, [R1+0xd4] ;  /* 0x0000d40001027983 */ /* 0x000f280000300800 */
[----:B------:R-:W4:Y:S04]  /*3f90*/  LDL.LU R7, [R1+0xd0] ;  /* 0x0000d00001077983 */ /* 0x000f280000300800 */
[----:B-1----:R-:W4:Y:S04]  /*3fa0*/  LDL.LU R0, [R1+0xcc] ;  /* 0x0000cc0001007983 */ /* 0x002f280000300800 */
[----:B------:R-:W4:Y:S04]  /*3fb0*/  LDL.LU R28, [R1+0xc8] ;  /* 0x0000c800011c7983 */ /* 0x000f280000300800 */
[----:B------:R-:W4:Y:S04]  /*3fc0*/  LDL.LU R16, [R1+0xc4] ;  /* 0x0000c40001107983 */ /* 0x000f280000300800 */
[----:B------:R-:W4:Y:S04]  /*3fd0*/  LDL.LU R15, [R1+0xc0] ;  /* 0x0000c000010f7983 */ /* 0x000f280000300800 */
[----:B------:R-:W4:Y:S04]  /*3fe0*/  LDL.LU R13, [R1+0xbc] ;  /* 0x0000bc00010d7983 */ /* 0x000f280000300800 */
[----:B------:R-:W4:Y:S04]  /*3ff0*/  LDL.LU R14, [R1+0xb8] ;  /* 0x0000b800010e7983 */ /* 0x000f280000300800 */
[----:B------:R-:W4:Y:S04]  /*4000*/  LDL.LU R19, [R1+0xb4] ;  /* 0x0000b40001137983 */ /* 0x000f280000300800 */
[----:B------:R-:W4:Y:S04]  /*4010*/  LDL.LU R6, [R1+0xb0] ;  /* 0x0000b00001067983 */ /* 0x000f280000300800 */
[----:B------:R-:W4:Y:S04]  /*4020*/  LDL.LU R21, [R1+0xac] ;  /* 0x0000ac0001157983 */ /* 0x000f280000300800 */
[----:B------:R-:W4:Y:S01]  /*4030*/  LDL.LU R18, [R1+0xa4] ;  /* 0x0000a40001127983 */ /* 0x000f220000300800 */
[----:B------:R-:W-:Y:S01]  /*4040*/  ISETP.GE.AND P6, PT, R12, RZ, PT ;  /* 0x000000ff0c00720c */ /* 0x000fe20003fc6270 */
[----:B------:R-:W-:Y:S01]  /*4050*/  IMAD R8, R11, 0x2, R5 ;  /* 0x000000020b087824 */ /* 0x000fe200078e0205 */
[----:B------:R-:W-:Y:S01]  /*4060*/  ISETP.NE.AND P4, PT, R9, RZ, PT ;  /* 0x000000ff0900720c */ /* 0x000fe20003f85270 */
[----:B------:R-:W-:Y:S01]  /*4070*/  @!P2 IMAD.MOV R22, RZ, RZ, -R22 ;  /* 0x000000ffff16a224 */ /* 0x000fe200078e0a16 */
[----:B------:R-:W-:Y:S01]  /*4080*/  LOP3.LUT R29, RZ, R9, RZ, 0x33, !PT ;  /* 0x00000009ff1d7212 */ /* 0x000fe200078e33ff */
[----:B------:R-:W-:Y:S01]  /*4090*/  IMAD R9, R11, 0x2, R8 ;  /* 0x000000020b097824 */ /* 0x000fe200078e0208 */
[----:B------:R-:W4:Y:S01]  /*40a0*/  LDL.LU R17, [R1+0xa0] ;  /* 0x0000a00001117983 */ /* 0x000f220000300800 */
[----:B------:R-:W-:-:S02]  /*40b0*/  @!P0 IMAD.MOV R23, RZ, RZ, -R23 ;  /* 0x000000ffff178224 */ /* 0x000fc400078e0a17 */
[C---:B------:R-:W-:Y:S01]  /*40c0*/  IMAD R10, R11.reuse, 0x2, R9 ;  /* 0x000000020b0a7824 */ /* 0x040fe200078e0209 */
[----:B------:R-:W4:Y:S01]  /*40d0*/  LDL.LU R12, [R1+0x9c] ;  /* 0x00009c00010c7983 */ /* 0x000f220000300800 */
[----:B------:R-:W-:Y:S02]  /*40e0*/  @!P3 IMAD.MOV R24, RZ, RZ, -R24 ;  /* 0x000000ffff18b224 */ /* 0x000fe400078e0a18 */
[----:B------:R-:W-:Y:S01]  /*40f0*/  @!P1 IMAD.MOV R25, RZ, RZ, -R25 ;  /* 0x000000ffff199224 */ /* 0x000fe200078e0a19 */
[----:B------:R-:W-:Y:S01]  /*4100*/  STL [R1+0xa30], R8 ;  /* 0x000a300801007387 */ /* 0x000fe20000100800 */
[----:B------:R-:W-:Y:S02]  /*4110*/  @!P5 IMAD.MOV R26, RZ, RZ, -R26 ;  /* 0x000000ffff1ad224 */ /* 0x000fe400078e0a1a */
[----:B------:R-:W-:Y:S01]  /*4120*/  @!P6 IMAD.MOV R27, RZ, RZ, -R27 ;  /* 0x000000ffff1be224 */ /* 0x000fe200078e0a1b */
[----:B------:R-:W-:Y:S01]  /*4130*/  STL [R1+0xa34], R9 ;  /* 0x000a340901007387 */ /* 0x000fe20000100800 */
[----:B------:R-:W-:-:S03]  /*4140*/  IMAD R11, R11, 0x2, R10 ;  /* 0x000000020b0b7824 */ /* 0x000fc600078e020a */
[----:B------:R-:W-:Y:S04]  /*4150*/  STL [R1+0xa38], R22 ;  /* 0x000a381601007387 */ /* 0x000fe80000100800 */
[----:B------:R-:W-:Y:S04]  /*4160*/  STL [R1+0xa3c], R23 ;  /* 0x000a3c1701007387 */ /* 0x000fe80000100800 */
[----:B------:R-:W-:Y:S04]  /*4170*/  STL [R1+0xa40], R24 ;  /* 0x000a401801007387 */ /* 0x000fe80000100800 */
[----:B------:R-:W-:Y:S04]  /*4180*/  STL [R1+0xa44], R25 ;  /* 0x000a441901007387 */ /* 0x000fe80000100800 */
[----:B------:R-:W-:Y:S04]  /*4190*/  STL [R1+0xa48], R26 ;  /* 0x000a481a01007387 */ /* 0x000fe80000100800 */
[----:B------:R-:W-:Y:S04]  /*41a0*/  STL [R1+0xa4c], R27 ;  /* 0x000a4c1b01007387 */ /* 0x000fe80000100800 */
[----:B------:R-:W-:Y:S04]  /*41b0*/  STL [R1+0xa54], R11 ;  /* 0x000a540b01007387 */ /* 0x000fe80000100800 */
[----:B------:R-:W-:Y:S01]  /*41c0*/  STL [R1+0xa50], R10 ;  /* 0x000a500a01007387 */ /* 0x000fe20000100800 */
[----:B--2---:R-:W-:-:S02]  /*41d0*/  SEL R5, R29, R20, !P4 ;  /* 0x000000141d057207 */ /* 0x004fc40006000000 */
[----:B-----5:R-:W-:-:S03]  /*41e0*/  SEL R4, R29, R4, !P4 ;  /* 0x000000041d047207 */ /* 0x020fc60006000000 */
[----:B------:R-:W-:Y:S01]  /*41f0*/  STL [R1+0x13c], R5 ;  /* 0x00013c0501007387 */ /* 0x000fe20000100800 */
[----:B---3--:R-:W-:-:S03]  /*4200*/  SEL R3, R29, R3, !P4 ;  /* 0x000000031d037207 */ /* 0x008fc60006000000 */
[----:B------:R0:W-:Y:S01]  /*4210*/  STL [R1+0x138], R4 ;  /* 0x0001380401007387 */ /* 0x0001e20000100800 */
[----:B----4-:R-:W-:-:S03]  /*4220*/  SEL R2, R29, R2, !P4 ;  /* 0x000000021d027207 */ /* 0x010fc60006000000 */
[----:B------:R1:W-:Y:S01]  /*4230*/  STL [R1+0x130], R3 ;  /* 0x0001300301007387 */ /* 0x0003e20000100800 */
[----:B0-----:R-:W-:-:S03]  /*4240*/  SEL R4, R29, R7, !P4 ;  /* 0x000000071d047207 */ /* 0x001fc60006000000 */
[----:B------:R0:W-:Y:S01]  /*4250*/  STL [R1+0x12c], R2 ;  /* 0x00012c0201007387 */ /* 0x0001e20000100800 */
[----:B-1----:R-:W-:-:S03]  /*4260*/  SEL R3, R29, R0, !P4 ;  /* 0x000000001d037207 */ /* 0x002fc60006000000 */
[----:B------:R-:W-:Y:S01]  /*4270*/  STL [R1+0x128], R4 ;  /* 0x0001280401007387 */ /* 0x000fe20000100800 */
[----:B------:R-:W-:-:S03]  /*4280*/  SEL R0, R29, R16, !P4 ;  /* 0x000000101d007207 */ /* 0x000fc60006000000 */
[----:B------:R1:W-:Y:S01]  /*4290*/  STL [R1+0x124], R3 ;  /* 0x0001240301007387 */ /* 0x0003e20000100800 */
[----:B0-----:R-:W-:-:S05]  /*42a0*/  SEL R2, R29, R28, !P4 ;  /* 0x0000001c1d027207 */ /* 0x001fca0006000000 */
[----:B------:R0:W-:Y:S01]  /*42b0*/  STL [R1+0x120], R2 ;  /* 0x0001200201007387 */ /* 0x0001e20000100800 */
[----:B-1----:R-:W-:-:S03]  /*42c0*/  SEL R3, R29, R15, !P4 ;  /* 0x0000000f1d037207 */ /* 0x002fc60006000000 */
[----:B------:R1:W-:Y:S04]  /*42d0*/  STL [R1+0x11c], R0 ;  /* 0x00011c0001007387 */ /* 0x0003e80000100800 */
[----:B------:R2:W-:Y:S01]  /*42e0*/  STL [R1+0x118], R3 ;  /* 0x0001180301007387 */ /* 0x0005e20000100800 */
[C---:B0-----:R-:W-:Y:S02]  /*42f0*/  SEL R2, R29.reuse, R13, !P4 ;  /* 0x0000000d1d027207 */ /* 0x041fe40006000000 */
[----:B-1----:R-:W-:-:S03]  /*4300*/  SEL R0, R29, R14, !P4 ;  /* 0x0000000e1d007207 */ /* 0x002fc60006000000 */
[----:B------:R0:W-:Y:S01]  /*4310*/  STL [R1+0x114], R2 ;  /* 0x0001140201007387 */ /* 0x0001e20000100800 */
[----:B--2---:R-:W-:-:S03]  /*4320*/  SEL R3, R29, R19, !P4 ;  /* 0x000000131d037207 */ /* 0x004fc60006000000 */
[----:B------:R1:W-:Y:S04]  /*4330*/  STL [R1+0x110], R0 ;  /* 0x0001100001007387 */ /* 0x0003e80000100800 */
[----:B------:R2:W-:Y:S01]  /*4340*/  STL [R1+0x10c], R3 ;  /* 0x00010c0301007387 */ /* 0x0005e20000100800 */
[C---:B0-----:R-:W-:Y:S02]  /*4350*/  SEL R2, R29.reuse, R6, !P4 ;  /* 0x000000061d027207 */ /* 0x041fe40006000000 */
[----:B-1----:R-:W-:-:S03]  /*4360*/  SEL R0, R29, R21, !P4 ;  /* 0x000000151d007207 */ /* 0x002fc60006000000 */
[----:B------:R0:W-:Y:S01]  /*4370*/  STL [R1+0x108], R2 ;  /* 0x0001080201007387 */ /* 0x0001e20000100800 */
[----:B--2---:R-:W-:-:S03]  /*4380*/  SEL R3, R29, R18, !P4 ;  /* 0x000000121d037207 */ /* 0x004fc60006000000 */
[----:B------:R1:W-:Y:S04]  /*4390*/  STL [R1+0x104], R0 ;  /* 0x0001040001007387 */ /* 0x0003e80000100800 */
[----:B------:R-:W-:Y:S04]  /*43a0*/  STL [R1+0x100], R3 ;  /* 0x0001000301007387 */ /* 0x000fe80000100800 */
[----:B------:R-:W2:Y:S01]  /*43b0*/  LDL.LU R11, [R1+0x84] ;  /* 0x00008400010b7983 */ /* 0x000ea20000300800 */
[C---:B0-----:R-:W-:Y:S02]  /*43c0*/  SEL R2, R29.reuse, R17, !P4 ;  /* 0x000000111d027207 */ /* 0x041fe40006000000 */
[----:B-1----:R-:W-:-:S03]  /*43d0*/  SEL R0, R29, R12, !P4 ;  /* 0x0000000c1d007207 */ /* 0x002fc60006000000 */
[----:B------:R-:W-:Y:S04]  /*43e0*/  STL [R1+0xfc], R2 ;  /* 0x0000fc0201007387 */ /* 0x000fe80000100800 */
[----:B--2---:R0:W-:Y:S04]  /*43f0*/  STL [R1+0xa58], R11 ;  /* 0x000a580b01007387 */ /* 0x0041e80000100800 */
[----:B------:R-:W-:Y:S04]  /*4400*/  STL [R1+0xf8], R0 ;  /* 0x0000f80001007387 */ /* 0x000fe80000100800 */
[----:B0-----:R-:W2:Y:S04]  /*4410*/  LDL.LU R11, [R1+0x88] ;  /* 0x00008800010b7983 */ /* 0x001ea80000300800 */
[----:B--2---:R0:W-:Y:S04]  /*4420*/  STL [R1+0xa5c], R11 ;  /* 0x000a5c0b01007387 */ /* 0x0041e80000100800 */
[----:B0-----:R-:W2:Y:S04]  /*4430*/  LDL.LU R11, [R1+0x90] ;  /* 0x00009000010b7983 */ /* 0x001ea80000300800 */
[----:B--2---:R0:W-:Y:S04]  /*4440*/  STL [R1+0xa60], R11 ;  /* 0x000a600b01007387 */ /* 0x0041e80000100800 */
[----:B0-----:R-:W2:Y:S04]  /*4450*/  LDL.LU R11, [R1+0x98] ;  /* 0x00009800010b7983 */ /* 0x001ea80000300800 */
[----:B------:R-:W3:Y:S04]  /*4460*/  LDL.LU R10, [R1+0x80] ;  /* 0x00008000010a7983 */ /* 0x000ee80000300800 */
[----:B------:R-:W4:Y:S04]  /*4470*/  LDL.LU R27, [R1+0x7c] ;  /* 0x00007c00011b7983 */ /* 0x000f280000300800 */
[----:B------:R-:W5:Y:S04]  /*4480*/  LDL.LU R26, [R1+0x78] ;  /* 0x00007800011a7983 */ /* 0x000f680000300800 */
[----:B------:R-:W3:Y:S04]  /*4490*/  LDL.LU R25, [R1+0x74] ;  /* 0x0000740001197983 */ /* 0x000ee80000300800 */
        /* <DEDUP_REMOVED lines=22> */
[----:B------:R-:W3:Y:S01]  /*4600*/  LDL.LU R12, [R1+0x14] ;  /* 0x00001400010c7983 */ /* 0x000ee20000300800 */
[----:B--2---:R-:W-:-:S05]  /*4610*/  SEL R11, R29, R11, !P4 ;  /* 0x0000000b1d0b7207 */ /* 0x004fca0006000000 */
[----:B------:R0:W-:Y:S04]  /*4620*/  STL [R1+0xf4], R11 ;  /* 0x0000f40b01007387 */ /* 0x0001e80000100800 */
[----:B0-----:R-:W2:Y:S02]  /*4630*/  LDL.LU R11, [R1+0xa60] ;  /* 0x000a6000010b7983 */ /* 0x001ea40000300800 */
[----:B--2---:R-:W-:-:S05]  /*4640*/  SEL R11, R29, R11, !P4 ;  /* 0x0000000b1d0b7207 */ /* 0x004fca0006000000 */
[----:B------:R0:W-:Y:S04]  /*4650*/  STL [R1+0xf0], R11 ;  /* 0x0000f00b01007387 */ /* 0x0001e80000100800 */
[----:B0-----:R-:W2:Y:S02]  /*4660*/  LDL.LU R11, [R1+0xa5c] ;  /* 0x000a5c00010b7983 */ /* 0x001ea40000300800 */
[----:B--2---:R-:W-:-:S05]  /*4670*/  SEL R11, R29, R11, !P4 ;  /* 0x0000000b1d0b7207 */ /* 0x004fca0006000000 */
[----:B------:R0:W-:Y:S04]  /*4680*/  STL [R1+0xec], R11 ;  /* 0x0000ec0b01007387 */ /* 0x0001e80000100800 */
[----:B0-----:R-:W2:Y:S01]  /*4690*/  LDL.LU R11, [R1+0xa58] ;  /* 0x000a5800010b7983 */ /* 0x001ea20000300800 */
[C---:B---3--:R-:W-:Y:S02]  /*46a0*/  SEL R10, R29.reuse, R10, !P4 ;  /* 0x0000000a1d0a7207 */ /* 0x048fe40006000000 */
[C---:B----4-:R-:W-:Y:S02]  /*46b0*/  SEL R27, R29.reuse, R27, !P4 ;  /* 0x0000001b1d1b7207 */ /* 0x050fe40006000000 */
[C---:B-----5:R-:W-:Y:S02]  /*46c0*/  SEL R26, R29.reuse, R26, !P4 ;  /* 0x0000001a1d1a7207 */ /* 0x060fe40006000000 */
[----:B------:R-:W-:-:S02]  /*46d0*/  SEL R25, R29, R25, !P4 ;  /* 0x000000191d197207 */ /* 0x000fc40006000000 */
[C---:B------:R-:W-:Y:S02]  /*46e0*/  SEL R24, R29.reuse, R24, !P4 ;  /* 0x000000181d187207 */ /* 0x040fe40006000000 */
[C---:B------:R-:W-:Y:S02]  /*46f0*/  SEL R23, R29.reuse, R23, !P4 ;  /* 0x000000171d177207 */ /* 0x040fe40006000000 */
[C---:B------:R-:W-:Y:S02]  /*4700*/  SEL R22, R29.reuse, R22, !P4 ;  /* 0x000000161d167207 */ /* 0x040fe40006000000 */
[C---:B------:R-:W-:Y:S02]  /*4710*/  SEL R9, R29.reuse, R9, !P4 ;  /* 0x000000091d097207 */ /* 0x040fe40006000000 */
[C---:B------:R-:W-:Y:S02]  /*4720*/  SEL R8, R29.reuse, R8, !P4 ;  /* 0x000000081d087207 */ /* 0x040fe40006000000 */
        /* <DEDUP_REMOVED lines=18> */
[----:B--2---:R-:W-:-:S05]  /*4850*/  SEL R11, R29, R11, !P4 ;  /* 0x0000000b1d0b7207 */ /* 0x004fca0006000000 */
[----:B------:R0:W-:Y:S04]  /*4860*/  STL [R1+0xe8], R11 ;  /* 0x0000e80b01007387 */ /* 0x0001e80000100800 */
[----:B0-----:R-:W2:Y:S04]  /*4870*/  LDL.LU R11, [R1+0xa54] ;  /* 0x000a5400010b7983 */ /* 0x001ea80000300800 */
[----:B------:R0:W-:Y:S04]  /*4880*/  STL [R1+0xe4], R10 ;  /* 0x0000e40a01007387 */ /* 0x0001e80000100800 */
[----:B0-----:R-:W3:Y:S04]  /*4890*/  LDL.LU R10, [R1+0xa50] ;  /* 0x000a5000010a7983 */ /* 0x001ee80000300800 */
[----:B------:R0:W-:Y:S04]  /*48a0*/  STL [R1+0xe0], R27 ;  /* 0x0000e01b01007387 */ /* 0x0001e80000100800 */
[----:B0-----:R-:W4:Y:S04]  /*48b0*/  LDL.LU R27, [R1+0xa4c] ;  /* 0x000a4c00011b7983 */ /* 0x001f280000300800 */
[----:B------:R0:W-:Y:S04]  /*48c0*/  STL [R1+0xdc], R26 ;  /* 0x0000dc1a01007387 */ /* 0x0001e80000100800 */
[----:B0-----:R-:W5:Y:S04]  /*48d0*/  LDL.LU R26, [R1+0xa48] ;  /* 0x000a4800011a7983 */ /* 0x001f680000300800 */
[----:B------:R0:W-:Y:S04]  /*48e0*/  STL [R1+0xd8], R25 ;  /* 0x0000d81901007387 */ /* 0x0001e80000100800 */
[----:B0-----:R-:W2:Y:S04]  /*48f0*/  LDL.LU R25, [R1+0xa44] ;  /* 0x000a440001197983 */ /* 0x001ea80000300800 */
        /* <DEDUP_REMOVED lines=45> */
[----:B0-----:R-:W2:Y:S02]  /*4bd0*/  LDL.LU R12, [R1+0x9e8] ;  /* 0x0009e800010c7983 */ /* 0x001ea40000300800 */
[----:B--2---:R-:W-:-:S05]  /*4be0*/  SEL R12, R29, R12, !P4 ;  /* 0x0000000c1d0c7207 */ /* 0x004fca0006000000 */
[----:B------:R0:W-:Y:S04]  /*4bf0*/  STL [R1+0x60], R12 ;  /* 0x0000600c01007387 */ /* 0x0001e80000100800 */
[----:B0-----:R-:W2:Y:S01]  /*4c00*/  LDL.LU R12, [R1+0x9e4] ;  /* 0x0009e400010c7983 */ /* 0x001ea20000300800 */
[----:B------:R-:W-:-:S05]  /*4c10*/  SEL R17, R29, R17, !P4 ;  /* 0x000000111d117207 */ /* 0x000fca0006000000 */
[----:B------:R0:W-:Y:S01]  /*4c20*/  STL [R1+0x5c], R17 ;  /* 0x00005c1101007387 */ /* 0x0001e20000100800 */
[C---:B------:R-:W-:Y:S02]  /*4c30*/  SEL R21, R29.reuse, R21, !P4 ;  /* 0x000000151d157207 */ /* 0x040fe40006000000 */
[C---:B0-----:R-:W-:Y:S02]  /*4c40*/  SEL R17, R29.reuse, R18, !P4 ;  /* 0x000000121d117207 */ /* 0x041fe40006000000 */
[----:B------:R-:W-:-:S03]  /*4c50*/  SEL R18, R29, R19, !P4 ;  /* 0x000000131d127207 */ /* 0x000fc60006000000 */
[----:B------:R0:W-:Y:S04]  /*4c60*/  STL [R1+0x54], R17 ;  /* 0x0000541101007387 */ /* 0x0001e80000100800 */
[----:B------:R-:W-:Y:S01]  /*4c70*/  STL [R1+0x4c], R21 ;  /* 0x00004c1501007387 */ /* 0x000fe20000100800 */
[C---:B0-----:R-:W-:Y:S02]  /*4c80*/  SEL R17, R29.reuse, R14, !P4 ;  /* 0x0000000e1d117207 */ /* 0x041fe40006000000 */
[C---:B------:R-:W-:Y:S02]  /*4c90*/  SEL R14, R29.reuse, R13, !P4 ;  /* 0x0000000d1d0e7207 */ /* 0x040fe40006000000 */
[C---:B------:R-:W-:Y:S01]  /*4ca0*/  SEL R13, R29.reuse, R15, !P4 ;  /* 0x0000000f1d0d7207 */ /* 0x040fe20006000000 */
[----:B------:R-:W-:Y:S01]  /*4cb0*/  STL [R1+0x48], R18 ;  /* 0x0000481201007387 */ /* 0x000fe20000100800 */
[----:B------:R-:W-:-:S03]  /*4cc0*/  SEL R15, R29, R16, !P4 ;  /* 0x000000101d0f7207 */ /* 0x000fc60006000000 */
[----:B------:R-:W-:Y:S04]  /*4cd0*/  STL [R1+0x44], R17 ;  /* 0x0000441101007387 */ /* 0x000fe80000100800 */
[----:B------:R0:W-:Y:S04]  /*4ce0*/  STL [R1+0x3c], R14 ;  /* 0x00003c0e01007387 */ /* 0x0001e80000100800 */
[----:B------:R1:W-:Y:S01]  /*4cf0*/  STL [R1+0x38], R13 ;  /* 0x0000380d01007387 */ /* 0x0003e20000100800 */
[----:B0-----:R-:W-:-:S03]  /*4d00*/  SEL R14, R29, R20, !P4 ;  /* 0x000000141d0e7207 */ /* 0x001fc60006000000 */
[----:B------:R0:W-:Y:S01]  /*4d10*/  STL [R1+0x34], R15 ;  /* 0x0000340f01007387 */ /* 0x0001e20000100800 */
[C---:B-1----:R-:W-:Y:S01]  /*4d20*/  SEL R13, R29.reuse, R22, !P4 ;  /* 0x000000161d0d7207 */ /* 0x042fe20006000000 */
[----:B------:R-:W1:Y:S02]  /*4d30*/  S2R R21, SR_TID.X ;  /* 0x0000000000157919 */ /* 0x000e640000002100 */
[----:B------:R3:W-:Y:S01]  /*4d40*/  STL [R1+0x2c], R14 ;  /* 0x00002c0e01007387 */ /* 0x0007e20000100800 */
[----:B0-----:R-:W-:-:S03]  /*4d50*/  SEL R15, R29, R23, !P4 ;  /* 0x000000171d0f7207 */ /* 0x001fc60006000000 */
[----:B------:R0:W-:Y:S01]  /*4d60*/  STL [R1+0x28], R13 ;  /* 0x0000280d01007387 */ /* 0x0001e20000100800 */
[----:B------:R-:W-:Y:S01]  /*4d70*/  IMAD R17, RZ, RZ, -UR6 ;  /* 0x80000006ff117e24 */ /* 0x000fe2000f8e02ff */
[C---:B---3--:R-:W-:Y:S02]  /*4d80*/  SEL R14, R29.reuse, R24, !P4 ;  /* 0x000000181d0e7207 */ /* 0x048fe40006000000 */
[----:B------:R-:W-:Y:S01]  /*4d90*/  STL [R1+0x24], R15 ;  /* 0x0000240f01007387 */ /* 0x000fe20000100800 */
[----:B0-----:R-:W-:-:S03]  /*4da0*/  SEL R13, R29, R25, !P4 ;  /* 0x000000191d0d7207 */ /* 0x001fc60006000000 */
[----:B------:R-:W3:Y:S04]  /*4db0*/  LDL.LU R25, [R1+0x8c] ;  /* 0x00008c0001197983 */ /* 0x000ee80000300800 */
[----:B------:R-:W-:Y:S04]  /*4dc0*/  STL [R1+0x1c], R14 ;  /* 0x00001c0e01007387 */ /* 0x000fe80000100800 */
[----:B------:R5:W-:Y:S01]  /*4dd0*/  STL [R1+0x14], R13 ;  /* 0x0000140d01007387 */ /* 0x000be20000100800 */
[----:B------:R-:W-:Y:S02]  /*4de0*/  IMAD R16, R17, 0x2, R11 ;  /* 0x0000000211107824 */ /* 0x000fe400078e020b */
[----:B------:R-:W0:Y:S01]  /*4df0*/  LDC R17, c[0x0][0x3ac] ;  /* 0x0000eb00ff117b82 */ /* 0x000e220000000800 */
[----:B-----5:R-:W-:-:S02]  /*4e00*/  SEL R13, R29, R26, !P4 ;  /* 0x0000001a1d0d7207 */ /* 0x020fc40006000000 */
[----:B------:R-:W5:Y:S01]  /*4e10*/  LDL.LU R26, [R1] ;  /* 0x00000000011a7983 */ /* 0x000f620000300800 */
[----:B-1----:R-:W-:Y:S02]  /*4e20*/  LOP3.LUT R18, R21, 0x3f, RZ, 0xc0, !PT ;  /* 0x0000003f15127812 */ /* 0x002fe400078ec0ff */
[----:B------:R-:W-:Y:S01]  /*4e30*/  SHF.R.U32.HI R19, RZ, 0x5, R21 ;  /* 0x00000005ff137819 */ /* 0x000fe20000011615 */
[----:B------:R-:W-:Y:S01]  /*4e40*/  STL [R1+0x10], R13 ;  /* 0x0000100d01007387 */ /* 0x000fe20000100800 */
[----:B----4-:R-:W-:Y:S01]  /*4e50*/  SEL R29, R29, R27, !P4 ;  /* 0x0000001b1d1d7207 */ /* 0x010fe20006000000 */
[----:B0-----:R-:W-:-:S04]  /*4e60*/  IMAD R21, R18, R17, RZ ;  /* 0x0000001112157224 */ /* 0x001fc800078e02ff */
[----:B------:R0:W-:Y:S01]  /*4e70*/  STL [R1+0x9d8], R29 ;  /* 0x0009d81d01007387 */ /* 0x0001e20000100800 */
[----:B--2---:R-:W-:Y:S01]  /*4e80*/  IMAD R18, R12, UR7, RZ ;  /* 0x000000070c127c24 */ /* 0x004fe2000f8e02ff */
[----:B------:R-:W-:Y:S01]  /*4e90*/  LEA R12, P1, R21, UR14, 0x1 ;  /* 0x0000000e150c7c11 */ /* 0x000fe2000f8208ff */
[----:B------:R-:W-:Y:S01]  /*4ea0*/  IMAD R15, R17, 0x40, R21 ;  /* 0x00000040110f7824 */ /* 0x000fe200078e0215 */
[----:B------:R-:W-:Y:S01]  /*4eb0*/  SGXT.U32 R27, R19, 0x1 ;  /* 0x00000001131b781a */ /* 0x000fe20000000000 */
[----:B0-----:R-:W-:Y:S01]  /*4ec0*/  IMAD R29, RZ, RZ, -UR6 ;  /* 0x80000006ff1d7e24 */ /* 0x001fe2000f8e02ff */
[----:B------:R-:W-:Y:S01]  /*4ed0*/  LEA.HI.X.SX32 R13, R21, UR15, 0x1, P1 ;  /* 0x0000000f150d7c11 */ /* 0x000fe200088f0eff */
[----:B------:R-:W0:Y:S04]  /*4ee0*/  LDCU UR7, c[0x0][0x3b0] ;  /* 0x00007600ff0777ac */ /* 0x000e280008000800 */
[----:B------:R1:W-:Y:S04]  /*4ef0*/  STL.64 [R1+0x9a0], R12 ;  /* 0x0009a00c01007387 */ /* 0x0003e80000100a00 */
[----:B-1----:R-:W2:Y:S01]  /*4f00*/  LDL.LU R13, [R1+0x4] ;  /* 0x00000400010d7983 */ /* 0x002ea20000300800 */
[----:B------:R-:W-:Y:S01]  /*4f10*/  LEA R14, P2, R15, UR14, 0x1 ;  /* 0x0000000e0f0e7c11 */ /* 0x000fe2000f8408ff */
[----:B------:R-:W-:Y:S01]  /*4f20*/  IMAD R12, RZ, RZ, -UR6 ;  /* 0x80000006ff0c7e24 */ /* 0x000fe2000f8e02ff */
[----:B------:R-:W-:Y:S01]  /*4f30*/  LEA R17, P0, R18, UR12, 0x1 ;  /* 0x0000000c12117c11 */ /* 0x000fe2000f8008ff */
[----:B------:R-:W-:Y:S01]  /*4f40*/  IMAD R19, R29, 0x2, R16 ;  /* 0x000000021d137824 */ /* 0x000fe200078e0210 */
[----:B------:R-:W-:Y:S01]  /*4f50*/  LEA.HI.X.SX32 R15, R15, UR15, 0x1, P2 ;  /* 0x0000000f0f0f7c11 */ /* 0x000fe200090f0eff */
[----:B------:R-:W-:Y:S01]  /*4f60*/  IMAD R12, R12, 0x2, R6 ;  /* 0x000000020c0c7824 */ /* 0x000fe200078e0206 */
[----:B------:R-:W-:Y:S01]  /*4f70*/  STL [R1+0x9e0], R14 ;  /* 0x0009e00e01007387 */ /* 0x000fe20000100800 */
[----:B------:R-:W-:Y:S01]  /*4f80*/  LEA R22, P3, R6, R17, 0x1 ;  /* 0x0000001106167211 */ /* 0x000fe200078608ff */
[----:B------:R-:W-:Y:S01]  /*4f90*/  IMAD R27, R27, UR6, RZ ;  /* 0x000000061b1b7c24 */ /* 0x000fe2000f8e02ff */
[----:B------:R-:W1:Y:S01]  /*4fa0*/  LDCU UR12, c[0x0][0x3a0] ;  /* 0x00007400ff0c77ac */ /* 0x000e620008000800 */
[----:B------:R4:W-:Y:S01]  /*4fb0*/  STL [R1+0x9dc], R15 ;  /* 0x0009dc0f01007387 */ /* 0x0009e20000100800 */
[----:B------:R-:W-:-:S03]  /*4fc0*/  LEA.HI.X.SX32 R18, R18, UR13, 0x1, P0 ;  /* 0x0000000d12127c11 */ /* 0x000fc600080f0eff */
[----:B------:R-:W-:Y:S01]  /*4fd0*/  STL [R1+0x794], R22 ;  /* 0x0007941601007387 */ /* 0x000fe20000100800 */
[----:B----4-:R-:W-:-:S05]  /*4fe0*/  LEA R15, P5, R12, R17, 0x1 ;  /* 0x000000110c0f7211 */ /* 0x010fca00078a08ff */
[----:B------:R4:W-:Y:S01]  /*4ff0*/  STL [R1+0x798], R15 ;  /* 0x0007980f01007387 */ /* 0x0009e20000100800 */
[-C--:B------:R-:W-:Y:S02]  /*5000*/  LEA.HI.X.SX32 R6, R6, R18.reuse, 0x1, P3 ;  /* 0x0000001206067211 */ /* 0x080fe400018f0eff */
[-C--:B----4-:R-:W-:Y:S02]  /*5010*/  LEA R15, P1, R28, R17.reuse, 0x1 ;  /* 0x000000111c0f7211 */ /* 0x090fe400078208ff */
[----:B------:R-:W-:Y:S02]  /*5020*/  LEA.HI.X.SX32 R12, R12, R18, 0x1, P5 ;  /* 0x000000120c0c7211 */ /* 0x000fe400028f0eff */
[----:B---3--:R-:W-:-:S05]  /*5030*/  LEA R14, P4, R25, R17, 0x1 ;  /* 0x00000011190e7211 */ /* 0x008fca00078808ff */
[----:B------:R3:W-:Y:S02]  /*5040*/  STL [R1+0x79c], R14 ;  /* 0x00079c0e01007387 */ /* 0x0007e40000100800 */
[-C--:B---3--:R-:W-:Y:S02]  /*5050*/  LEA R14, P2, R0, R17.reuse, 0x1 ;  /* 0x00000011000e7211 */ /* 0x088fe400078408ff */
[----:B-----5:R-:W-:-:S05]  /*5060*/  LEA R22, P0, R26, R17, 0x1 ;  /* 0x000000111a167211 */ /* 0x020fca00078008ff */
[----:B------:R-:W-:Y:S04]  /*5070*/  STL [R1+0x7a0], R22 ;  /* 0x0007a01601007387 */ /* 0x000fe80000100800 */
[----:B------:R3:W-:Y:S04]  /*5080*/  STL [R1+0x7a4], R15 ;  /* 0x0007a40f01007387 */ /* 0x0007e80000100800 */
[----:B------:R4:W-:Y:S04]  /*5090*/  STL [R1+0x7a8], R14 ;  /* 0x0007a80e01007387 */ /* 0x0009e80000100800 */
[----:B------:R-:W-:Y:S01]  /*50a0*/  STL [R1+0x77c], R6 ;  /* 0x00077c0601007387 */ /* 0x000fe20000100800 */
[----:B---3--:R-:W-:-:S02]  /*50b0*/  LEA R15, P5, R2, R17, 0x1 ;  /* 0x00000011020f7211 */ /* 0x008fc400078a08ff */
[----:B----4-:R-:W-:-:S05]  /*50c0*/  LEA R14, P3, R7, R17, 0x1 ;  /* 0x00000011070e7211 */ /* 0x010fca00078608ff */
[----:B------:R3:W-:Y:S04]  /*50d0*/  STL [R1+0x788], R14 ;  /* 0x0007880e01007387 */ /* 0x0007e80000100800 */
[----:B------:R4:W-:Y:S01]  /*50e0*/  STL [R1+0x780], R12 ;  /* 0x0007800c01007387 */ /* 0x0009e20000100800 */
[----:B---3--:R-:W-:-:S03]  /*50f0*/  IMAD R14, RZ, RZ, -UR6 ;  /* 0x80000006ff0e7e24 */ /* 0x008fc6000f8e02ff */
[----:B------:R3:W-:Y:S01]  /*5100*/  STL [R1+0x78c], R15 ;  /* 0x00078c0f01007387 */ /* 0x0007e20000100800 */
[----:B----4-:R-:W-:Y:S01]  /*5110*/  LEA.HI.X.SX32 R12, R25, R18, 0x1, P4 ;  /* 0x00000012190c7211 */ /* 0x010fe200020f0eff */
[----:B------:R-:W-:-:S04]  /*5120*/  IMAD R14, R14, 0x2, R3 ;  /* 0x000000020e0e7824 */ /* 0x000fc800078e0203 */
[----:B------:R4:W-:Y:S01]  /*5130*/  STL [R1+0x784], R12 ;  /* 0x0007840c01007387 */ /* 0x0009e20000100800 */
[----:B---3--:R-:W-:-:S05]  /*5140*/  LEA R15, P4, R3, R17, 0x1 ;  /* 0x00000011030f7211 */ /* 0x008fca00078808ff */
[----:B------:R3:W-:Y:S01]  /*5150*/  STL [R1+0x790], R15 ;  /* 0x0007900f01007387 */ /* 0x0007e20000100800 */
[----:B----4-:R-:W-:Y:S02]  /*5160*/  LEA.HI.X.SX32 R12, R26, R18, 0x1, P0 ;  /* 0x000000121a0c7211 */ /* 0x010fe400000f0eff */
[----:B------:R-:W-:-:S03]  /*5170*/  LEA R26, P0, R14, R17, 0x1 ;  /* 0x000000110e1a7211 */ /* 0x000fc600078008ff */
[----:B------:R4:W-:Y:S01]  /*5180*/  STL [R1+0x774], R12 ;  /* 0x0007740c01007387 */ /* 0x0009e20000100800 */
[----:B---3--:R-:W-:-:S03]  /*5190*/  LEA.HI.X.SX32 R15, R28, R18, 0x1, P1 ;  /* 0x000000121c0f7211 */ /* 0x008fc600008f0eff */
[----:B------:R-:W-:Y:S04]  /*51a0*/  STL [R1+0x778], R26 ;  /* 0x0007781a01007387 */ /* 0x000fe80000100800 */
[----:B------:R3:W-:Y:S01]  /*51b0*/  STL [R1+0x76c], R15 ;  /* 0x00076c0f01007387 */ /* 0x0007e20000100800 */
[----:B----4-:R-:W-:-:S04]  /*51c0*/  IMAD R12, RZ, RZ, -UR6 ;  /* 0x80000006ff0c7e24 */ /* 0x010fc8000f8e02ff */
[----:B------:R-:W-:Y:S01]  /*51d0*/  IMAD R12, R12, 0x2, R4 ;  /* 0x000000020c0c7824 */ /* 0x000fe200078e0204 */
[----:B---3--:R-:W-:Y:S02]  /*51e0*/  LEA R15, P1, R4, R17, 0x1 ;  /* 0x00000011040f7211 */ /* 0x008fe400078208ff */
[----:B------:R-:W-:-:S03]  /*51f0*/  LEA.HI.X.SX32 R28, R0, R18, 0x1, P2 ;  /* 0x00000012001c7211 */ /* 0x000fc600010f0eff */
[----:B------:R3:W-:Y:S04]  /*5200*/  STL [R1+0x770], R15 ;  /* 0x0007700f01007387 */ /* 0x0007e80000100800 */
[----:B------:R4:W-:Y:S01]  /*5210*/  STL [R1+0x764], R28 ;  /* 0x0007641c01007387 */ /* 0x0009e20000100800 */
[----:B---3--:R-:W-:Y:S02]  /*5220*/  LEA R15, P2, R12, R17, 0x1 ;  /* 0x000000110c0f7211 */ /* 0x008fe400078408ff */
[----:B----4-:R-:W-:-:S03]  /*5230*/  LEA.HI.X.SX32 R28, R7, R18, 0x1, P3 ;  /* 0x00000012071c7211 */ /* 0x010fc600018f0eff */
[----:B------:R-:W-:Y:S01]  /*5240*/  STL [R1+0x768], R15 ;  /* 0x0007680f01007387 */ /* 0x000fe20000100800 */
[----:B------:R-:W-:-:S03]  /*5250*/  LEA.HI.X.SX32 R7, R2, R18, 0x1, P5 ;  /* 0x0000001202077211 */ /* 0x000fc600028f0eff */
[----:B------:R3:W-:Y:S02]  /*5260*/  STL [R1+0x75c], R28 ;  /* 0x00075c1c01007387 */ /* 0x0007e40000100800 */
[----:B---3--:R-:W-:Y:S01]  /*5270*/  LEA R28, P5, R5, R17, 0x1 ;  /* 0x00000011051c7211 */ /* 0x008fe200078a08ff */
[----:B------:R-:W-:-:S04]  /*5280*/  IMAD R23, R29, 0x2, R19 ;  /* 0x000000021d177824 */ /* 0x000fc800078e0213 */
[----:B------:R-:W-:-:S04]  /*5290*/  IMAD R20, R29, 0x2, R23 ;  /* 0x000000021d147824 */ /* 0x000fc800078e0217 */
[----:B------:R-:W-:-:S04]  /*52a0*/  IMAD R21, R29, 0x2, R20 ;  /* 0x000000021d157824 */ /* 0x000fc800078e0214 */
[----:B------:R-:W-:-:S04]  /*52b0*/  IMAD R24, R29, 0x2, R21 ;  /* 0x000000021d187824 */ /* 0x000fc800078e0215 */
[----:B------:R-:W-:-:S04]  /*52c0*/  IMAD R22, R29, 0x2, R24 ;  /* 0x000000021d167824 */ /* 0x000fc800078e0218 */
[----:B------:R-:W-:-:S04]  /*52d0*/  IMAD R6, R29, 0x2, R22 ;  /* 0x000000021d067824 */ /* 0x000fc800078e0216 */
[----:B------:R-:W-:-:S04]  /*52e0*/  IMAD R25, R29, 0x2, R6 ;  /* 0x000000021d197824 */ /* 0x000fc800078e0206 */
[----:B------:R-:W-:-:S04]  /*52f0*/  IMAD R26, R29, 0x2, R25 ;  /* 0x000000021d1a7824 */ /* 0x000fc800078e0219 */
[----:B------:R-:W-:Y:S01]  /*5300*/  IMAD R0, R29, 0x2, R26 ;  /* 0x000000021d007824 */ /* 0x000fe200078e021a */
[----:B--2---:R-:W-:-:S05]  /*5310*/  LEA R15, P3, R13, R17, 0x1 ;  /* 0x000000110d0f7211 */ /* 0x004fca00078608ff */
[----:B------:R2:W-:Y:S04]  /*5320*/  STL [R1+0x760], R15 ;  /* 0x0007600f01007387 */ /* 0x0005e80000100800 */
[----:B------:R3:W-:Y:S01]  /*5330*/  STL [R1+0x754], R7 ;  /* 0x0007540701007387 */ /* 0x0007e20000100800 */
[----:B--2---:R-:W-:-:S03]  /*5340*/  LEA.HI.X.SX32 R15, R3, R18, 0x1, P4 ;  /* 0x00000012030f7211 */ /* 0x004fc600020f0eff */
[----:B------:R-:W-:Y:S01]  /*5350*/  STL [R1+0x758], R28 ;  /* 0x0007581c01007387 */ /* 0x000fe20000100800 */
[----:B---3--:R-:W-:-:S03]  /*5360*/  LEA R7, P4, R8, R17, 0x1 ;  /* 0x0000001108077211 */ /* 0x008fc600078808ff */
[----:B------:R2:W-:Y:S04]  /*5370*/  STL [R1+0x74c], R15 ;  /* 0x00074c0f01007387 */ /* 0x0005e80000100800 */
[----:B------:R3:W-:Y:S01]  /*5380*/  STL [R1+0x750], R7 ;  /* 0x0007500701007387 */ /* 0x0007e20000100800 */
[-C--:B--2---:R-:W-:Y:S02]  /*5390*/  LEA.HI.X.SX32 R15, R14, R18.reuse, 0x1, P0 ;  /* 0x000000120e0f7211 */ /* 0x084fe400000f0eff */
[----:B------:R-:W-:Y:S02]  /*53a0*/  LEA.HI.X.SX32 R14, R4, R18, 0x1, P1 ;  /* 0x00000012040e7211 */ /* 0x000fe400008f0eff */
[-C--:B---3--:R-:W-:Y:S01]  /*53b0*/  LEA R7, P0, R9, R17.reuse, 0x1 ;  /* 0x0000001109077211 */ /* 0x088fe200078008ff */
[----:B------:R-:W-:Y:S04]  /*53c0*/  STL [R1+0x744], R15 ;  /* 0x0007440f01007387 */ /* 0x000fe80000100800 */
[----:B------:R2:W-:Y:S04]  /*53d0*/  STL [R1+0x748], R7 ;  /* 0x0007480701007387 */ /* 0x0005e80000100800 */
[----:B------:R3:W-:Y:S01]  /*53e0*/  STL [R1+0x73c], R14 ;  /* 0x00073c0e01007387 */ /* 0x0007e20000100800 */
[----:B--2---:R-:W-:-:S02]  /*53f0*/  LEA R7, P1, R10, R17, 0x1 ;  /* 0x000000110a077211 */ /* 0x004fc400078208ff */
[-C--:B---3--:R-:W-:Y:S02]  /*5400*/  LEA.HI.X.SX32 R14, R12, R18.reuse, 0x1, P2 ;  /* 0x000000120c0e7211 */ /* 0x088fe400010f0eff */
[----:B------:R-:W-:Y:S01]  /*5410*/  LEA R12, P2, R11, R17, 0x1 ;  /* 0x000000110b0c7211 */ /* 0x000fe200078408ff */
[----:B------:R-:W-:Y:S04]  /*5420*/  STL [R1+0x740], R7 ;  /* 0x0007400701007387 */ /* 0x000fe80000100800 */
[----:B------:R2:W-:Y:S04]  /*5430*/  STL [R1+0x734], R14 ;  /* 0x0007340e01007387 */ /* 0x0005e80000100800 */
[----:B------:R3:W-:Y:S01]  /*5440*/  STL [R1+0x738], R12 ;  /* 0x0007380c01007387 */ /* 0x0007e20000100800 */
[----:B--2---:R-:W-:-:S02]  /*5450*/  LEA.HI.X.SX32 R14, R13, R18, 0x1, P3 ;  /* 0x000000120d0e7211 */ /* 0x004fc400018f0eff */
[-C--:B------:R-:W-:Y:S02]  /*5460*/  LEA R13, P3, R16, R17.reuse, 0x1 ;  /* 0x00000011100d7211 */ /* 0x080fe400078608ff */
[----:B---3--:R-:W-:Y:S01]  /*5470*/  LEA.HI.X.SX32 R12, R5, R18, 0x1, P5 ;  /* 0x00000012050c7211 */ /* 0x008fe200028f0eff */
[----:B------:R2:W-:Y:S04]  /*5480*/  STL [R1+0x72c], R14 ;  /* 0x00072c0e01007387 */ /* 0x0005e80000100800 */
[----:B------:R3:W-:Y:S04]  /*5490*/  STL [R1+0x730], R13 ;  /* 0x0007300d01007387 */ /* 0x0007e80000100800 */
[----:B------:R4:W-:Y:S01]  /*54a0*/  STL [R1+0x724], R12 ;  /* 0x0007240c01007387 */ /* 0x0009e20000100800 */
[----:B--2---:R-:W-:-:S02]  /*54b0*/  LEA R14, P5, R19, R17, 0x1 ;  /* 0x00000011130e7211 */ /* 0x004fc400078a08ff */
[----:B---3--:R-:W-:-:S03]  /*54c0*/  LEA.HI.X.SX32 R13, R8, R18, 0x1, P4 ;  /* 0x00000012080d7211 */ /* 0x008fc600020f0eff */
[----:B------:R-:W-:Y:S01]  /*54d0*/  STL [R1+0x728], R14 ;  /* 0x0007280e01007387 */ /* 0x000fe20000100800 */
[----:B----4-:R-:W-:-:S03]  /*54e0*/  LEA R12, P4, R23, R17, 0x1 ;  /* 0x00000011170c7211 */ /* 0x010fc600078808ff */
[----:B------:R2:W-:Y:S01]  /*54f0*/  STL [R1+0x71c], R13 ;  /* 0x00071c0d01007387 */ /* 0x0005e20000100800 */
[----:B------:R-:W-:-:S03]  /*5500*/  LEA.HI.X.SX32 R9, R9, R18, 0x1, P0 ;  /* 0x0000001209097211 */ /* 0x000fc600000f0eff */
[----:B------:R3:W-:Y:S01]  /*5510*/  STL [R1+0x720], R12 ;  /* 0x0007200c01007387 */ /* 0x0007e20000100800 */
[----:B--2---:R-:W-:-:S03]  /*5520*/  LEA R13, P0, R27, R17, 0x1 ;  /* 0x000000111b0d7211 */ /* 0x004fc600078008ff */
[----:B------:R-:W-:Y:S01]  /*5530*/  STL [R1+0x714], R9 ;  /* 0x0007140901007387 */ /* 0x000fe20000100800 */
[----:B---3--:R-:W-:-:S03]  /*5540*/  LEA.HI.X.SX32 R12, R10, R18, 0x1, P1 ;  /* 0x000000120a0c7211 */ /* 0x008fc600008f0eff */
[----:B------:R-:W-:Y:S01]  /*5550*/  STL [R1+0x718], R13 ;  /* 0x0007180d01007387 */ /* 0x000fe20000100800 */
[-C--:B------:R-:W-:Y:S02]  /*5560*/  LEA.HI.X.SX32 R10, R11, R18.reuse, 0x1, P2 ;  /* 0x000000120b0a7211 */ /* 0x080fe400010f0eff */
[-C--:B------:R-:W-:Y:S01]  /*5570*/  LEA.HI.X.SX32 R11, R16, R18.reuse, 0x1, P3 ;  /* 0x00000012100b7211 */ /* 0x080fe200018f0eff */
[----:B------:R2:W-:Y:S04]  /*5580*/  STL [R1+0x710], R12 ;  /* 0x0007100c01007387 */ /* 0x0005e80000100800 */
[----:B------:R-:W-:Y:S01]  /*5590*/  STL [R1+0x70c], R10 ;  /* 0x00070c0a01007387 */ /* 0x000fe20000100800 */
[----:B--2---:R-:W-:-:S03]  /*55a0*/  LEA.HI.X.SX32 R12, R19, R18, 0x1, P5 ;  /* 0x00000012130c7211 */ /* 0x004fc600028f0eff */
[----:B------:R2:W-:Y:S01]  /*55b0*/  STL [R1+0x708], R11 ;  /* 0x0007080b01007387 */ /* 0x0005e20000100800 */
[----:B------:R-:W-:-:S03]  /*55c0*/  LEA R13, P1, R20, R17, 0x1 ;  /* 0x00000011140d7211 */ /* 0x000fc600078208ff */
[----:B------:R3:W-:Y:S01]  /*55d0*/  STL [R1+0x704], R12 ;  /* 0x0007040c01007387 */ /* 0x0007e20000100800 */
[----:B--2---:R-:W-:Y:S02]  /*55e0*/  LEA.HI.X.SX32 R11, R23, R18, 0x1, P4 ;  /* 0x00000012170b7211 */ /* 0x004fe400020f0eff */
[----:B---3--:R-:W-:-:S03]  /*55f0*/  LEA R12, P2, R21, R17, 0x1 ;  /* 0x00000011150c7211 */ /* 0x008fc600078408ff */
[----:B------:R-:W-:Y:S01]  /*5600*/  STL [R1+0x6f4], R11 ;  /* 0x0006f40b01007387 */ /* 0x000fe20000100800 */
[----:B------:R-:W-:-:S03]  /*5610*/  LEA.HI.X.SX32 R14, R27, R18, 0x1, P0 ;  /* 0x000000121b0e7211 */ /* 0x000fc600000f0eff */
[----:B------:R2:W-:Y:S04]  /*5620*/  STL [R1+0x6f8], R13 ;  /* 0x0006f80d01007387 */ /* 0x0005e80000100800 */
[----:B------:R3:W-:Y:S01]  /*5630*/  STL [R1+0x6fc], R12 ;  /* 0x0006fc0c01007387 */ /* 0x0007e20000100800 */
[----:B--2---:R-:W-:-:S03]  /*5640*/  LEA.HI.X.SX32 R13, R20, R18, 0x1, P1 ;  /* 0x00000012140d7211 */ /* 0x004fc600008f0eff */
[----:B------:R2:W-:Y:S01]  /*5650*/  STL [R1+0x700], R14 ;  /* 0x0007000e01007387 */ /* 0x0005e20000100800 */
[----:B---3--:R-:W-:-:S03]  /*5660*/  LEA.HI.X.SX32 R12, R21, R18, 0x1, P2 ;  /* 0x00000012150c7211 */ /* 0x008fc600010f0eff */
[----:B------:R3:W-:Y:S04]  /*5670*/  STL [R1+0x6f0], R13 ;  /* 0x0006f00d01007387 */ /* 0x0007e80000100800 */
[----:B------:R4:W-:Y:S01]  /*5680*/  STL [R1+0x6e0], R12 ;  /* 0x0006e00c01007387 */ /* 0x0009e20000100800 */
[-C--:B--2---:R-:W-:Y:S02]  /*5690*/  LEA R14, P0, R24, R17.reuse, 0x1 ;  /* 0x00000011180e7211 */ /* 0x084fe400078008ff */
[----:B---3--:R-:W-:-:S03]  /*56a0*/  LEA R13, P1, R22, R17, 0x1 ;  /* 0x00000011160d7211 */ /* 0x008fc600078208ff */
[----:B------:R-:W-:Y:S01]  /*56b0*/  STL [R1+0x6e4], R14 ;  /* 0x0006e40e01007387 */ /* 0x000fe20000100800 */
[----:B----4-:R-:W-:-:S03]  /*56c0*/  LEA R12, P2, R6, R17, 0x1 ;  /* 0x00000011060c7211 */ /* 0x010fc600078408ff */
[----:B------:R2:W-:Y:S04]  /*56d0*/  STL [R1+0x6e8], R13 ;  /* 0x0006e80d01007387 */ /* 0x0005e80000100800 */
[----:B------:R3:W-:Y:S01]  /*56e0*/  STL [R1+0x6ec], R12 ;  /* 0x0006ec0c01007387 */ /* 0x0007e20000100800 */
[-C--:B------:R-:W-:Y:S02]  /*56f0*/  LEA.HI.X.SX32 R6, R6, R18.reuse, 0x1, P2 ;  /* 0x0000001206067211 */ /* 0x080fe400010f0eff */
[-C--:B--2---:R-:W-:Y:S02]  /*5700*/  LEA.HI.X.SX32 R13, R24, R18.reuse, 0x1, P0 ;  /* 0x00000012180d7211 */ /* 0x084fe400000f0eff */
[----:B---3--:R-:W-:-:S03]  /*5710*/  LEA.HI.X.SX32 R12, R22, R18, 0x1, P1 ;  /* 0x00000012160c7211 */ /* 0x008fc600008f0eff */
[----:B------:R2:W-:Y:S01]  /*5720*/  STL [R1+0x6dc], R13 ;  /* 0x0006dc0d01007387 */ /* 0x0005e20000100800 */
[----:B------:R-:W-:-:S03]  /*5730*/  IMAD R2, R29, 0x2, R0 ;  /* 0x000000021d027824 */ /* 0x000fc600078e0200 */
[----:B------:R3:W-:Y:S04]  /*5740*/  STL [R1+0x6d8], R12 ;  /* 0x0006d80c01007387 */ /* 0x0007e80000100800 */
[----:B------:R4:W-:Y:S01]  /*5750*/  STL [R1+0x6c8], R6 ;  /* 0x0006c80601007387 */ /* 0x0009e20000100800 */
[-C--:B--2---:R-:W-:Y:S01]  /*5760*/  LEA R13, P0, R25, R17.reuse, 0x1 ;  /* 0x00000011190d7211 */ /* 0x084fe200078008ff */
[C---:B------:R-:W-:Y:S01]  /*5770*/  IMAD R3, R29.reuse, 0x2, R2 ;  /* 0x000000021d037824 */ /* 0x040fe200078e0202 */
[-C--:B---3--:R-:W-:Y:S02]  /*5780*/  LEA R12, P2, R0, R17.reuse, 0x1 ;  /* 0x00000011000c7211 */ /* 0x088fe400078408ff */
[----:B----4-:R-:W-:Y:S01]  /*5790*/  LEA R6, P1, R26, R17, 0x1 ;  /* 0x000000111a067211 */ /* 0x010fe200078208ff */
[----:B------:R2:W-:Y:S04]  /*57a0*/  STL [R1+0x6cc], R13 ;  /* 0x0006cc0d01007387 */ /* 0x0005e80000100800 */
[----:B------:R3:W-:Y:S01]  /*57b0*/  STL [R1+0x6d0], R6 ;  /* 0x0006d00601007387 */ /* 0x0007e20000100800 */
[----:B------:R-:W-:-:S03]  /*57c0*/  IMAD R4, R29, 0x2, R3 ;  /* 0x000000021d047824 */ /* 0x000fc600078e0203 */
[----:B------:R4:W-:Y:S01]  /*57d0*/  STL [R1+0x6d4], R12 ;  /* 0x0006d40c01007387 */ /* 0x0009e20000100800 */
[-C--:B--2---:R-:W-:Y:S02]  /*57e0*/  LEA.HI.X.SX32 R13, R26, R18.reuse, 0x1, P1 ;  /* 0x000000121a0d7211 */ /* 0x084fe400008f0eff */
[-C--:B---3--:R-:W-:Y:S02]  /*57f0*/  LEA.HI.X.SX32 R6, R25, R18.reuse, 0x1, P0 ;  /* 0x0000001219067211 */ /* 0x088fe400000f0eff */
[----:B----4-:R-:W-:-:S03]  /*5800*/  LEA.HI.X.SX32 R12, R0, R18, 0x1, P2 ;  /* 0x00000012000c7211 */ /* 0x010fc600010f0eff */
[----:B------:R-:W-:Y:S01]  /*5810*/  STL [R1+0x6c4], R6 ;  /* 0x0006c40601007387 */ /* 0x000fe20000100800 */
[----:B------:R-:W-:-:S03]  /*5820*/  LEA R0, P0, R2, R17, 0x1 ;  /* 0x0000001102007211 */ /* 0x000fc600078008ff */
[----:B------:R2:W-:Y:S01]  /*5830*/  STL [R1+0x6c0], R13 ;  /* 0x0006c00d01007387 */ /* 0x0005e20000100800 */
[----:B------:R-:W-:-:S03]  /*5840*/  IMAD R7, R29, 0x2, R4 ;  /* 0x000000021d077824 */ /* 0x000fc600078e0204 */
[----:B------:R3:W-:Y:S01]  /*5850*/  STL [R1+0x6b0], R12 ;  /* 0x0006b00c01007387 */ /* 0x0007e20000100800 */
[----:B--2---:R-:W-:-:S03]  /*5860*/  LEA R13, P1, R3, R17, 0x1 ;  /* 0x00000011030d7211 */ /* 0x004fc600078208ff */
[----:B------:R-:W-:Y:S01]  /*5870*/  STL [R1+0x6b4], R0 ;  /* 0x0006b40001007387 */ /* 0x000fe20000100800 */
[----:B---3--:R-:W-:-:S03]  /*5880*/  LEA R12, P2, R4, R17, 0x1 ;  /* 0x00000011040c7211 */ /* 0x008fc600078408ff */
[----:B------:R2:W-:Y:S01]  /*5890*/  STL [R1+0x6b8], R13 ;  /* 0x0006b80d01007387 */ /* 0x0005e20000100800 */
[----:B------:R-:W-:-:S03]  /*58a0*/  IMAD R5, R29, 0x2, R7 ;  /* 0x000000021d057824 */ /* 0x000fc600078e0207 */
[----:B------:R3:W-:Y:S01]  /*58b0*/  STL [R1+0x6bc], R12 ;  /* 0x0006bc0c01007387 */ /* 0x0007e20000100800 */
[----:B------:R-:W-:Y:S01]  /*58c0*/  IMAD R8, R29, 0x2, R5 ;  /* 0x000000021d087824 */ /* 0x000fe200078e0205 */
[-C--:B--2---:R-:W-:Y:S02]  /*58d0*/  LEA.HI.X.SX32 R13, R2, R18.reuse, 0x1, P0 ;  /* 0x00000012020d7211 */ /* 0x084fe400000f0eff */
[-C--:B------:R-:W-:Y:S02]  /*58e0*/  LEA.HI.X.SX32 R2, R4, R18.reuse, 0x1, P2 ;  /* 0x0000001204027211 */ /* 0x080fe400010f0eff */
[----:B---3--:R-:W-:Y:S01]  /*58f0*/  LEA.HI.X.SX32 R12, R3, R18, 0x1, P1 ;  /* 0x00000012030c7211 */ /* 0x008fe200008f0eff */
[----:B------:R-:W-:Y:S04]  /*5900*/  STL [R1+0x6ac], R13 ;  /* 0x0006ac0d01007387 */ /* 0x000fe80000100800 */
[----:B------:R2:W-:Y:S01]  /*5910*/  STL [R1+0x6a8], R12 ;  /* 0x0006a80c01007387 */ /* 0x0005e20000100800 */
[----:B------:R-:W-:-:S03]  /*5920*/  IMAD R9, R29, 0x2, R8 ;  /* 0x000000021d097824 */ /* 0x000fc600078e0208 */
[----:B------:R3:W-:Y:S01]  /*5930*/  STL [R1+0x698], R2 ;  /* 0x0006980201007387 */ /* 0x0007e20000100800 */
[-C--:B------:R-:W-:Y:S02]  /*5940*/  LEA R4, P2, R8, R17.reuse, 0x1 ;  /* 0x0000001108047211 */ /* 0x080fe400078408ff */
[-C--:B--2---:R-:W-:Y:S02]  /*5950*/  LEA R12, P0, R7, R17.reuse, 0x1 ;  /* 0x00000011070c7211 */ /* 0x084fe400078008ff */
[----:B---3--:R-:W-:-:S03]  /*5960*/  LEA R2, P1, R5, R17, 0x1 ;  /* 0x0000001105027211 */ /* 0x008fc600078208ff */
[----:B------:R-:W-:Y:S01]  /*5970*/  STL [R1+0x69c], R12 ;  /* 0x00069c0c01007387 */ /* 0x000fe20000100800 */
[----:B------:R-:W-:-:S03]  /*5980*/  IMAD R10, R29, 0x2, R9 ;  /* 0x000000021d0a7824 */ /* 0x000fc600078e0209 */
[----:B------:R2:W-:Y:S01]  /*5990*/  STL [R1+0x6a0], R2 ;  /* 0x0006a00201007387 */ /* 0x0005e20000100800 */
[----:B------:R-:W-:-:S03]  /*59a0*/  LEA.HI.X.SX32 R5, R5, R18, 0x1, P1 ;  /* 0x0000001205057211 */ /* 0x000fc600008f0eff */
[----:B------:R3:W-:Y:S01]  /*59b0*/  STL [R1+0x6a4], R4 ;  /* 0x0006a40401007387 */ /* 0x0007e20000100800 */
[----:B------:R-:W-:Y:S01]  /*59c0*/  IMAD R11, R29, 0x2, R10 ;  /* 0x000000021d0b7824 */ /* 0x000fe200078e020a */
[-C--:B--2---:R-:W-:Y:S02]  /*59d0*/  LEA.HI.X.SX32 R2, R7, R18.reuse, 0x1, P0 ;  /* 0x0000001207027211 */ /* 0x084fe400000f0eff */
[----:B---3--:R-:W-:-:S03]  /*59e0*/  LEA.HI.X.SX32 R4, R8, R18, 0x1, P2 ;  /* 0x0000001208047211 */ /* 0x008fc600010f0eff */
[----:B------:R-:W-:Y:S01]  /*59f0*/  STL [R1+0x694], R2 ;  /* 0x0006940201007387 */ /* 0x000fe20000100800 */
[----:B------:R-:W-:-:S03]  /*5a00*/  LEA R7, P0, R9, R17, 0x1 ;  /* 0x0000001109077211 */ /* 0x000fc600078008ff */
[----:B------:R2:W-:Y:S01]  /*5a10*/  STL [R1+0x690], R5 ;  /* 0x0006900501007387 */ /* 0x0005e20000100800 */
[----:B------:R-:W-:-:S03]  /*5a20*/  IMAD R19, R29, 0x2, R11 ;  /* 0x000000021d137824 */ /* 0x000fc600078e020b */
[----:B------:R3:W-:Y:S01]  /*5a30*/  STL [R1+0x680], R4 ;  /* 0x0006800401007387 */ /* 0x0007e20000100800 */
[----:B------:R-:W-:Y:S01]  /*5a40*/  IMAD R16, R29, 0x2, R19 ;  /* 0x000000021d107824 */ /* 0x000fe200078e0213 */
[CC--:B--2---:R-:W-:Y:S02]  /*5a50*/  LEA R5, P2, R11.reuse, R17.reuse, 0x1 ;  /* 0x000000110b057211 */ /* 0x0c4fe400078408ff */
[----:B---3--:R-:W-:Y:S01]  /*5a60*/  LEA R4, P1, R10, R17, 0x1 ;  /* 0x000000110a047211 */ /* 0x008fe200078208ff */
[----:B------:R2:W-:Y:S04]  /*5a70*/  STL [R1+0x684], R7 ;  /* 0x0006840701007387 */ /* 0x0005e80000100800 */
[----:B------:R3:W-:Y:S04]  /*5a80*/  STL [R1+0x688], R4 ;  /* 0x0006880401007387 */ /* 0x0007e80000100800 */
[----:B------:R4:W-:Y:S01]  /*5a90*/  STL [R1+0x68c], R5 ;  /* 0x00068c0501007387 */ /* 0x0009e20000100800 */
[----:B--2---:R-:W-:-:S02]  /*5aa0*/  LEA.HI.X.SX32 R7, R11, R18, 0x1, P2 ;  /* 0x000000120b077211 */ /* 0x004fc400010f0eff */
[-C--:B---3--:R-:W-:Y:S01]  /*5ab0*/  LEA.HI.X.SX32 R4, R9, R18.reuse, 0x1, P0 ;  /* 0x0000001209047211 */ /* 0x088fe200000f0eff */
[----:B------:R-:W-:Y:S01]  /*5ac0*/  IMAD R20, R29, 0x2, R16 ;  /* 0x000000021d147824 */ /* 0x000fe200078e0210 */
[----:B----4-:R-:W-:-:S03]  /*5ad0*/  LEA.HI.X.SX32 R5, R10, R18, 0x1, P1 ;  /* 0x000000120a057211 */ /* 0x010fc600008f0eff */
[----:B------:R-:W-:Y:S01]  /*5ae0*/  STL [R1+0x67c], R4 ;  /* 0x00067c0401007387 */ /* 0x000fe20000100800 */
[----:B------:R-:W-:-:S03]  /*5af0*/  LEA R9, P2, R20, R17, 0x1 ;  /* 0x0000001114097211 */ /* 0x000fc600078408ff */
[----:B------:R2:W-:Y:S04]  /*5b00*/  STL [R1+0x678], R5 ;  /* 0x0006780501007387 */ /* 0x0005e80000100800 */
[----:B------:R3:W-:Y:S01]  /*5b10*/  STL [R1+0x668], R7 ;  /* 0x0006680701007387 */ /* 0x0007e20000100800 */
[-C--:B--2---:R-:W-:Y:S02]  /*5b20*/  LEA R5, P0, R19, R17.reuse, 0x1 ;  /* 0x0000001113057211 */ /* 0x084fe400078008ff */
[----:B---3--:R-:W-:-:S03]  /*5b30*/  LEA R7, P1, R16, R17, 0x1 ;  /* 0x0000001110077211 */ /* 0x008fc600078208ff */
[----:B------:R-:W-:Y:S01]  /*5b40*/  STL [R1+0x66c], R5 ;  /* 0x00066c0501007387 */ /* 0x000fe20000100800 */
[----:B------:R-:W-:-:S03]  /*5b50*/  IMAD R21, R29, 0x2, R20 ;  /* 0x000000021d157824 */ /* 0x000fc600078e0214 */
[----:B------:R2:W-:Y:S01]  /*5b60*/  STL [R1+0x670], R7 ;  /* 0x0006700701007387 */ /* 0x0005e20000100800 */
[----:B------:R-:W-:-:S03]  /*5b70*/  IMAD R6, R29, 0x2, R21 ;  /* 0x000000021d067824 */ /* 0x000fc600078e0215 */
[----:B------:R3:W-:Y:S01]  /*5b80*/  STL [R1+0x674], R9 ;  /* 0x0006740901007387 */ /* 0x0007e20000100800 */
[-C--:B--2---:R-:W-:Y:S02]  /*5b90*/  LEA.HI.X.SX32 R7, R19, R18.reuse, 0x1, P0 ;  /* 0x0000001213077211 */ /* 0x084fe400000f0eff */
[----:B---3--:R-:W-:-:S03]  /*5ba0*/  LEA.HI.X.SX32 R9, R16, R18, 0x1, P1 ;  /* 0x0000001210097211 */ /* 0x008fc600008f0eff */
[----:B------:R-:W-:Y:S01]  /*5bb0*/  STL [R1+0x5c0], R7 ;  /* 0x0005c00701007387 */ /* 0x000fe20000100800 */
[-C--:B------:R-:W-:Y:S01]  /*5bc0*/  LEA.HI.X.SX32 R10, R20, R18.reuse, 0x1, P2 ;  /* 0x00000012140a7211 */ /* 0x080fe200010f0eff */
[C---:B------:R-:W-:Y:S02]  /*5bd0*/  IMAD R0, R29.reuse, 0x2, R6 ;  /* 0x000000021d007824 */ /* 0x040fe400078e0206 */
[----:B------:R2:W-:Y:S01]  /*5be0*/  STL [R1+0x5c4], R9 ;  /* 0x0005c40901007387 */ /* 0x0005e20000100800 */
[CC--:B------:R-:W-:Y:S01]  /*5bf0*/  LEA R11, P1, R6.reuse, R17.reuse, 0x1 ;  /* 0x00000011060b7211 */ /* 0x0c0fe200078208ff */
[----:B------:R-:W-:Y:S02]  /*5c00*/  IMAD R3, R29, 0x2, R0 ;  /* 0x000000021d037824 */ /* 0x000fe400078e0200 */
[----:B------:R3:W-:Y:S01]  /*5c10*/  STL [R1+0x5c8], R10 ;  /* 0x0005c80a01007387 */ /* 0x0007e20000100800 */
[----:B--2---:R-:W-:Y:S01]  /*5c20*/  LEA R9, P0, R21, R17, 0x1 ;  /* 0x0000001115097211 */ /* 0x004fe200078008ff */
[----:B------:R-:W-:Y:S01]  /*5c30*/  IMAD R22, R29, 0x2, R3 ;  /* 0x000000021d167824 */ /* 0x000fe200078e0203 */
[----:B------:R-:W-:-:S02]  /*5c40*/  LEA.HI.X.SX32 R6, R6, R18, 0x1, P1 ;  /* 0x0000001206067211 */ /* 0x000fc400008f0eff */
[----:B---3--:R-:W-:Y:S01]  /*5c50*/  LEA R10, P2, R0, R17, 0x1 ;  /* 0x00000011000a7211 */ /* 0x008fe200078408ff */
[----:B------:R-:W-:Y:S04]  /*5c60*/  STL [R1+0x5d0], R9 ;  /* 0x0005d00901007387 */ /* 0x000fe80000100800 */
[----:B------:R2:W-:Y:S01]  /*5c70*/  STL [R1+0x5d8], R11 ;  /* 0x0005d80b01007387 */ /* 0x0005e20000100800 */
[----:B------:R-:W-:-:S03]  /*5c80*/  IMAD R2, R29, 0x2, R22 ;  /* 0x000000021d027824 */ /* 0x000fc600078e0216 */
[----:B------:R3:W-:Y:S01]  /*5c90*/  STL [R1+0x5e0], R10 ;  /* 0x0005e00a01007387 */ /* 0x0007e20000100800 */
[-C--:B--2---:R-:W-:Y:S02]  /*5ca0*/  LEA.HI.X.SX32 R11, R21, R18.reuse, 0x1, P0 ;  /* 0x00000012150b7211 */ /* 0x084fe400000f0eff */
[----:B---3--:R-:W-:-:S03]  /*5cb0*/  LEA.HI.X.SX32 R10, R0, R18, 0x1, P2 ;  /* 0x00000012000a7211 */ /* 0x008fc600010f0eff */
[----:B------:R2:W-:Y:S04]  /*5cc0*/  STL [R1+0x5cc], R11 ;  /* 0x0005cc0b01007387 */ /* 0x0005e80000100800 */
[----:B------:R3:W-:Y:S01]  /*5cd0*/  STL [R1+0x5d4], R6 ;  /* 0x0005d40601007387 */ /* 0x0007e20000100800 */
[----:B------:R-:W-:-:S03]  /*5ce0*/  IMAD R8, R29, 0x2, R2 ;  /* 0x000000021d087824 */ /* 0x000fc600078e0202 */
[----:B------:R4:W-:Y:S01]  /*5cf0*/  STL [R1+0x5dc], R10 ;  /* 0x0005dc0a01007387 */ /* 0x0009e20000100800 */
[-C--:B--2---:R-:W-:Y:S02]  /*5d00*/  LEA R11, P1, R22, R17.reuse, 0x1 ;  /* 0x00000011160b7211 */ /* 0x084fe400078208ff */
[-C--:B---3--:R-:W-:Y:S01]  /*5d10*/  LEA R6, P0, R3, R17.reuse, 0x1 ;  /* 0x0000001103067211 */ /* 0x088fe200078008ff */
[----:B------:R-:W-:Y:S01]  /*5d20*/  IMAD R4, R29, 0x2, R8 ;  /* 0x000000021d047824 */ /* 0x000fe200078e0208 */
[----:B----4-:R-:W-:-:S03]  /*5d30*/  LEA R10, P2, R2, R17, 0x1 ;  /* 0x00000011020a7211 */ /* 0x010fc600078408ff */
[----:B------:R-:W-:Y:S04]  /*5d40*/  STL [R1+0x5e8], R6 ;  /* 0x0005e80601007387 */ /* 0x000fe80000100800 */
[----:B------:R2:W-:Y:S01]  /*5d50*/  STL [R1+0x5f0], R11 ;  /* 0x0005f00b01007387 */ /* 0x0005e20000100800 */
[----:B------:R-:W-:-:S03]  /*5d60*/  IMAD R5, R29, 0x2, R4 ;  /* 0x000000021d057824 */ /* 0x000fc600078e0204 */
[----:B------:R3:W-:Y:S01]  /*5d70*/  STL [R1+0x5f8], R10 ;  /* 0x0005f80a01007387 */ /* 0x0007e20000100800 */
[-C--:B--2---:R-:W-:Y:S02]  /*5d80*/  LEA.HI.X.SX32 R11, R3, R18.reuse, 0x1, P0 ;  /* 0x00000012030b7211 */ /* 0x084fe400000f0eff */
[-C--:B------:R-:W-:Y:S02]  /*5d90*/  LEA.HI.X.SX32 R3, R22, R18.reuse, 0x1, P1 ;  /* 0x0000001216037211 */ /* 0x080fe400008f0eff */
[----:B---3--:R-:W-:Y:S01]  /*5da0*/  LEA.HI.X.SX32 R10, R2, R18, 0x1, P2 ;  /* 0x00000012020a7211 */ /* 0x008fe200010f0eff */
[----:B------:R2:W-:Y:S01]  /*5db0*/  STL [R1+0x5e4], R11 ;  /* 0x0005e40b01007387 */ /* 0x0005e20000100800 */
[----:B------:R-:W-:-:S03]  /*5dc0*/  IMAD R7, R29, 0x2, R5 ;  /* 0x000000021d077824 */ /* 0x000fc600078e0205 */
[----:B------:R3:W-:Y:S04]  /*5dd0*/  STL [R1+0x5ec], R3 ;  /* 0x0005ec0301007387 */ /* 0x0007e80000100800 */
[----:B------:R4:W-:Y:S01]  /*5de0*/  STL [R1+0x5f4], R10 ;  /* 0x0005f40a01007387 */ /* 0x0009e20000100800 */
[-C--:B--2---:R-:W-:Y:S02]  /*5df0*/  LEA R11, P1, R4, R17.reuse, 0x1 ;  /* 0x00000011040b7211 */ /* 0x084fe400078208ff */
[-C--:B---3--:R-:W-:Y:S02]  /*5e00*/  LEA R3, P0, R8, R17.reuse, 0x1 ;  /* 0x0000001108037211 */ /* 0x088fe400078008ff */
[----:B----4-:R-:W-:-:S03]  /*5e10*/  LEA R10, P2, R5, R17, 0x1 ;  /* 0x00000011050a7211 */ /* 0x010fc600078408ff */
[----:B------:R-:W-:Y:S01]  /*5e20*/  STL [R1+0x600], R3 ;  /* 0x0006000301007387 */ /* 0x000fe20000100800 */
[----:B------:R-:W-:-:S03]  /*5e30*/  IMAD R9, R29, 0x2, R7 ;  /* 0x000000021d097824 */ /* 0x000fc600078e0207 */
[----:B------:R2:W-:Y:S01]  /*5e40*/  STL [R1+0x608], R11 ;  /* 0x0006080b01007387 */ /* 0x0005e20000100800 */
[----:B------:R-:W-:-:S03]  /*5e50*/  IMAD R0, R29, 0x2, R9 ;  /* 0x000000021d007824 */ /* 0x000fc600078e0209 */
[----:B------:R3:W-:Y:S01]  /*5e60*/  STL [R1+0x610], R10 ;  /* 0x0006100a01007387 */ /* 0x0007e20000100800 */
[-C--:B--2---:R-:W-:Y:S02]  /*5e70*/  LEA.HI.X.SX32 R11, R8, R18.reuse, 0x1, P0 ;  /* 0x00000012080b7211 */ /* 0x084fe400000f0eff */
[-C--:B------:R-:W-:Y:S02]  /*5e80*/  LEA.HI.X.SX32 R8, R5, R18.reuse, 0x1, P2 ;  /* 0x0000001205087211 */ /* 0x080fe400010f0eff */
[----:B---3--:R-:W-:Y:S01]  /*5e90*/  LEA.HI.X.SX32 R10, R4, R18, 0x1, P1 ;  /* 0x00000012040a7211 */ /* 0x008fe200008f0eff */
        /* <DEDUP_REMOVED lines=15> */
[----:B------:R-:W-:Y:S01]  /*5f90*/  STL [R1+0x614], R10 ;  /* 0x0006140a01007387 */ /* 0x000fe20000100800 */
[----:B------:R-:W-:-:S03]  /*5fa0*/  LEA R9, P0, R6, R17, 0x1 ;  /* 0x0000001106097211 */ /* 0x000fc600078008ff */
[----:B------:R2:W-:Y:S04]  /*5fb0*/  STL [R1+0x61c], R8 ;  /* 0x00061c0801007387 */ /* 0x0005e80000100800 */
[----:B------:R3:W-:Y:S01]  /*5fc0*/  STL [R1+0x624], R7 ;  /* 0x0006240701007387 */ /* 0x0007e20000100800 */
[----:B------:R-:W-:-:S03]  /*5fd0*/  IMAD R4, R29, 0x2, R3 ;  /* 0x000000021d047824 */ /* 0x000fc600078e0203 */
[----:B------:R-:W-:Y:S01]  /*5fe0*/  STL [R1+0x630], R9 ;  /* 0x0006300901007387 */ /* 0x000fe20000100800 */
[----:B--2---:R-:W-:-:S03]  /*5ff0*/  LEA R8, P2, R3, R17, 0x1 ;  /* 0x0000001103087211 */ /* 0x004fc600078408ff */
[----:B------:R-:W0:Y:S01]  /*6000*/  LDL.LU R12, [R1+0x13c] ;  /* 0x00013c00010c7983 */ /* 0x000e220000300800 */
[----:B---3--:R-:W-:-:S05]  /*6010*/  LEA R7, P1, R2, R17, 0x1 ;  /* 0x0000001102077211 */ /* 0x008fca00078208ff */
[----:B------:R-:W-:Y:S04]  /*6020*/  STL [R1+0x638], R7 ;  /* 0x0006380701007387 */ /* 0x000fe80000100800 */
[----:B------:R2:W-:Y:S01]  /*6030*/  STL [R1+0x640], R8 ;  /* 0x0006400801007387 */ /* 0x0005e20000100800 */
[----:B------:R-:W-:Y:S01]  /*6040*/  IMAD R5, R29, 0x2, R4 ;  /* 0x000000021d057824 */ /* 0x000fe200078e0204 */
[-C--:B------:R-:W-:Y:S02]  /*6050*/  LEA.HI.X.SX32 R3, R3, R18.reuse, 0x1, P2 ;  /* 0x0000001203037211 */ /* 0x080fe400010f0eff */
[-C--:B--2---:R-:W-:Y:S02]  /*6060*/  LEA.HI.X.SX32 R8, R6, R18.reuse, 0x1, P0 ;  /* 0x0000001206087211 */ /* 0x084fe400000f0eff */
[----:B------:R-:W-:Y:S01]  /*6070*/  LEA.HI.X.SX32 R6, R2, R18, 0x1, P1 ;  /* 0x0000001202067211 */ /* 0x000fe200008f0eff */
[----:B------:R-:W-:-:S02]  /*6080*/  IMAD R0, R29, 0x2, R5 ;  /* 0x000000021d007824 */ /* 0x000fc400078e0205 */
[----:B------:R2:W-:Y:S04]  /*6090*/  STL [R1+0x62c], R8 ;  /* 0x00062c0801007387 */ /* 0x0005e80000100800 */
[----:B------:R3:W-:Y:S01]  /*60a0*/  STL [R1+0x634], R6 ;  /* 0x0006340601007387 */ /* 0x0007e20000100800 */
[----:B--2---:R-:W-:-:S03]  /*60b0*/  LEA R8, P0, R4, R17, 0x1 ;  /* 0x0000001104087211 */ /* 0x004fc600078008ff */
[----:B------:R2:W-:Y:S01]  /*60c0*/  STL [R1+0x63c], R3 ;  /* 0x00063c0301007387 */ /* 0x0005e20000100800 */
[----:B---3--:R-:W-:-:S03]  /*60d0*/  LEA R6, P1, R5, R17, 0x1 ;  /* 0x0000001105067211 */ /* 0x008fc600078208ff */
[----:B------:R-:W-:Y:S04]  /*60e0*/  STL [R1+0x648], R8 ;  /* 0x0006480801007387 */ /* 0x000fe80000100800 */
[----:B------:R-:W3:Y:S01]  /*60f0*/  LDL.LU R25, [R1+0x138] ;  /* 0x0001380001197983 */ /* 0x000ee20000300800 */
[----:B--2---:R-:W-:-:S03]  /*6100*/  LEA R3, P2, R0, R17, 0x1 ;  /* 0x0000001100037211 */ /* 0x004fc600078408ff */
[----:B------:R2:W-:Y:S01]  /*6110*/  STL [R1+0x650], R6 ;  /* 0x0006500601007387 */ /* 0x0005e20000100800 */
[----:B------:R-:W-:-:S03]  /*6120*/  IMAD R7, R29, 0x2, R0 ;  /* 0x000000021d077824 */ /* 0x000fc600078e0200 */
[----:B------:R-:W4:Y:S01]  /*6130*/  LDL.LU R24, [R1+0x130] ;  /* 0x0001300001187983 */ /* 0x000f220000300800 */
[-C--:B------:R-:W-:Y:S02]  /*6140*/  LEA.HI.X.SX32 R0, R0, R18.reuse, 0x1, P2 ;  /* 0x0000001200007211 */ /* 0x080fe400010f0eff */
[-C--:B--2---:R-:W-:Y:S01]  /*6150*/  LEA.HI.X.SX32 R6, R4, R18.reuse, 0x1, P0 ;  /* 0x0000001204067211 */ /* 0x084fe200000f0eff */
[----:B------:R2:W-:Y:S01]  /*6160*/  STL [R1+0x658], R3 ;  /* 0x0006580301007387 */ /* 0x0005e20000100800 */
[----:B------:R-:W-:-:S03]  /*6170*/  LEA.HI.X.SX32 R4, R5, R18, 0x1, P1 ;  /* 0x0000001205047211 */ /* 0x000fc600008f0eff */
[----:B------:R-:W5:Y:S04]  /*6180*/  LDL.LU R27, [R1+0x12c] ;  /* 0x00012c00011b7983 */ /* 0x000f680000300800 */
[----:B------:R-:W-:Y:S04]  /*6190*/  STL [R1+0x644], R6 ;  /* 0x0006440601007387 */ /* 0x000fe80000100800 */
[----:B------:R-:W5:Y:S01]  /*61a0*/  LDL.LU R23, [R1+0x128] ;  /* 0x0001280001177983 */ /* 0x000f620000300800 */
[----:B------:R-:W-:-:S03]  /*61b0*/  IMAD R2, R29, 0x2, R7 ;  /* 0x000000021d027824 */ /* 0x000fc600078e0207 */
[----:B------:R-:W-:Y:S04]  /*61c0*/  STL [R1+0x64c], R4 ;  /* 0x00064c0401007387 */ /* 0x000fe80000100800 */
[----:B------:R-:W5:Y:S04]  /*61d0*/  LDL.LU R28, [R1+0x124] ;  /* 0x00012400011c7983 */ /* 0x000f680000300800 */
[----:B------:R-:W5:Y:S04]  /*61e0*/  LDL.LU R15, [R1+0x120] ;  /* 0x00012000010f7983 */ /* 0x000f680000300800 */
[----:B------:R1:W-:Y:S01]  /*61f0*/  STL [R1+0x654], R0 ;  /* 0x0006540001007387 */ /* 0x0003e20000100800 */
[----:B--2---:R-:W-:-:S03]  /*6200*/  IMAD R3, R29, 0x2, R2 ;  /* 0x000000021d037824 */ /* 0x004fc600078e0202 */
[----:B------:R-:W2:Y:S04]  /*6210*/  LDL.LU R14, [R1+0x11c] ;  /* 0x00011c00010e7983 */ /* 0x000ea80000300800 */
[----:B------:R-:W2:Y:S01]  /*6220*/  LDL.LU R13, [R1+0x118] ;  /* 0x00011800010d7983 */ /* 0x000ea20000300800 */
[----:B-1----:R-:W-:-:S03]  /*6230*/  IMAD R0, R29, 0x2, R3 ;  /* 0x000000021d007824 */ /* 0x002fc600078e0203 */
[----:B------:R-:W2:Y:S01]  /*6240*/  LDL.LU R29, [R1+0x114] ;  /* 0x00011400011d7983 */ /* 0x000ea20000300800 */
[-C--:B------:R-:W-:Y:S02]  /*6250*/  LEA R4, P0, R7, R17.reuse, 0x1 ;  /* 0x0000001107047211 */ /* 0x080fe400078008ff */
[----:B------:R-:W-:-:S03]  /*6260*/  LEA R5, P1, R2, R17, 0x1 ;  /* 0x0000001102057211 */ /* 0x000fc600078208ff */
[----:B------:R1:W-:Y:S01]  /*6270*/  STL [R1+0x65c], R4 ;  /* 0x00065c0401007387 */ /* 0x0003e20000100800 */
[----:B------:R-:W-:-:S03]  /*6280*/  LEA R6, P3, R0, R17, 0x1 ;  /* 0x0000001100067211 */ /* 0x000fc600078608ff */
[----:B------:R1:W-:Y:S02]  /*6290*/  STL [R1+0x660], R5 ;  /* 0x0006600501007387 */ /* 0x0003e40000100800 */
[----:B-1----:R-:W-:Y:S02]  /*62a0*/  LEA R4, P2, R3, R17, 0x1 ;  /* 0x0000001103047211 */ /* 0x002fe400078408ff */
[----:B------:R-:W-:-:S03]  /*62b0*/  LEA.HI.X.SX32 R5, R7, R18, 0x1, P0 ;  /* 0x0000001207057211 */ /* 0x000fc600000f0eff */
[----:B------:R1:W-:Y:S01]  /*62c0*/  STL [R1+0x664], R4 ;  /* 0x0006640401007387 */ /* 0x0003e20000100800 */
[----:B------:R-:W-:-:S03]  /*62d0*/  LEA.HI.X.SX32 R0, R0, R18, 0x1, P3 ;  /* 0x0000001200007211 */ /* 0x000fc600018f0eff */
[----:B------:R-:W-:Y:S01]  /*62e0*/  STL [R1+0x5bc], R6 ;  /* 0x0005bc0601007387 */ /* 0x000fe20000100800 */
[-C--:B-1----:R-:W-:Y:S02]  /*62f0*/  LEA.HI.X.SX32 R4, R2, R18.reuse, 0x1, P1 ;  /* 0x0000001202047211 */ /* 0x082fe400008f0eff */
[----:B------:R-:W-:Y:S01]  /*6300*/  LEA.HI.X.SX32 R2, R3, R18, 0x1, P2 ;  /* 0x0000001203027211 */ /* 0x000fe200010f0eff */
[----:B------:R-:W-:Y:S04]  /*6310*/  STL [R1+0x5b0], R5 ;  /* 0x0005b00501007387 */ /* 0x000fe80000100800 */
[----:B------:R-:W-:Y:S04]  /*6320*/  STL [R1+0x5b4], R4 ;  /* 0x0005b40401007387 */ /* 0x000fe80000100800 */
[----:B------:R1:W-:Y:S04]  /*6330*/  STL [R1+0x5b8], R2 ;  /* 0x0005b80201007387 */ /* 0x0003e80000100800 */
[----:B------:R-:W2:Y:S04]  /*6340*/  LDL.LU R3, [R1+0x110] ;  /* 0x0001100001037983 */ /* 0x000ea80000300800 */
[----:B------:R4:W-:Y:S04]  /*6350*/  STL [R1+0x5ac], R0 ;  /* 0x0005ac0001007387 */ /* 0x0009e80000100800 */
[----:B-1----:R-:W2:Y:S04]  /*6360*/  LDL.LU R2, [R1+0x10c] ;  /* 0x00010c0001027983 */ /* 0x002ea80000300800 */
[----:B------:R-:W2:Y:S04]  /*6370*/  LDL.LU R7, [R1+0x108] ;  /* 0x0001080001077983 */ /* 0x000ea80000300800 */
[----:B------:R-:W2:Y:S04]  /*6380*/  LDL.LU R17, [R1+0x104] ;  /* 0x0001040001117983 */ /* 0x000ea80000300800 */
[----:B------:R-:W2:Y:S04]  /*6390*/  LDL.LU R5, [R1+0x100] ;  /* 0x0001000001057983 */ /* 0x000ea80000300800 */
[----:B------:R-:W2:Y:S04]  /*63a0*/  LDL.LU R9, [R1+0xfc] ;  /* 0x0000fc0001097983 */ /* 0x000ea80000300800 */
[----:B------:R-:W2:Y:S01]  /*63b0*/  LDL.LU R21, [R1+0xf8] ;  /* 0x0000f80001157983 */ /* 0x000ea20000300800 */
[----:B0-----:R-:W-:-:S03]  /*63c0*/  IMAD R4, R12, UR7, RZ ;  /* 0x000000070c047c24 */ /* 0x001fc6000f8e02ff */
[----:B------:R-:W2:Y:S04]  /*63d0*/  LDL.LU R12, [R1+0xf4] ;  /* 0x0000f400010c7983 */ /* 0x000ea80000300800 */
[----:B------:R-:W2:Y:S04]  /*63e0*/  LDL.LU R20, [R1+0xf0] ;  /* 0x0000f00001147983 */ /* 0x000ea80000300800 */
[----:B------:R-:W2:Y:S04]  /*63f0*/  LDL.LU R16, [R1+0xec] ;  /* 0x0000ec0001107983 */ /* 0x000ea80000300800 */
[----:B------:R-:W2:Y:S04]  /*6400*/  LDL.LU R11, [R1+0xe8] ;  /* 0x0000e800010b7983 */ /* 0x000ea80000300800 */
[----:B------:R-:W2:Y:S01]  /*6410*/  LDL.LU R10, [R1+0xe4] ;  /* 0x0000e400010a7983 */ /* 0x000ea20000300800 */
[----:B---3--:R-:W-:-:S03]  /*6420*/  IMAD R8, R25, UR7, RZ ;  /* 0x0000000719087c24 */ /* 0x008fc6000f8e02ff */
[----:B------:R-:W3:Y:S01]  /*6430*/  LDL.LU R25, [R1+0xe0] ;  /* 0x0000e00001197983 */ /* 0x000ee20000300800 */
[----:B----4-:R-:W-:Y:S02]  /*6440*/  IMAD R0, R24, UR7, RZ ;  /* 0x0000000718007c24 */ /* 0x010fe4000f8e02ff */
[----:B-----5:R-:W-:Y:S02]  /*6450*/  IMAD R18, R27, UR7, RZ ;  /* 0x000000071b127c24 */ /* 0x020fe4000f8e02ff */
[----:B------:R-:W-:Y:S02]  /*6460*/  IMAD R22, R23, UR7, RZ ;  /* 0x0000000717167c24 */ /* 0x000fe4000f8e02ff */
[----:B--2---:R-:W-:Y:S02]  /*6470*/  IMAD R14, R14, UR7, RZ ;  /* 0x000000070e0e7c24 */ /* 0x004fe4000f8e02ff */
[----:B------:R-:W-:-:S03]  /*6480*/  IMAD R6, R13, UR7, RZ ;  /* 0x000000070d067c24 */ /* 0x000fc6000f8e02ff */
[----:B------:R-:W-:Y:S04]  /*6490*/  STL [R1+0x8], R14 ;  /* 0x0000080e01007387 */ /* 0x000fe80000100800 */
[----:B------:R-:W2:Y:S01]  /*64a0*/  LDL.LU R24, [R1+0xdc] ;  /* 0x0000dc0001187983 */ /* 0x000ea20000300800 */
[----:B------:R-:W-:-:S03]  /*64b0*/  IMAD R13, R29, UR7, RZ ;  /* 0x000000071d0d7c24 */ /* 0x000fc6000f8e02ff */
[----:B------:R0:W-:Y:S01]  /*64c0*/  STL [R1+0x18], R6 ;  /* 0x0000180601007387 */ /* 0x0001e20000100800 */
[----:B------:R-:W-:Y:S02]  /*64d0*/  IMAD R26, R28, UR7, RZ ;  /* 0x000000071c1a7c24 */ /* 0x000fe4000f8e02ff */
[----:B------:R-:W-:Y:S01]  /*64e0*/  IMAD R28, R15, UR7, RZ ;  /* 0x000000070f1c7c24 */ /* 0x000fe2000f8e02ff */
[----:B0-----:R-:W4:Y:S04]  /*64f0*/  LDL.LU R6, [R1+0xd8] ;  /* 0x0000d80001067983 */ /* 0x001f280000300800 */
[----:B------:R-:W5:Y:S04]  /*6500*/  LDL.LU R19, [R1+0xd4] ;  /* 0x0000d40001137983 */ /* 0x000f680000300800 */
[----:B------:R0:W-:Y:S04]  /*6510*/  STL [R1+0x20], R13 ;  /* 0x0000200d01007387 */ /* 0x0001e80000100800 */
[----:B------:R-:W5:Y:S04]  /*6520*/  LDL.LU R27, [R1+0xd0] ;  /* 0x0000d000011b7983 */ /* 0x000f680000300800 */
[----:B------:R-:W5:Y:S04]  /*6530*/  LDL.LU R23, [R1+0xcc] ;  /* 0x0000cc0001177983 */ /* 0x000f680000300800 */
[----:B------:R-:W5:Y:S04]  /*6540*/  LDL.LU R15, [R1+0xc8] ;  /* 0x0000c800010f7983 */ /* 0x000f680000300800 */
[----:B------:R-:W5:Y:S04]  /*6550*/  LDL.LU R14, [R1+0xc4] ;  /* 0x0000c400010e7983 */ /* 0x000f680000300800 */
[----:B0-----:R-:W5:Y:S04]  /*6560*/  LDL.LU R13, [R1+0xc0] ;  /* 0x0000c000010d7983 */ /* 0x001f680000300800 */
[----:B------:R-:W5:Y:S01]  /*6570*/  LDL.LU R29, [R1+0xbc] ;  /* 0x0000bc00011d7983 */ /* 0x000f620000300800 */
[----:B------:R-:W-:-:S02]  /*6580*/  IMAD R3, R3, UR7, RZ ;  /* 0x0000000703037c24 */ /* 0x000fc4000f8e02ff */
[----:B------:R-:W-:-:S03]  /*6590*/  IMAD R2, R2, UR7, RZ ;  /* 0x0000000702027c24 */ /* 0x000fc6000f8e02ff */
[----:B------:R0:W-:Y:S01]  /*65a0*/  STL [R1+0x30], R3 ;  /* 0x0000300301007387 */ /* 0x0001e20000100800 */
[----:B------:R-:W-:-:S03]  /*65b0*/  IMAD R7, R7, UR7, RZ ;  /* 0x0000000707077c24 */ /* 0x000fc6000f8e02ff */
[----:B------:R1:W-:Y:S01]  /*65c0*/  STL [R1+0x40], R2 ;  /* 0x0000400201007387 */ /* 0x0003e20000100800 */
[----:B0-----:R-:W-:-:S03]  /*65d0*/  IMAD R3, R17, UR7, RZ ;  /* 0x0000000711037c24 */ /* 0x001fc6000f8e02ff */
[----:B------:R-:W-:Y:S01]  /*65e0*/  STL [R1+0x50], R7 ;  /* 0x0000500701007387 */ /* 0x000fe20000100800 */
[----:B-1----:R-:W-:-:S03]  /*65f0*/  IMAD R2, R5, UR7, RZ ;  /* 0x0000000705027c24 */ /* 0x002fc6000f8e02ff */
[----:B------:R0:W-:Y:S01]  /*6600*/  STL [R1+0x58], R3 ;  /* 0x0000580301007387 */ /* 0x0001e20000100800 */
[----:B------:R-:W-:-:S03]  /*6610*/  IMAD R5, R9, UR7, RZ ;  /* 0x0000000709057c24 */ /* 0x000fc6000f8e02ff */
[----:B------:R1:W-:Y:S01]  /*6620*/  STL [R1+0x68], R2 ;  /* 0x0000680201007387 */ /* 0x0003e20000100800 */
[----:B0-----:R-:W-:-:S03]  /*6630*/  IMAD R3, R21, UR7, RZ ;  /* 0x0000000715037c24 */ /* 0x001fc6000f8e02ff */
[----:B------:R-:W-:Y:S01]  /*6640*/  STL [R1+0x78], R5 ;  /* 0x0000780501007387 */ /* 0x000fe20000100800 */
[----:B-1----:R-:W-:-:S03]  /*6650*/  IMAD R2, R12, UR7, RZ ;  /* 0x000000070c027c24 */ /* 0x002fc6000f8e02ff */
[----:B------:R-:W5:Y:S04]  /*6660*/  LDL.LU R12, [R1+0xb8] ;  /* 0x0000b800010c7983 */ /* 0x000f680000300800 */
[----:B------:R0:W-:Y:S04]  /*6670*/  STL [R1+0x80], R3 ;  /* 0x0000800301007387 */ /* 0x0001e80000100800 */
[----:B------:R1:W-:Y:S04]  /*6680*/  STL [R1+0x94], R2 ;  /* 0x0000940201007387 */ /* 0x0003e80000100800 */
[----:B------:R-:W5:Y:S01]  /*6690*/  LDL.LU R9, [R1+0xb4] ;  /* 0x0000b40001097983 */ /* 0x000f620000300800 */
[----:B0-----:R-:W-:-:S02]  /*66a0*/  IMAD R3, R20, UR7, RZ ;  /* 0x0000000714037c24 */ /* 0x001fc4000f8e02ff */
[----:B-1----:R-:W-:-:S03]  /*66b0*/  IMAD R2, R16, UR7, RZ ;  /* 0x0000000710027c24 */ /* 0x002fc6000f8e02ff */
[----:B------:R0:W-:Y:S04]  /*66c0*/  STL [R1+0xf0], R3 ;  /* 0x0000f00301007387 */ /* 0x0001e80000100800 */
[----:B------:R-:W5:Y:S04]  /*66d0*/  LDL.LU R21, [R1+0xb0] ;  /* 0x0000b00001157983 */ /* 0x000f680000300800 */
[----:B------:R1:W-:Y:S01]  /*66e0*/  STL [R1+0xf4], R2 ;  /* 0x0000f40201007387 */ /* 0x0003e20000100800 */
[----:B0-----:R-:W-:-:S03]  /*66f0*/  IMAD R3, R11, UR7, RZ ;  /* 0x000000070b037c24 */ /* 0x001fc6000f8e02ff */
[----:B------:R-:W5:Y:S04]  /*6700*/  LDL.LU R20, [R1+0xac] ;  /* 0x0000ac0001147983 */ /* 0x000f680000300800 */
[----:B------:R3:W-:Y:S01]  /*6710*/  STL [R1+0xf8], R3 ;  /* 0x0000f80301007387 */ /* 0x0007e20000100800 */
[----:B-1----:R-:W-:-:S03]  /*6720*/  IMAD R2, R10, UR7, RZ ;  /* 0x000000070a027c24 */ /* 0x002fc6000f8e02ff */
[----:B------:R-:W5:Y:S04]  /*6730*/  LDL.LU R16, [R1+0xa4] ;  /* 0x0000a40001107983 */ /* 0x000f680000300800 */
[----:B------:R-:W5:Y:S01]  /*6740*/  LDL.LU R11, [R1+0xa0] ;  /* 0x0000a000010b7983 */ /* 0x000f620000300800 */
[----:B---3--:R-:W-:-:S03]  /*6750*/  IMAD R3, R25, UR7, RZ ;  /* 0x0000000719037c24 */ /* 0x008fc6000f8e02ff */
[----:B------:R2:W-:Y:S04]  /*6760*/  STL [R1+0xe4], R2 ;  /* 0x0000e40201007387 */ /* 0x0005e80000100800 */
[----:B------:R-:W3:Y:S04]  /*6770*/  LDL.LU R10, [R1+0x9c] ;  /* 0x00009c00010a7983 */ /* 0x000ee80000300800 */
[----:B------:R-:W3:Y:S04]  /*6780*/  LDL.LU R25, [R1+0x98] ;  /* 0x0000980001197983 */ /* 0x000ee80000300800 */
[----:B------:R4:W-:Y:S01]  /*6790*/  STL [R1+0xe0], R3 ;  /* 0x0000e00301007387 */ /* 0x0009e20000100800 */
[----:B--2---:R-:W-:-:S03]  /*67a0*/  IMAD R2, R24, UR7, RZ ;  /* 0x0000000718027c24 */ /* 0x004fc6000f8e02ff */
[----:B------:R-:W2:Y:S04]  /*67b0*/  LDL.LU R24, [R1+0x90] ;  /* 0x0000900001187983 */ /* 0x000ea80000300800 */
[----:B------:R5:W-:Y:S01]  /*67c0*/  STL [R1+0xfc], R2 ;  /* 0x0000fc0201007387 */ /* 0x000be20000100800 */
[----:B----4-:R-:W-:Y:S02]  /*67d0*/  IMAD R3, R6, UR7, RZ ;  /* 0x0000000706037c24 */ /* 0x010fe4000f8e02ff */
[----:B-----5:R-:W-:-:S03]  /*67e0*/  IMAD R2, R19, UR7, RZ ;  /* 0x0000000713027c24 */ /* 0x020fc6000f8e02ff */
[----:B------:R0:W-:Y:S04]  /*67f0*/  STL [R1+0x108], R3 ;  /* 0x0001080301007387 */ /* 0x0001e80000100800 */
[----:B------:R1:W-:Y:S01]  /*6800*/  STL [R1+0x10c], R2 ;  /* 0x00010c0201007387 */ /* 0x0003e20000100800 */
[----:B------:R-:W-:Y:S02]  /*6810*/  IMAD R5, R27, UR7, RZ ;  /* 0x000000071b057c24 */ /* 0x000fe4000f8e02ff */
[----:B0-----:R-:W-:-:S03]  /*6820*/  IMAD R3, R23, UR7, RZ ;  /* 0x0000000717037c24 */ /* 0x001fc6000f8e02ff */
[----:B------:R0:W-:Y:S01]  /*6830*/  STL [R1+0x118], R5 ;  /* 0x0001180501007387 */ /* 0x0001e20000100800 */
[----:B-1----:R-:W-:-:S03]  /*6840*/  IMAD R2, R15, UR7, RZ ;  /* 0x000000070f027c24 */ /* 0x002fc6000f8e02ff */
[----:B------:R1:W-:Y:S01]  /*6850*/  STL [R1+0x128], R3 ;  /* 0x0001280301007387 */ /* 0x0003e20000100800 */
[----:B0-----:R-:W-:-:S03]  /*6860*/  IMAD R5, R14, UR7, RZ ;  /* 0x000000070e057c24 */ /* 0x001fc6000f8e02ff */
[----:B------:R0:W-:Y:S01]  /*6870*/  STL [R1+0x140], R2 ;  /* 0x0001400201007387 */ /* 0x0001e20000100800 */
[----:B-1----:R-:W-:-:S03]  /*6880*/  IMAD R3, R13, UR7, RZ ;  /* 0x000000070d037c24 */ /* 0x002fc6000f8e02ff */
[----:B------:R-:W-:Y:S04]  /*6890*/  STL [R1+0x158], R5 ;  /* 0x0001580501007387 */ /* 0x000fe80000100800 */
[----:B------:R-:W4:Y:S01]  /*68a0*/  LDL.LU R14, [R1+0x88] ;  /* 0x00008800010e7983 */ /* 0x000f220000300800 */
[----:B0-----:R-:W-:-:S03]  /*68b0*/  IMAD R2, R29, UR7, RZ ;  /* 0x000000071d027c24 */ /* 0x001fc6000f8e02ff */
[----:B------:R0:W-:Y:S04]  /*68c0*/  STL [R1+0x168], R3 ;  /* 0x0001680301007387 */ /* 0x0001e80000100800 */
[----:B------:R-:W5:Y:S04]  /*68d0*/  LDL.LU R15, [R1+0x84] ;  /* 0x00008400010f7983 */ /* 0x000f680000300800 */
[----:B------:R1:W-:Y:S04]  /*68e0*/  STL [R1+0x180], R2 ;  /* 0x0001800201007387 */ /* 0x0003e80000100800 */
[----:B------:R-:W5:Y:S04]  /*68f0*/  LDL.LU R29, [R1+0x7c] ;  /* 0x00007c00011d7983 */ /* 0x000f680000300800 */
[----:B0-----:R-:W5:Y:S04]  /*6900*/  LDL.LU R3, [R1+0x74] ;  /* 0x0000740001037983 */ /* 0x001f680000300800 */
[----:B------:R-:W5:Y:S04]  /*6910*/  LDL.LU R27, [R1+0x70] ;  /* 0x00007000011b7983 */ /* 0x000f680000300800 */
[----:B------:R-:W5:Y:S04]  /*6920*/  LDL.LU R23, [R1+0x6c] ;  /* 0x00006c0001177983 */ /* 0x000f680000300800 */
[----:B------:R-:W5:Y:S04]  /*6930*/  LDL.LU R19, [R1+0x64] ;  /* 0x0000640001137983 */ /* 0x000f680000300800 */
[----:B------:R-:W5:Y:S01]  /*6940*/  LDL.LU R13, [R1+0x60] ;  /* 0x00006000010d7983 */ /* 0x000f620000300800 */
[----:B-1----:R-:W-:-:S03]  /*6950*/  IMAD R2, R12, UR7, RZ ;  /* 0x000000070c027c24 */ /* 0x002fc6000f8e02ff */
[----:B------:R-:W5:Y:S04]  /*6960*/  LDL.LU R12, [R1+0x5c] ;  /* 0x00005c00010c7983 */ /* 0x000f680000300800 */
[----:B------:R0:W-:Y:S01]  /*6970*/  STL [R1+0x19c], R2 ;  /* 0x00019c0201007387 */ /* 0x0001e20000100800 */
[----:B------:R-:W-:-:S03]  /*6980*/  IMAD R5, R9, UR7, RZ ;  /* 0x0000000709057c24 */ /* 0x000fc6000f8e02ff */
[----:B------:R-:W5:Y:S04]  /*6990*/  LDL.LU R9, [R1+0x54] ;  /* 0x0000540001097983 */ /* 0x000f680000300800 */
[----:B------:R1:W-:Y:S01]  /*69a0*/  STL [R1+0x1a4], R5 ;  /* 0x0001a40501007387 */ /* 0x0003e20000100800 */
[----:B0-----:R-:W-:-:S03]  /*69b0*/  IMAD R2, R21, UR7, RZ ;  /* 0x0000000715027c24 */ /* 0x001fc6000f8e02ff */
[----:B-1----:R-:W5:Y:S01]  /*69c0*/  LDL.LU R5, [R1+0x4c] ;  /* 0x00004c0001057983 */ /* 0x002f620000300800 */
[----:B------:R-:W-:-:S03]  /*69d0*/  IMAD R6, R20, UR7, RZ ;  /* 0x0000000714067c24 */ /* 0x000fc6000f8e02ff */
[----:B------:R0:W-:Y:S01]  /*69e0*/  STL [R1+0x1a8], R2 ;  /* 0x0001a80201007387 */ /* 0x0001e20000100800 */
[----:B------:R-:W-:-:S03]  /*69f0*/  IMAD R7, R16, UR7, RZ ;  /* 0x0000000710077c24 */ /* 0x000fc6000f8e02ff */
[----:B0-----:R-:W5:Y:S04]  /*6a00*/  LDL.LU R2, [R1+0x48] ;  /* 0x0000480001027983 */ /* 0x001f680000300800 */
[----:B------:R0:W-:Y:S04]  /*6a10*/  STL [R1+0x1ac], R6 ;  /* 0x0001ac0601007387 */ /* 0x0001e80000100800 */
[----:B------:R1:W-:Y:S01]  /*6a20*/  STL [R1+0x1b0], R7 ;  /* 0x0001b00701007387 */ /* 0x0003e20000100800 */
[----:B---3--:R-:W-:Y:S02]  /*6a30*/  IMAD R10, R10, UR7, RZ ;  /* 0x000000070a0a7c24 */ /* 0x008fe4000f8e02ff */
[----:B0-----:R-:W-:Y:S01]  /*6a40*/  IMAD R6, R11, UR7, RZ ;  /* 0x000000070b067c24 */ /* 0x001fe2000f8e02ff */
[----:B-1----:R-:W3:Y:S04]  /*6a50*/  LDL.LU R7, [R1+0x44] ;  /* 0x0000440001077983 */ /* 0x002ee80000300800 */
[----:B------:R0:W-:Y:S04]  /*6a60*/  STL [R1+0x1b4], R6 ;  /* 0x0001b40601007387 */ /* 0x0001e80000100800 */
[----:B------:R-:W-:Y:S04]  /*6a70*/  STL [R1+0x1b8], R10 ;  /* 0x0001b80a01007387 */ /* 0x000fe80000100800 */
[----:B------:R-:W3:Y:S01]  /*6a80*/  LDL.LU R17, [R1+0x3c] ;  /* 0x00003c0001117983 */ /* 0x000ee20000300800 */
[----:B0-----:R-:W-:-:S05]  /*6a90*/  IMAD R6, R25, UR7, RZ ;  /* 0x0000000719067c24 */ /* 0x001fca000f8e02ff */
[----:B------:R0:W-:Y:S04]  /*6aa0*/  STL [R1+0x1bc], R6 ;  /* 0x0001bc0601007387 */ /* 0x0001e80000100800 */
[----:B0-----:R-:W3:Y:S04]  /*6ab0*/  LDL.LU R6, [R1+0x38] ;  /* 0x0000380001067983 */ /* 0x001ee80000300800 */
[----:B------:R-:W3:Y:S01]  /*6ac0*/  LDL.LU R21, [R1+0x34] ;  /* 0x0000340001157983 */ /* 0x000ee20000300800 */
[----:B--2---:R-:W-:-:S05]  /*6ad0*/  IMAD R10, R24, UR7, RZ ;  /* 0x00000007180a7c24 */ /* 0x004fca000f8e02ff */
[----:B------:R0:W-:Y:S04]  /*6ae0*/  STL [R1+0x1c0], R10 ;  /* 0x0001c00a01007387 */ /* 0x0001e80000100800 */
[----:B------:R-:W2:Y:S04]  /*6af0*/  LDL.LU R20, [R1+0x2c] ;  /* 0x00002c0001147983 */ /* 0x000ea80000300800 */
[----:B------:R-:W2:Y:S04]  /*6b00*/  LDL.LU R16, [R1+0x28] ;  /* 0x0000280001107983 */ /* 0x000ea80000300800 */
[----:B------:R-:W2:Y:S04]  /*6b10*/  LDL.LU R11, [R1+0x24] ;  /* 0x00002400010b7983 */ /* 0x000ea80000300800 */
[----:B0-----:R-:W2:Y:S04]  /*6b20*/  LDL.LU R10, [R1+0x1c] ;  /* 0x00001c00010a7983 */ /* 0x001ea80000300800 */
[----:B------:R-:W2:Y:S04]  /*6b30*/  LDL.LU R25, [R1+0x14] ;  /* 0x0000140001197983 */ /* 0x000ea80000300800 */
[----:B------:R-:W2:Y:S01]  /*6b40*/  LDL.LU R24, [R1+0x10] ;  /* 0x0000100001187983 */ /* 0x000ea20000300800 */
[----:B----4-:R-:W-:-:S05]  /*6b50*/  IMAD R14, R14, UR7, RZ ;  /* 0x000000070e0e7c24 */ /* 0x010fca000f8e02ff */
[----:B------:R0:W-:Y:S01]  /*6b60*/  STL [R1+0x1c4], R14 ;  /* 0x0001c40e01007387 */ /* 0x0001e20000100800 */
[----:B-----5:R-:W-:-:S03]  /*6b70*/  IMAD R15, R15, UR7, RZ ;  /* 0x000000070f0f7c24 */ /* 0x020fc6000f8e02ff */
[----:B0-----:R-:W4:Y:S01]  /*6b80*/  LDL.LU R14, [R1+0x9e0] ;  /* 0x0009e000010e7983 */ /* 0x001f220000300800 */
[----:B------:R-:W-:-:S03]  /*6b90*/  IMAD R29, R29, UR7, RZ ;  /* 0x000000071d1d7c24 */ /* 0x000fc6000f8e02ff */
[----:B------:R0:W-:Y:S04]  /*6ba0*/  STL [R1+0x1c8], R15 ;  /* 0x0001c80f01007387 */ /* 0x0001e80000100800 */
[----:B0-----:R-:W4:Y:S04]  /*6bb0*/  LDL.LU R15, [R1+0x9dc] ;  /* 0x0009dc00010f7983 */ /* 0x001f280000300800 */
[----:B------:R0:W-:Y:S04]  /*6bc0*/  STL [R1+0x1cc], R29 ;  /* 0x0001cc1d01007387 */ /* 0x0001e80000100800 */
[----:B0-----:R-:W5:Y:S01]  /*6bd0*/  LDL.LU R29, [R1+0x9d8] ;  /* 0x0009d800011d7983 */ /* 0x001f620000300800 */
[----:B------:R-:W-:-:S02]  /*6be0*/  IMAD R3, R3, UR7, RZ ;  /* 0x0000000703037c24 */ /* 0x000fc4000f8e02ff */
[----:B------:R-:W-:Y:S02]  /*6bf0*/  IMAD R27, R27, UR7, RZ ;  /* 0x000000071b1b7c24 */ /* 0x000fe4000f8e02ff */
[----:B------:R-:W-:Y:S02]  /*6c00*/  IMAD R23, R23, UR7, RZ ;  /* 0x0000000717177c24 */ /* 0x000fe4000f8e02ff */
[----:B------:R-:W-:Y:S01]  /*6c10*/  IMAD R19, R19, UR7, RZ ;  /* 0x0000000713137c24 */ /* 0x000fe2000f8e02ff */
[----:B------:R3:W-:Y:S01]  /*6c20*/  STL [R1+0x1d0], R3 ;  /* 0x0001d00301007387 */ /* 0x0007e20000100800 */
[----:B------:R-:W-:-:S03]  /*6c30*/  IMAD R13, R13, UR7, RZ ;  /* 0x000000070d0d7c24 */ /* 0x000fc6000f8e02ff */
[----:B------:R-:W-:Y:S04]  /*6c40*/  STL [R1+0x1d4], R27 ;  /* 0x0001d41b01007387 */ /* 0x000fe80000100800 */
[----:B------:R-:W-:Y:S04]  /*6c50*/  STL [R1+0x1d8], R23 ;  /* 0x0001d81701007387 */ /* 0x000fe80000100800 */
[----:B------:R-:W-:Y:S04]  /*6c60*/  STL [R1+0x1dc], R19 ;  /* 0x0001dc1301007387 */ /* 0x000fe80000100800 */
[----:B------:R-:W-:Y:S01]  /*6c70*/  STL [R1+0x1e0], R13 ;  /* 0x0001e00d01007387 */ /* 0x000fe20000100800 */
[----:B------:R-:W-:-:S05]  /*6c80*/  IMAD R12, R12, UR7, RZ ;  /* 0x000000070c0c7c24 */ /* 0x000fca000f8e02ff */
[----:B------:R-:W-:Y:S04]  /*6c90*/  STL [R1+0x1e4], R12 ;  /* 0x0001e40c01007387 */ /* 0x000fe80000100800 */
[----:B------:R-:W-:Y:S01]  /*6ca0*/  STL [R1+0x9a8], R12 ;  /* 0x0009a80c01007387 */ /* 0x000fe20000100800 */
[----:B------:R-:W-:Y:S02]  /*6cb0*/  IMAD R9, R9, UR7, RZ ;  /* 0x0000000709097c24 */ /* 0x000fe4000f8e02ff */
[----:B------:R-:W-:Y:S02]  /*6cc0*/  IMAD R5, R5, UR7, RZ ;  /* 0x0000000705057c24 */ /* 0x000fe4000f8e02ff */
[----:B------:R-:W-:-:S05]  /*6cd0*/  IMAD R2, R2, UR7, RZ ;  /* 0x0000000702027c24 */ /* 0x000fca000f8e02ff */
[----:B------:R0:W-:Y:S04]  /*6ce0*/  STL [R1+0x1f0], R2 ;  /* 0x0001f00201007387 */ /* 0x0001e80000100800 */
[----:B------:R-:W-:Y:S04]  /*6cf0*/  STL [R1+0x9ac], R13 ;  /* 0x0009ac0d01007387 */ /* 0x000fe80000100800 */
[----:B------:R-:W-:Y:S01]  /*6d00*/  STL [R1+0x1e8], R9 ;  /* 0x0001e80901007387 */ /* 0x000fe20000100800 */
[----:B---3--:R-:W-:-:S05]  /*6d10*/  IMAD R3, R7, UR7, RZ ;  /* 0x0000000707037c24 */ /* 0x008fca000f8e02ff */
[----:B------:R1:W-:Y:S01]  /*6d20*/  STL [R1+0x1f4], R3 ;  /* 0x0001f40301007387 */ /* 0x0003e20000100800 */
[----:B0-----:R-:W-:-:S03]  /*6d30*/  IMAD R2, R17, UR7, RZ ;  /* 0x0000000711027c24 */ /* 0x001fc6000f8e02ff */
[----:B------:R-:W-:Y:S04]  /*6d40*/  STL [R1+0x1ec], R5 ;  /* 0x0001ec0501007387 */ /* 0x000fe80000100800 */
[----:B------:R2:W-:Y:S01]  /*6d50*/  STL [R1+0x1f8], R2 ;  /* 0x0001f80201007387 */ /* 0x0005e20000100800 */
[----:B------:R-:W-:Y:S02]  /*6d60*/  IMAD R6, R6, UR7, RZ ;  /* 0x0000000706067c24 */ /* 0x000fe4000f8e02ff */
[----:B-1----:R-:W-:-:S03]  /*6d70*/  IMAD R3, R21, UR7, RZ ;  /* 0x0000000715037c24 */ /* 0x002fc6000f8e02ff */
[----:B------:R0:W-:Y:S04]  /*6d80*/  STL [R1+0x1fc], R6 ;  /* 0x0001fc0601007387 */ /* 0x0001e80000100800 */
[----:B------:R1:W-:Y:S01]  /*6d90*/  STL [R1+0x200], R3 ;  /* 0x0002000301007387 */ /* 0x0003e20000100800 */
[----:B--2---:R-:W-:Y:S02]  /*6da0*/  IMAD R2, R20, UR7, RZ ;  /* 0x0000000714027c24 */ /* 0x004fe4000f8e02ff */
[----:B0-----:R-:W-:-:S03]  /*6db0*/  IMAD R6, R16, UR7, RZ ;  /* 0x0000000710067c24 */ /* 0x001fc6000f8e02ff */
[----:B------:R0:W-:Y:S01]  /*6dc0*/  STL [R1+0x194], R2 ;  /* 0x0001940201007387 */ /* 0x0001e20000100800 */
[----:B-1----:R-:W-:-:S03]  /*6dd0*/  IMAD R3, R11, UR7, RZ ;  /* 0x000000070b037c24 */ /* 0x002fc6000f8e02ff */
[----:B------:R1:W-:Y:S01]  /*6de0*/  STL [R1+0x190], R6 ;  /* 0x0001900601007387 */ /* 0x0003e20000100800 */
[----:B0-----:R-:W-:-:S03]  /*6df0*/  IMAD R2, R10, UR7, RZ ;  /* 0x000000070a027c24 */ /* 0x001fc6000f8e02ff */
[----:B------:R0:W-:Y:S01]  /*6e00*/  STL [R1+0x17c], R3 ;  /* 0x00017c0301007387 */ /* 0x0001e20000100800 */
[----:B-1----:R-:W-:-:S03]  /*6e10*/  IMAD R6, R25, UR7, RZ ;  /* 0x0000000719067c24 */ /* 0x002fc6000f8e02ff */
[----:B------:R-:W-:Y:S01]  /*6e20*/  STL [R1+0x178], R2 ;  /* 0x0001780201007387 */ /* 0x000fe20000100800 */
[----:B0-----:R-:W-:-:S03]  /*6e30*/  IMAD R3, R24, UR7, RZ ;  /* 0x0000000718037c24 */ /* 0x001fc6000f8e02ff */
[----:B------:R4:W-:Y:S02]  /*6e40*/  STL [R1+0x154], R6 ;  /* 0x0001540601007387 */ /* 0x0009e40000100800 */
[----:B----4-:R-:W-:-:S04]  /*6e50*/  IMAD.WIDE R6, R8, 0x2, R14 ;  /* 0x0000000208067825 */ /* 0x010fc800078e020e */
[----:B-----5:R-:W-:Y:S02]  /*6e60*/  IMAD R2, R29, UR7, RZ ;  /* 0x000000071d027c24 */ /* 0x020fe4000f8e02ff */
[----:B------:R-:W2:Y:S04]  /*6e70*/  LDL R29, [R1+0xfc] ;  /* 0x0000fc00011d7983 */ /* 0x000ea80000100800 */
[----:B------:R-:W-:Y:S04]  /*6e80*/  STL [R1+0x150], R3 ;  /* 0x0001500301007387 */ /* 0x000fe80000100800 */
[----:B------:R-:W3:Y:S04]  /*6e90*/  LDL R13, [R1+0x108] ;  /* 0x00010800010d7983 */ /* 0x000ee80000100800 */
[----:B------:R0:W-:Y:S04]  /*6ea0*/  STL [R1+0x130], R2 ;  /* 0x0001300201007387 */ /* 0x0001e80000100800 */
[----:B------:R-:W4:Y:S01]  /*6eb0*/  LDL R12, [R1+0x10c] ;  /* 0x00010c00010c7983 */ /* 0x000f220000100800 */
[----:B0-----:R-:W-:-:S03]  /*6ec0*/  IMAD.WIDE R2, R4, 0x2, R14 ;  /* 0x0000000204027825 */ /* 0x001fc600078e020e */
[----:B------:R0:W-:Y:S01]  /*6ed0*/  STL.64 [R1+0x9b0], R4 ;  /* 0x0009b00401007387 */ /* 0x0001e20000100a00 */
[----:B------:R-:W-:-:S03]  /*6ee0*/  IMAD.WIDE R10, R0, 0x2, R14 ;  /* 0x00000002000a7825 */ /* 0x000fc600078e020e */
[----:B0-----:R-:W5:Y:S04]  /*6ef0*/  LDL R4, [R1+0xe4] ;  /* 0x0000e40001047983 */ /* 0x001f680000100800 */
[----:B------:R-:W2:Y:S04]  /*6f00*/  LDL R5, [R1+0xe0] ;  /* 0x0000e00001057983 */ /* 0x000ea80000100800 */
[----:B------:R0:W-:Y:S01]  /*6f10*/  STL.64 [R1+0x8f0], R2 ;  /* 0x0008f00201007387 */ /* 0x0001e20000100a00 */
[----:B------:R-:W-:-:S03]  /*6f20*/  IMAD.WIDE R16, R18, 0x2, R14 ;  /* 0x0000000212107825 */ /* 0x000fc600078e020e */
[----:B0-----:R-:W2:Y:S04]  /*6f30*/  LDL R2, [R1+0x50] ;  /* 0x0000500001027983 */ /* 0x001ea80000100800 */
[----:B------:R-:W2:Y:S04]  /*6f40*/  LDL R3, [R1+0x58] ;  /* 0x0000580001037983 */ /* 0x000ea80000100800 */
[----:B------:R0:W-:Y:S04]  /*6f50*/  STL.64 [R1+0x9b8], R8 ;  /* 0x0009b80801007387 */ /* 0x0001e80000100a00 */
[----:B0-----:R-:W2:Y:S04]  /*6f60*/  LDL R8, [R1+0xf4] ;  /* 0x0000f40001087983 */ /* 0x001ea80000100800 */
[----:B------:R-:W2:Y:S04]  /*6f70*/  LDL R9, [R1+0xf8] ;  /* 0x0000f80001097983 */ /* 0x000ea80000100800 */
[----:B------:R0:W-:Y:S04]  /*6f80*/  STL [R1+0x920], R6 ;  /* 0x0009200601007387 */ /* 0x0001e80000100800 */
[----:B0-----:R-:W2:Y:S04]  /*6f90*/  LDL R6, [R1+0x40] ;  /* 0x0000400001067983 */ /* 0x001ea80000100800 */
[----:B------:R0:W-:Y:S04]  /*6fa0*/  STL [R1+0x8e8], R7 ;  /* 0x0008e80701007387 */ /* 0x0001e80000100800 */
[----:B0-----:R-:W2:Y:S04]  /*6fb0*/  LDL R7, [R1+0x30] ;  /* 0x0000300001077983 */ /* 0x001ea80000100800 */
[----:B------:R0:W-:Y:S04]  /*6fc0*/  STL.64 [R1+0x8f8], R10 ;  /* 0x0008f80a01007387 */ /* 0x0001e80000100a00 */
[----:B0-----:R-:W2:Y:S04]  /*6fd0*/  LDL R10, [R1+0x18] ;  /* 0x00001800010a7983 */ /* 0x001ea80000100800 */
[----:B------:R-:W3:Y:S04]  /*6fe0*/  LDL R11, [R1+0x20] ;  /* 0x00002000010b7983 */ /* 0x000ee80000100800 */
[----:B------:R0:W-:Y:S04]  /*6ff0*/  STL.64 [R1+0x9c0], R18 ;  /* 0x0009c01201007387 */ /* 0x0001e80000100a00 */
[----:B0-----:R-:W4:Y:S04]  /*7000*/  LDL R18, [R1+0x94] ;  /* 0x0000940001127983 */ /* 0x001f280000100800 */
[----:B------:R-:W4:Y:S04]  /*7010*/  LDL R19, [R1+0xf0] ;  /* 0x0000f00001137983 */ /* 0x000f280000100800 */
[----:B------:R0:W-:Y:S04]  /*7020*/  STL.64 [R1+0x900], R16 ;  /* 0x0009001001007387 */ /* 0x0001e80000100a00 */
[----:B0-----:R-:W4:Y:S01]  /*7030*/  LDL R17, [R1+0x8] ;  /* 0x0000080001117983 */ /* 0x001f220000100800 */
[----:B------:R-:W-:-:S03]  /*7040*/  IMAD.WIDE R20, R22, 0x2, R14 ;  /* 0x0000000216147825 */ /* 0x000fc600078e020e */
[----:B------:R-:W5:Y:S04]  /*7050*/  LDL R16, [R1+0x80] ;  /* 0x0000800001107983 */ /* 0x000f680000100800 */
[----:B------:R0:W-:Y:S04]  /*7060*/  STL.64 [R1+0x9c8], R22 ;  /* 0x0009c81601007387 */ /* 0x0001e80000100a00 */
[----:B0-----:R-:W5:Y:S04]  /*7070*/  LDL R22, [R1+0x68] ;  /* 0x0000680001167983 */ /* 0x001f680000100800 */
[----:B------:R-:W5:Y:S01]  /*7080*/  LDL R23, [R1+0x78] ;  /* 0x0000780001177983 */ /* 0x000f620000100800 */
[----:B------:R-:W-:-:S03]  /*7090*/  IMAD.WIDE R24, R26, 0x2, R14 ;  /* 0x000000021a187825 */ /* 0x000fc600078e020e */
[----:B------:R-:W-:Y:S04]  /*70a0*/  STL.64 [R1+0x908], R20 ;  /* 0x0009081401007387 */ /* 0x000fe80000100a00 */
[----:B------:R-:W-:Y:S04]  /*70b0*/  STL.64 [R1+0x9d0], R26 ;  /* 0x0009d01a01007387 */ /* 0x000fe80000100a00 */
[----:B------:R0:W-:Y:S02]  /*70c0*/  STL.64 [R1+0x910], R24 ;  /* 0x0009101801007387 */ /* 0x0001e40000100a00 */
[----:B0-----:R-:W-:-:S05]  /*70d0*/  IMAD.WIDE R24, R28, 0x2, R14 ;  /* 0x000000021c187825 */ /* 0x001fca00078e020e */
[----:B------:R3:W-:Y:S01]  /*70e0*/  STL.64 [R1], R24 ;  /* 0x0000001801007387 */ /* 0x0007e20000100a00 */
[----:B--2---:R-:W-:-:S04]  /*70f0*/  IMAD.WIDE R26, R10, 0x2, R14 ;  /* 0x000000020a1a7825 */ /* 0x004fc800078e020e */
[----:B---3--:R-:W-:-:S04]  /*7100*/  IMAD.WIDE R24, R11, 0x2, R14 ;  /* 0x000000020b187825 */ /* 0x008fc800078e020e */
[----:B------:R-:W-:-:S04]  /*7110*/  IMAD.WIDE R10, R6, 0x2, R14 ;  /* 0x00000002060a7825 */ /* 0x000fc800078e020e */
[----:B----4-:R-:W-:-:S05]  /*7120*/  IMAD.WIDE R20, R17, 0x2, R14 ;  /* 0x0000000211147825 */ /* 0x010fca00078e020e */
[----:B------:R0:W-:Y:S04]  /*7130*/  STL.64 [R1+0x10], R20 ;  /* 0x0000101401007387 */ /* 0x0001e80000100a00 */
[----:B------:R-:W-:Y:S04]  /*7140*/  STL.64 [R1+0x28], R26 ;  /* 0x0000281a01007387 */ /* 0x000fe80000100a00 */
[----:B------:R5:W-:Y:S01]  /*7150*/  STL.64 [R1+0x38], R24 ;  /* 0x0000381801007387 */ /* 0x000be20000100a00 */
[----:B0-----:R-:W-:-:S04]  /*7160*/  IMAD.WIDE R20, R7, 0x2, R14 ;  /* 0x0000000207147825 */ /* 0x001fc800078e020e */
[--C-:B------:R-:W-:Y:S01]  /*7170*/  IMAD.WIDE R6, R2, 0x2, R14.reuse ;  /* 0x0000000202067825 */ /* 0x100fe200078e020e */
[----:B------:R-:W-:Y:S03]  /*7180*/  STL.64 [R1+0x48], R20 ;  /* 0x0000481401007387 */ /* 0x000fe60000100a00 */
[--C-:B------:R-:W-:Y:S01]  /*7190*/  IMAD.WIDE R2, R3, 0x2, R14.reuse ;  /* 0x0000000203027825 */ /* 0x100fe200078e020e */
[----:B------:R0:W-:Y:S04]  /*71a0*/  STL.64 [R1+0x60], R10 ;  /* 0x0000600a01007387 */ /* 0x0001e80000100a00 */
[----:B------:R-:W2:Y:S01]  /*71b0*/  LDL R17, [R1+0x118] ;  /* 0x0001180001117983 */ /* 0x000ea20000100800 */
[----:B-----5:R-:W-:-:S03]  /*71c0*/  IMAD.WIDE R24, R22, 0x2, R14 ;  /* 0x0000000216187825 */ /* 0x020fc600078e020e */
[----:B------:R1:W-:Y:S01]  /*71d0*/  STL.64 [R1+0x70], R6 ;  /* 0x0000700601007387 */ /* 0x0003e20000100a00 */
[----:B------:R-:W-:-:S03]  /*71e0*/  IMAD.WIDE R22, R23, 0x2, R14 ;  /* 0x0000000217167825 */ /* 0x000fc600078e020e */
[----:B0-----:R-:W3:Y:S01]  /*71f0*/  LDL R10, [R1+0x128] ;  /* 0x00012800010a7983 */ /* 0x001ee20000100800 */
[----:B------:R-:W-:-:S03]  /*7200*/  IMAD.WIDE R20, R16, 0x2, R14 ;  /* 0x0000000210147825 */ /* 0x000fc600078e020e */
[----:B------:R0:W-:Y:S04]  /*7210*/  STL.64 [R1+0x88], R2 ;  /* 0x0000880201007387 */ /* 0x0001e80000100a00 */
[----:B------:R-:W4:Y:S04]  /*7220*/  LDL R11, [R1+0x140] ;  /* 0x00014000010b7983 */ /* 0x000f280000100800 */
[----:B-1----:R-:W5:Y:S04]  /*7230*/  LDL R7, [R1+0x158] ;  /* 0x0001580001077983 */ /* 0x002f680000100800 */
[----:B------:R-:W5:Y:S04]  /*7240*/  LDL R6, [R1+0x168] ;  /* 0x0001680001067983 */ /* 0x000f680000100800 */
[----:B0-----:R-:W5:Y:S04]  /*7250*/  LDL R2, [R1+0x180] ;  /* 0x0001800001027983 */ /* 0x001f680000100800 */
[----:B------:R-:W5:Y:S04]  /*7260*/  LDL R3, [R1+0x19c] ;  /* 0x00019c0001037983 */ /* 0x000f680000100800 */
[----:B------:R0:W-:Y:S04]  /*7270*/  STL.64 [R1+0x98], R24 ;  /* 0x0000981801007387 */ /* 0x0001e80000100a00 */
[----:B------:R1:W-:Y:S04]  /*7280*/  STL.64 [R1+0xa8], R22 ;  /* 0x0000a81601007387 */ /* 0x0003e80000100a00 */
[----:B------:R1:W-:Y:S01]  /*7290*/  STL.64 [R1+0xb8], R20 ;  /* 0x0000b81401007387 */ /* 0x0003e20000100a00 */
[----:B0-----:R-:W-:-:S04]  /*72a0*/  IMAD.WIDE R24, R18, 0x2, R14 ;  /* 0x0000000212187825 */ /* 0x001fc800078e020e */
[--C-:B-1----:R-:W-:Y:S01]  /*72b0*/  IMAD.WIDE R22, R19, 0x2, R14.reuse ;  /* 0x0000000213167825 */ /* 0x102fe200078e020e */
[----:B------:R-:W-:Y:S03]  /*72c0*/  STL.64 [R1+0xc8], R24 ;  /* 0x0000c81801007387 */ /* 0x000fe60000100a00 */
[--C-:B------:R-:W-:Y:S01]  /*72d0*/  IMAD.WIDE R20, R8, 0x2, R14.reuse ;  /* 0x0000000208147825 */ /* 0x100fe200078e020e */
[----:B------:R-:W-:Y:S03]  /*72e0*/  STL.64 [R1+0xd8], R22 ;  /* 0x0000d81601007387 */ /* 0x000fe60000100a00 */
[--C-:B------:R-:W-:Y:S01]  /*72f0*/  IMAD.WIDE R18, R9, 0x2, R14.reuse ;  /* 0x0000000209127825 */ /* 0x100fe200078e020e */
[----:B------:R-:W-:Y:S03]  /*7300*/  STL.64 [R1+0xe8], R20 ;  /* 0x0000e81401007387 */ /* 0x000fe60000100a00 */
[--C-:B------:R-:W-:Y:S01]  /*7310*/  IMAD.WIDE R8, R4, 0x2, R14.reuse ;  /* 0x0000000204087825 */ /* 0x100fe200078e020e */
[----:B------:R0:W-:Y:S03]  /*7320*/  STL.64 [R1+0x100], R18 ;  /* 0x0001001201007387 */ /* 0x0001e60000100a00 */
[--C-:B------:R-:W-:Y:S01]  /*7330*/  IMAD.WIDE R4, R5, 0x2, R14.reuse ;  /* 0x0000000205047825 */ /* 0x100fe200078e020e */
[----:B------:R1:W-:Y:S04]  /*7340*/  STL.64 [R1+0x110], R8 ;  /* 0x0001100801007387 */ /* 0x0003e80000100a00 */
[----:B------:R1:W-:Y:S01]  /*7350*/  STL.64 [R1+0x120], R4 ;  /* 0x0001200401007387 */ /* 0x0003e20000100a00 */
[----:B0-----:R-:W-:-:S04]  /*7360*/  IMAD.WIDE R18, R29, 0x2, R14 ;  /* 0x000000021d127825 */ /* 0x001fc800078e020e */
[--C-:B-1----:R-:W-:Y:S01]  /*7370*/  IMAD.WIDE R8, R13, 0x2, R14.reuse ;  /* 0x000000020d087825 */ /* 0x102fe200078e020e */
[----:B------:R0:W-:Y:S04]  /*7380*/  STL.64 [R1+0x138], R18 ;  /* 0x0001381201007387 */ /* 0x0001e80000100a00 */
[----:B------:R-:W5:Y:S01]  /*7390*/  LDL R27, [R1+0x1a4] ;  /* 0x0001a400011b7983 */ /* 0x000f620000100800 */
[----:B------:R-:W-:-:S03]  /*73a0*/  IMAD.WIDE R4, R12, 0x2, R14 ;  /* 0x000000020c047825 */ /* 0x000fc600078e020e */
[----:B------:R1:W-:Y:S04]  /*73b0*/  STL.64 [R1+0x148], R8 ;  /* 0x0001480801007387 */ /* 0x0003e80000100a00 */
[----:B------:R-:W5:Y:S04]  /*73c0*/  LDL R22, [R1+0x1a8] ;  /* 0x0001a80001167983 */ /* 0x000f680000100800 */
[----:B------:R1:W-:Y:S04]  /*73d0*/  STL.64 [R1+0x160], R4 ;  /* 0x0001600401007387 */ /* 0x0003e80000100a00 */
[----:B------:R-:W5:Y:S04]  /*73e0*/  LDL R23, [R1+0x1ac] ;  /* 0x0001ac0001177983 */ /* 0x000f680000100800 */
[----:B0-----:R-:W5:Y:S04]  /*73f0*/  LDL R18, [R1+0x1b0] ;  /* 0x0001b00001127983 */ /* 0x001f680000100800 */
[----:B------:R-:W5:Y:S04]  /*7400*/  LDL R19, [R1+0x1b4] ;  /* 0x0001b40001137983 */ /* 0x000f680000100800 */
[----:B-1----:R-:W5:Y:S04]  /*7410*/  LDL R8, [R1+0x1b8] ;  /* 0x0001b80001087983 */ /* 0x002f680000100800 */
[----:B------:R-:W5:Y:S04]  /*7420*/  LDL R9, [R1+0x1bc] ;  /* 0x0001bc0001097983 */ /* 0x000f680000100800 */
[----:B------:R-:W5:Y:S04]  /*7430*/  LDL R4, [R1+0x1c0] ;  /* 0x0001c00001047983 */ /* 0x000f680000100800 */
[----:B------:R-:W5:Y:S04]  /*7440*/  LDL R5, [R1+0x1c4] ;  /* 0x0001c40001057983 */ /* 0x000f680000100800 */
[----:B------:R-:W5:Y:S04]  /*7450*/  LDL R29, [R1+0x1c8] ;  /* 0x0001c800011d7983 */ /* 0x000f680000100800 */
[----:B------:R-:W5:Y:S04]  /*7460*/  LDL R13, [R1+0x1cc] ;  /* 0x0001cc00010d7983 */ /* 0x000f680000100800 */
[----:B------:R-:W5:Y:S01]  /*7470*/  LDL R12, [R1+0x1d0] ;  /* 0x0001d000010c7983 */ /* 0x000f620000100800 */
[----:B--2---:R-:W-:-:S05]  /*7480*/  IMAD.WIDE R16, R17, 0x2, R14 ;  /* 0x0000000211107825 */ /* 0x004fca00078e020e */
[----:B------:R5:W-:Y:S01]  /*7490*/  STL.64 [R1+0x170], R16 ;  /* 0x0001701001007387 */ /* 0x000be20000100a00 */
[----:B---3--:R-:W-:-:S04]  /*74a0*/  IMAD.WIDE R20, R10, 0x2, R14 ;  /* 0x000000020a147825 */ /* 0x008fc800078e020e */
[--C-:B----4-:R-:W-:Y:S01]  /*74b0*/  IMAD.WIDE R10, R11, 0x2, R14.reuse ;  /* 0x000000020b0a7825 */ /* 0x110fe200078e020e */
[----:B------:R-:W-:Y:S03]  /*74c0*/  STL.64 [R1+0x188], R20 ;  /* 0x0001881401007387 */ /* 0x000fe60000100a00 */
[--C-:B-----5:R-:W-:Y:S01]  /*74d0*/  IMAD.WIDE R16, R7, 0x2, R14.reuse ;  /* 0x0000000207107825 */ /* 0x120fe200078e020e */
[----:B------:R0:W-:Y:S03]  /*74e0*/  STL.64 [R1+0x370], R10 ;  /* 0x0003700a01007387 */ /* 0x0001e60000100a00 */
[--C-:B------:R-:W-:Y:S01]  /*74f0*/  IMAD.WIDE R6, R6, 0x2, R14.reuse ;  /* 0x0000000206067825 */ /* 0x100fe200078e020e */
[----:B------:R-:W-:Y:S04]  /*7500*/  STL.64 [R1+0x380], R16 ;  /* 0x0003801001007387 */ /* 0x000fe80000100a00 */
[----:B------:R1:W-:Y:S01]  /*7510*/  STL.64 [R1+0x390], R6 ;  /* 0x0003900601007387 */ /* 0x0003e20000100a00 */
[----:B0-----:R-:W-:-:S04]  /*7520*/  IMAD.WIDE R10, R2, 0x2, R14 ;  /* 0x00000002020a7825 */ /* 0x001fc800078e020e */
[--C-:B------:R-:W-:Y:S01]  /*7530*/  IMAD.WIDE R2, R3, 0x2, R14.reuse ;  /* 0x0000000203027825 */ /* 0x100fe200078e020e */
[----:B-1----:R-:W2:Y:S04]  /*7540*/  LDL.LU R6, [R1+0x1f0] ;  /* 0x0001f00001067983 */ /* 0x002ea80000300800 */
[----:B------:R0:W-:Y:S04]  /*7550*/  STL.64 [R1+0x3a0], R10 ;  /* 0x0003a00a01007387 */ /* 0x0001e80000100a00 */
[----:B------:R-:W3:Y:S04]  /*7560*/  LDL.LU R24, [R1+0x1f4] ;  /* 0x0001f40001187983 */ /* 0x000ee80000300800 */
[----:B------:R1:W-:Y:S04]  /*7570*/  STL.64 [R1+0x3b0], R2 ;  /* 0x0003b00201007387 */ /* 0x0003e80000100a00 */
[----:B------:R-:W4:Y:S04]  /*7580*/  LDL.LU R25, [R1+0x1f8] ;  /* 0x0001f80001197983 */ /* 0x000f280000300800 */
[----:B------:R-:W5:Y:S04]  /*7590*/  LDL.LU R20, [R1+0x1fc] ;  /* 0x0001fc0001147983 */ /* 0x000f680000300800 */
[----:B------:R-:W2:Y:S04]  /*75a0*/  LDL.LU R21, [R1+0x200] ;  /* 0x0002000001157983 */ /* 0x000ea80000300800 */
[----:B------:R-:W2:Y:S04]  /*75b0*/  LDL.LU R16, [R1+0x194] ;  /* 0x0001940001107983 */ /* 0x000ea80000300800 */
[----:B------:R-:W2:Y:S04]  /*75c0*/  LDL.LU R17, [R1+0x190] ;  /* 0x0001900001117983 */ /* 0x000ea80000300800 */
[----:B0-----:R-:W2:Y:S04]  /*75d0*/  LDL.LU R10, [R1+0x17c] ;  /* 0x00017c00010a7983 */ /* 0x001ea80000300800 */
[----:B------:R-:W2:Y:S04]  /*75e0*/  LDL.LU R11, [R1+0x178] ;  /* 0x00017800010b7983 */ /* 0x000ea80000300800 */
[----:B-1----:R-:W2:Y:S01]  /*75f0*/  LDL.LU R2, [R1+0x154] ;  /* 0x0001540001027983 */ /* 0x002ea20000300800 */
[----:B------:R-:W-:-:S03]  /*7600*/  IMAD.WIDE R26, R27, 0x2, R14 ;  /* 0x000000021b1a7825 */ /* 0x000fc600078e020e */
[----:B------:R-:W2:Y:S04]  /*7610*/  LDL.LU R3, [R1+0x150] ;  /* 0x0001500001037983 */ /* 0x000ea80000300800 */
[----:B------:R-:W2:Y:S04]  /*7620*/  LDL.LU R7, [R1+0x130] ;  /* 0x0001300001077983 */ /* 0x000ea80000300800 */
[----:B------:R0:W-:Y:S02]  /*7630*/  STL.64 [R1+0x3c0], R26 ;  /* 0x0003c01a01007387 */ /* 0x0001e40000100a00 */
[----:B0-----:R-:W-:-:S04]  /*7640*/  IMAD.WIDE R26, R22, 0x2, R14 ;  /* 0x00000002161a7825 */ /* 0x001fc800078e020e */
[--C-:B------:R-:W-:Y:S01]  /*7650*/  IMAD.WIDE R22, R23, 0x2, R14.reuse ;  /* 0x0000000217167825 */ /* 0x100fe200078e020e */
[----:B------:R0:W-:Y:S04]  /*7660*/  STL.64 [R1+0x3d0], R26 ;  /* 0x0003d01a01007387 */ /* 0x0001e80000100a00 */
[----:B0-----:R-:W2:Y:S04]  /*7670*/  LDL.LU.64 R26, [R1+0x9d0] ;  /* 0x0009d000011a7983 */ /* 0x001ea80000300a00 */
[----:B------:R0:W-:Y:S02]  /*7680*/  STL.64 [R1+0x3e0], R22 ;  /* 0x0003e01601007387 */ /* 0x0001e40000100a00 */
[----:B0-----:R-:W-:-:S04]  /*7690*/  IMAD.WIDE R22, R18, 0x2, R14 ;  /* 0x0000000212167825 */ /* 0x001fc800078e020e */
[--C-:B------:R-:W-:Y:S01]  /*76a0*/  IMAD.WIDE R18, R19, 0x2, R14.reuse ;  /* 0x0000000213127825 */ /* 0x100fe200078e020e */
[----:B------:R0:W-:Y:S04]  /*76b0*/  STL.64 [R1+0x3f0], R22 ;  /* 0x0003f01601007387 */ /* 0x0001e80000100a00 */
[----:B0-----:R-:W3:Y:S04]  /*76c0*/  LDL.LU.64 R22, [R1+0x9c8] ;  /* 0x0009c80001167983 */ /* 0x001ee80000300a00 */
[----:B------:R0:W-:Y:S02]  /*76d0*/  STL.64 [R1+0x400], R18 ;  /* 0x0004001201007387 */ /* 0x0001e40000100a00 */
[----:B0-----:R-:W-:-:S05]  /*76e0*/  IMAD.WIDE R18, R8, 0x2, R14 ;  /* 0x0000000208127825 */ /* 0x001fca00078e020e */
[----:B------:R0:W-:Y:S04]  /*76f0*/  STL.64 [R1+0x410], R18 ;  /* 0x0004101201007387 */ /* 0x0001e80000100a00 */
[----:B0-----:R-:W4:Y:S01]  /*7700*/  LDL.LU.64 R18, [R1+0x9c0] ;  /* 0x0009c00001127983 */ /* 0x001f220000300a00 */
[----:B------:R-:W-:-:S05]  /*7710*/  IMAD.WIDE R8, R9, 0x2, R14 ;  /* 0x0000000209087825 */ /* 0x000fca00078e020e */
[----:B------:R0:W-:Y:S02]  /*7720*/  STL.64 [R1+0x420], R8 ;  /* 0x0004200801007387 */ /* 0x0001e40000100a00 */
[----:B0-----:R-:W-:-:S04]  /*7730*/  IMAD.WIDE R8, R4, 0x2, R14 ;  /* 0x0000000204087825 */ /* 0x001fc800078e020e */
[--C-:B------:R-:W-:Y:S01]  /*7740*/  IMAD.WIDE R4, R5, 0x2, R14.reuse ;  /* 0x0000000205047825 */ /* 0x100fe200078e020e */
[----:B------:R0:W-:Y:S04]  /*7750*/  STL.64 [R1+0x430], R8 ;  /* 0x0004300801007387 */ /* 0x0001e80000100a00 */
[----:B0-----:R-:W5:Y:S04]  /*7760*/  LDL.LU.64 R8, [R1+0x9b8] ;  /* 0x0009b80001087983 */ /* 0x001f680000300a00 */
[----:B------:R0:W-:Y:S02]  /*7770*/  STL.64 [R1+0x440], R4 ;  /* 0x0004400401007387 */ /* 0x0001e40000100a00 */
[----:B0-----:R-:W-:-:S05]  /*7780*/  IMAD.WIDE R4, R29, 0x2, R14 ;  /* 0x000000021d047825 */ /* 0x001fca00078e020e */
[----:B------:R0:W-:Y:S02]  /*7790*/  STL.64 [R1+0x450], R4 ;  /* 0x0004500401007387 */ /* 0x0001e40000100a00 */
[----:B0-----:R-:W-:-:S04]  /*77a0*/  IMAD.WIDE R4, R13, 0x2, R14 ;  /* 0x000000020d047825 */ /* 0x001fc800078e020e */
[--C-:B------:R-:W-:Y:S01]  /*77b0*/  IMAD.WIDE R12, R12, 0x2, R14.reuse ;  /* 0x000000020c0c7825 */ /* 0x100fe200078e020e */
[----:B------:R0:W-:Y:S04]  /*77c0*/  STL.64 [R1+0x460], R4 ;  /* 0x0004600401007387 */ /* 0x0001e80000100a00 */
[----:B0-----:R-:W5:Y:S04]  /*77d0*/  LDL.LU.64 R4, [R1+0x9b0] ;  /* 0x0009b00001047983 */ /* 0x001f680000300a00 */
[----:B------:R2:W-:Y:S02]  /*77e0*/  STL.64 [R1+0x470], R12 ;  /* 0x0004700c01007387 */ /* 0x0005e40000100a00 */
[----:B--2---:R-:W-:-:S05]  /*77f0*/  IMAD.WIDE R12, R27, 0x2, R14 ;  /* 0x000000021b0c7825 */ /* 0x004fca00078e020e */
[----:B------:R3:W-:Y:S02]  /*7800*/  STL.64 [R1+0x480], R12 ;  /* 0x0004800c01007387 */ /* 0x0007e40000100a00 */
[----:B---3--:R-:W-:-:S05]  /*7810*/  IMAD.WIDE R12, R23, 0x2, R14 ;  /* 0x00000002170c7825 */ /* 0x008fca00078e020e */
[----:B------:R4:W-:Y:S02]  /*7820*/  STL.64 [R1+0x490], R12 ;  /* 0x0004900c01007387 */ /* 0x0009e40000100a00 */
[----:B----4-:R-:W-:-:S05]  /*7830*/  IMAD.WIDE R12, R19, 0x2, R14 ;  /* 0x00000002130c7825 */ /* 0x010fca00078e020e */
[----:B------:R0:W-:Y:S04]  /*7840*/  STL.64 [R1+0x4a0], R12 ;  /* 0x0004a00c01007387 */ /* 0x0001e80000100a00 */
[----:B0-----:R-:W2:Y:S02]  /*7850*/  LDL.LU R13, [R1+0x9ac] ;  /* 0x0009ac00010d7983 */ /* 0x001ea40000300800 */
[----:B--2---:R-:W-:-:S05]  /*7860*/  IMAD.WIDE R12, R13, 0x2, R14 ;  /* 0x000000020d0c7825 */ /* 0x004fca00078e020e */
[----:B------:R0:W-:Y:S04]  /*7870*/  STL.64 [R1+0x4b0], R12 ;  /* 0x0004b00c01007387 */ /* 0x0001e80000100a00 */
[----:B0-----:R-:W2:Y:S02]  /*7880*/  LDL.LU R12, [R1+0x9a8] ;  /* 0x0009a800010c7983 */ /* 0x001ea40000300800 */
[----:B--2---:R-:W-:-:S05]  /*7890*/  IMAD.WIDE R12, R12, 0x2, R14 ;  /* 0x000000020c0c7825 */ /* 0x004fca00078e020e */
[----:B------:R5:W-:Y:S02]  /*78a0*/  STL.64 [R1+0x4c0], R12 ;  /* 0x0004c00c01007387 */ /* 0x000be40000100a00 */
[----:B-----5:R-:W-:-:S05]  /*78b0*/  IMAD.WIDE R12, R9, 0x2, R14 ;  /* 0x00000002090c7825 */ /* 0x020fca00078e020e */
[----:B------:R0:W-:Y:S02]  /*78c0*/  STL.64 [R1+0x4d0], R12 ;  /* 0x0004d00c01007387 */ /* 0x0001e40000100a00 */
[----:B0-----:R-:W-:-:S05]  /*78d0*/  IMAD.WIDE R12, R5, 0x2, R14 ;  /* 0x00000002050c7825 */ /* 0x001fca00078e020e */
[----:B------:R0:W-:Y:S02]  /*78e0*/  STL.64 [R1+0x4e0], R12 ;  /* 0x0004e00c01007387 */ /* 0x0001e40000100a00 */
[----:B0-----:R-:W-:-:S05]  /*78f0*/  IMAD.WIDE R12, R6, 0x2, R14 ;  /* 0x00000002060c7825 */ /* 0x001fca00078e020e */
[----:B------:R0:W-:Y:S02]  /*7900*/  STL.64 [R1+0x4f0], R12 ;  /* 0x0004f00c01007387 */ /* 0x0001e40000100a00 */
[----:B0-----:R-:W-:-:S05]  /*7910*/  IMAD.WIDE R12, R24, 0x2, R14 ;  /* 0x00000002180c7825 */ /* 0x001fca00078e020e */
[----:B------:R0:W-:Y:S02]  /*7920*/  STL.64 [R1+0x500], R12 ;  /* 0x0005000c01007387 */ /* 0x0001e40000100a00 */
[----:B0-----:R-:W-:-:S05]  /*7930*/  IMAD.WIDE R12, R25, 0x2, R14 ;  /* 0x00000002190c7825 */ /* 0x001fca00078e020e */
[----:B------:R0:W-:Y:S04]  /*7940*/  STL.64 [R1+0x510], R12 ;  /* 0x0005100c01007387 */ /* 0x0001e80000100a00 */
[----:B0-----:R-:W2:Y:S04]  /*7950*/  LDL.LU.64 R12, [R1+0x9a0] ;  /* 0x0009a000010c7983 */ /* 0x001ea80000300a00 */
[----:B------:R-:W-:Y:S04]  /*7960*/  STL [R1+0x918], R25 ;  /* 0x0009181901007387 */ /* 0x000fe80000100800 */
[----:B------:R0:W-:Y:S02]  /*7970*/  STL [R1+0x91c], R24 ;  /* 0x00091c1801007387 */ /* 0x0001e40000100800 */
[----:B0-----:R-:W-:-:S05]  /*7980*/  IMAD.WIDE R24, R20, 0x2, R14 ;  /* 0x0000000214187825 */ /* 0x001fca00078e020e */
[----:B------:R0:W-:Y:S04]  /*7990*/  STL.64 [R1+0x520], R24 ;  /* 0x0005201801007387 */ /* 0x0001e80000100a00 */
[----:B------:R1:W-:Y:S01]  /*79a0*/  STL.64 [R1+0x928], R20 ;  /* 0x0009281401007387 */ /* 0x0003e20000100a00 */
[----:B0-----:R-:W-:-:S04]  /*79b0*/  IMAD.WIDE R24, R21, 0x2, R14 ;  /* 0x0000000215187825 */ /* 0x001fc800078e020e */
[--C-:B-1----:R-:W-:Y:S01]  /*79c0*/  IMAD.WIDE R20, R16, 0x2, R14.reuse ;  /* 0x0000000210147825 */ /* 0x102fe200078e020e */
[----:B------:R0:W-:Y:S04]  /*79d0*/  STL.64 [R1+0x530], R24 ;  /* 0x0005301801007387 */ /* 0x0001e80000100a00 */
[----:B------:R1:W-:Y:S04]  /*79e0*/  STL.64 [R1+0x930], R16 ;  /* 0x0009301001007387 */ /* 0x0003e80000100a00 */
[----:B------:R3:W-:Y:S01]  /*79f0*/  STL.64 [R1+0x540], R20 ;  /* 0x0005401401007387 */ /* 0x0007e20000100a00 */
[----:B0-----:R-:W-:-:S04]  /*7a00*/  IMAD.WIDE R24, R17, 0x2, R14 ;  /* 0x0000000211187825 */ /* 0x001fc800078e020e */
[--C-:B-1----:R-:W-:Y:S01]  /*7a10*/  IMAD.WIDE R16, R11, 0x2, R14.reuse ;  /* 0x000000020b107825 */ /* 0x102fe200078e020e */
[----:B------:R-:W-:Y:S03]  /*7a20*/  STL.64 [R1+0x550], R24 ;  /* 0x0005501801007387 */ /* 0x000fe60000100a00 */
[--C-:B---3--:R-:W-:Y:S01]  /*7a30*/  IMAD.WIDE R20, R10, 0x2, R14.reuse ;  /* 0x000000020a147825 */ /* 0x108fe200078e020e */
[----:B------:R0:W-:Y:S04]  /*7a40*/  STL.64 [R1+0x938], R10 ;  /* 0x0009380a01007387 */ /* 0x0001e80000100a00 */
[----:B------:R1:W-:Y:S04]  /*7a50*/  STL.64 [R1+0x560], R20 ;  /* 0x0005601401007387 */ /* 0x0003e80000100a00 */
[----:B------:R3:W-:Y:S04]  /*7a60*/  STL.64 [R1+0x570], R16 ;  /* 0x0005701001007387 */ /* 0x0007e80000100a00 */
[----:B0-----:R-:W4:Y:S01]  /*7a70*/  LDL.LU R10, [R1+0x58] ;  /* 0x00005800010a7983 */ /* 0x001f220000300800 */
[----:B-1----:R-:W-:-:S04]  /*7a80*/  IMAD.WIDE R20, R2, 0x2, R14 ;  /* 0x0000000202147825 */ /* 0x002fc800078e020e */
[--C-:B---3--:R-:W-:Y:S01]  /*7a90*/  IMAD.WIDE R16, R3, 0x2, R14.reuse ;  /* 0x0000000203107825 */ /* 0x108fe200078e020e */
[----:B------:R-:W-:Y:S04]  /*7aa0*/  STL.64 [R1+0x580], R20 ;  /* 0x0005801401007387 */ /* 0x000fe80000100a00 */
[----:B------:R-:W3:Y:S04]  /*7ab0*/  LDL.LU R11, [R1+0x68] ;  /* 0x00006800010b7983 */ /* 0x000ee80000300800 */
[----:B------:R0:W-:Y:S01]  /*7ac0*/  STL.64 [R1+0x590], R16 ;  /* 0x0005901001007387 */ /* 0x0001e20000100a00 */
[----:B------:R-:W-:-:S03]  /*7ad0*/  IMAD.WIDE R14, R7, 0x2, R14 ;  /* 0x00000002070e7825 */ /* 0x000fc600078e020e */
[----:B0-----:R-:W5:Y:S04]  /*7ae0*/  LDL.LU R16, [R1+0x78] ;  /* 0x0000780001107983 */ /* 0x001f680000300800 */
[----:B------:R-:W3:Y:S04]  /*7af0*/  LDL.LU R17, [R1+0x80] ;  /* 0x0000800001117983 */ /* 0x000ee80000300800 */
[----:B------:R-:W3:Y:S04]  /*7b00*/  LDL.LU R20, [R1+0x94] ;  /* 0x0000940001147983 */ /* 0x000ee80000300800 */
[----:B------:R-:W3:Y:S04]  /*7b10*/  LDL.LU R21, [R1+0xf0] ;  /* 0x0000f00001157983 */ /* 0x000ee80000300800 */
[----:B------:R-:W3:Y:S04]  /*7b20*/  LDL.LU R24, [R1+0xf4] ;  /* 0x0000f40001187983 */ /* 0x000ee80000300800 */
[----:B------:R-:W3:Y:S04]  /*7b30*/  LDL.LU R25, [R1+0xf8] ;  /* 0x0000f80001197983 */ /* 0x000ee80000300800 */
[----:B------:R0:W-:Y:S04]  /*7b40*/  STL.64 [R1+0x940], R2 ;  /* 0x0009400201007387 */ /* 0x0001e80000100a00 */
[----:B0-----:R-:W3:Y:S04]  /*7b50*/  LDL.LU R2, [R1+0x40] ;  /* 0x0000400001027983 */ /* 0x001ee80000300800 */
[----:B------:R-:W3:Y:S04]  /*7b60*/  LDL.LU R3, [R1+0x50] ;  /* 0x0000500001037983 */ /* 0x000ee80000300800 */
[----:B------:R0:W-:Y:S04]  /*7b70*/  STL.64 [R1+0x948], R6 ;  /* 0x0009480601007387 */ /* 0x0001e80000100a00 */
[----:B0-----:R-:W3:Y:S04]  /*7b80*/  LDL.LU R6, [R1+0x20] ;  /* 0x0000200001067983 */ /* 0x001ee80000300800 */
[----:B------:R-:W-:Y:S04]  /*7b90*/  STL.64 [R1+0x5a0], R14 ;  /* 0x0005a00e01007387 */ /* 0x000fe80000100a00 */
[----:B------:R-:W4:Y:S01]  /*7ba0*/  LDL.LU R7, [R1+0x30] ;  /* 0x0000300001077983 */ /* 0x000f220000300800 */
[----:B--2---:R-:W-:-:S05]  /*7bb0*/  IMAD.WIDE R4, R4, 0x2, R12 ;  /* 0x0000000204047825 */ /* 0x004fca00078e020c */
[----:B------:R0:W-:Y:S04]  /*7bc0*/  STL.64 [R1+0x950], R4 ;  /* 0x0009500401007387 */ /* 0x0001e80000100a00 */
[----:B0-----:R-:W2:Y:S04]  /*7bd0*/  LDL.LU R4, [R1+0x8] ;  /* 0x0000080001047983 */ /* 0x001ea80000300800 */
[----:B------:R-:W4:Y:S01]  /*7be0*/  LDL.LU R5, [R1+0x18] ;  /* 0x0000180001057983 */ /* 0x000f220000300800 */
[----:B------:R-:W-:-:S04]  /*7bf0*/  IMAD.WIDE R8, R8, 0x2, R12 ;  /* 0x0000000208087825 */ /* 0x000fc800078e020c */
[--C-:B------:R-:W-:Y:S01]  /*7c00*/  IMAD.WIDE R14, R0, 0x2, R12.reuse ;  /* 0x00000002000e7825 */ /* 0x100fe200078e020c */
[----:B------:R-:W-:Y:S03]  /*7c10*/  STL.64 [R1+0x958], R8 ;  /* 0x0009580801007387 */ /* 0x000fe60000100a00 */
[--C-:B------:R-:W-:Y:S01]  /*7c20*/  IMAD.WIDE R18, R18, 0x2, R12.reuse ;  /* 0x0000000212127825 */ /* 0x100fe200078e020c */
[----:B------:R3:W-:Y:S03]  /*7c30*/  STL.64 [R1+0x960], R14 ;  /* 0x0009600e01007387 */ /* 0x0007e60000100a00 */
[--C-:B------:R-:W-:Y:S01]  /*7c40*/  IMAD.WIDE R22, R22, 0x2, R12.reuse ;  /* 0x0000000216167825 */ /* 0x100fe200078e020c */
[----:B------:R2:W-:Y:S03]  /*7c50*/  STL.64 [R1+0x968], R18 ;  /* 0x0009681201007387 */ /* 0x0005e60000100a00 */
[--C-:B------:R-:W-:Y:S01]  /*7c60*/  IMAD.WIDE R26, R26, 0x2, R12.reuse ;  /* 0x000000021a1a7825 */ /* 0x100fe200078e020c */
[----:B------:R-:W-:Y:S03]  /*7c70*/  STL.64 [R1+0x970], R22 ;  /* 0x0009701601007387 */ /* 0x000fe60000100a00 */
[--C-:B------:R-:W-:Y:S01]  /*7c80*/  IMAD.WIDE R28, R28, 0x2, R12.reuse ;  /* 0x000000021c1c7825 */ /* 0x100fe200078e020c */
[----:B------:R-:W-:Y:S04]  /*7c90*/  STL.64 [R1+0x978], R26 ;  /* 0x0009781a01007387 */ /* 0x000fe80000100a00 */
[----:B------:R-:W-:Y:S01]  /*7ca0*/  STL.64 [R1+0x980], R28 ;  /* 0x0009801c01007387 */ /* 0x000fe20000100a00 */
[----:B---3--:R-:W-:-:S04]  /*7cb0*/  IMAD.WIDE R14, R6, 0x2, R12 ;  /* 0x00000002060e7825 */ /* 0x008fc800078e020c */
[----:B--2---:R-:W-:-:S04]  /*7cc0*/  IMAD.WIDE R18, R4, 0x2, R12 ;  /* 0x0000000204127825 */ /* 0x004fc800078e020c */
[--C-:B----4-:R-:W-:Y:S01]  /*7cd0*/  IMAD.WIDE R8, R5, 0x2, R12.reuse ;  /* 0x0000000205087825 */ /* 0x110fe200078e020c */
[----:B------:R-:W-:Y:S03]  /*7ce0*/  STL.64 [R1+0x8], R18 ;  /* 0x0000081201007387 */ /* 0x000fe60000100a00 */
[--C-:B------:R-:W-:Y:S01]  /*7cf0*/  IMAD.WIDE R4, R7, 0x2, R12.reuse ;  /* 0x0000000207047825 */ /* 0x100fe200078e020c */
[----:B------:R0:W-:Y:S03]  /*7d00*/  STL.64 [R1+0x18], R8 ;  /* 0x0000180801007387 */ /* 0x0001e60000100a00 */
[--C-:B------:R-:W-:Y:S01]  /*7d10*/  IMAD.WIDE R6, R3, 0x2, R12.reuse ;  /* 0x0000000203067825 */ /* 0x100fe200078e020c */
[----:B------:R-:W-:Y:S04]  /*7d20*/  STL.64 [R1+0x20], R14 ;  /* 0x0000200e01007387 */ /* 0x000fe80000100a00 */
[----:B------:R1:W-:Y:S01]  /*7d30*/  STL.64 [R1+0x30], R4 ;  /* 0x0000300401007387 */ /* 0x0003e20000100a00 */
[----:B0-----:R-:W-:-:S04]  /*7d40*/  IMAD.WIDE R8, R2, 0x2, R12 ;  /* 0x0000000202087825 */ /* 0x001fc800078e020c */
[--C-:B------:R-:W-:Y:S01]  /*7d50*/  IMAD.WIDE R2, R11, 0x2, R12.reuse ;  /* 0x000000020b027825 */ /* 0x100fe200078e020c */
[----:B------:R-:W-:Y:S03]  /*7d60*/  STL.64 [R1+0x40], R8 ;  /* 0x0000400801007387 */ /* 0x000fe60000100a00 */
[--C-:B-1----:R-:W-:Y:S01]  /*7d70*/  IMAD.WIDE R4, R10, 0x2, R12.reuse ;  /* 0x000000020a047825 */ /* 0x102fe200078e020c */
[----:B------:R5:W-:Y:S04]  /*7d80*/  STL.64 [R1+0x50], R6 ;  /* 0x0000500601007387 */ /* 0x000be80000100a00 */
[----:B------:R0:W-:Y:S04]  /*7d90*/  STL.64 [R1+0x58], R4 ;  /* 0x0000580401007387 */ /* 0x0001e80000100a00 */
[----:B------:R1:W-:Y:S01]  /*7da0*/  STL.64 [R1+0x68], R2 ;  /* 0x0000680201007387 */ /* 0x0003e20000100a00 */
[----:B-----5:R-:W-:-:S04]  /*7db0*/  IMAD.WIDE R6, R16, 0x2, R12 ;  /* 0x0000000210067825 */ /* 0x020fc800078e020c */
[--C-:B0-----:R-:W-:Y:S01]  /*7dc0*/  IMAD.WIDE R4, R17, 0x2, R12.reuse ;  /* 0x0000000211047825 */ /* 0x101fe200078e020c */
[----:B------:R0:W-:Y:S03]  /*7dd0*/  STL.64 [R1+0x78], R6 ;  /* 0x0000780601007387 */ /* 0x0001e60000100a00 */
[--C-:B-1----:R-:W-:Y:S01]  /*7de0*/  IMAD.WIDE R2, R20, 0x2, R12.reuse ;  /* 0x0000000214027825 */ /* 0x102fe200078e020c */
[----:B------:R1:W-:Y:S04]  /*7df0*/  STL.64 [R1+0x80], R4 ;  /* 0x0000800401007387 */ /* 0x0003e80000100a00 */
[----:B------:R2:W-:Y:S01]  /*7e00*/  STL.64 [R1+0x90], R2 ;  /* 0x0000900201007387 */ /* 0x0005e20000100a00 */
[----:B0-----:R-:W-:-:S04]  /*7e10*/  IMAD.WIDE R6, R21, 0x2, R12 ;  /* 0x0000000215067825 */ /* 0x001fc800078e020c */
[--C-:B-1----:R-:W-:Y:S01]  /*7e20*/  IMAD.WIDE R4, R24, 0x2, R12.reuse ;  /* 0x0000000218047825 */ /* 0x102fe200078e020c */
[----:B------:R-:W-:Y:S04]  /*7e30*/  STL.64 [R1+0xa0], R6 ;  /* 0x0000a00601007387 */ /* 0x000fe80000100a00 */
[----:B------:R-:W3:Y:S04]  /*7e40*/  LDL.LU R28, [R1+0x10c] ;  /* 0x00010c00011c7983 */ /* 0x000ee80000300800 */
[----:B------:R-:W-:Y:S04]  /*7e50*/  STL.64 [R1+0xb0], R4 ;  /* 0x0000b00401007387 */ /* 0x000fe80000100a00 */
[----:B------:R-:W4:Y:S01]  /*7e60*/  LDL.LU R29, [R1+0x118] ;  /* 0x00011800011d7983 */ /* 0x000f220000300800 */
[----:B--2---:R-:W-:-:S05]  /*7e70*/  IMAD.WIDE R2, R25, 0x2, R12 ;  /* 0x0000000219027825 */ /* 0x004fca00078e020c */
[----:B------:R-:W-:Y:S04]  /*7e80*/  STL.64 [R1+0xc0], R2 ;  /* 0x0000c00201007387 */ /* 0x000fe80000100a00 */
[----:B----4-:R0:W-:Y:S04]  /*7e90*/  STL [R1+0x988], R29 ;  /* 0x0009881d01007387 */ /* 0x0101e80000100800 */
[----:B0-----:R-:W2:Y:S04]  /*7ea0*/  LDL.LU R29, [R1+0x108] ;  /* 0x00010800011d7983 */ /* 0x001ea80000300800 */
[----:B---3--:R0:W-:Y:S04]  /*7eb0*/  STL [R1+0x98c], R28 ;  /* 0x00098c1c01007387 */ /* 0x0081e80000100800 */
[----:B0-----:R-:W3:Y:S04]  /*7ec0*/  LDL.LU R28, [R1+0xfc] ;  /* 0x0000fc00011c7983 */ /* 0x001ee80000300800 */
[----:B--2---:R0:W-:Y:S04]  /*7ed0*/  STL [R1+0x990], R29 ;  /* 0x0009901d01007387 */ /* 0x0041e80000100800 */
[----:B0-----:R-:W2:Y:S04]  /*7ee0*/  LDL.LU R29, [R1+0xe0] ;  /* 0x0000e000011d7983 */ /* 0x001ea80000300800 */
[----:B---3--:R0:W-:Y:S04]  /*7ef0*/  STL [R1+0x994], R28 ;  /* 0x0009941c01007387 */ /* 0x0081e80000100800 */
[----:B0-----:R-:W3:Y:S04]  /*7f00*/  LDL.LU R28, [R1+0xe4] ;  /* 0x0000e400011c7983 */ /* 0x001ee80000300800 */
[----:B--2---:R3:W-:Y:S04]  /*7f10*/  STL [R1+0x998], R29 ;  /* 0x0009981d01007387 */ /* 0x0047e80000100800 */
[----:B------:R-:W2:Y:S04]  /*7f20*/  LDL.LU R26, [R1+0x128] ;  /* 0x00012800011a7983 */ /* 0x000ea80000300800 */
[----:B------:R-:W4:Y:S04]  /*7f30*/  LDL.LU R27, [R1+0x140] ;  /* 0x00014000011b7983 */ /* 0x000f280000300800 */
[----:B------:R-:W5:Y:S04]  /*7f40*/  LDL.LU R22, [R1+0x158] ;  /* 0x0001580001167983 */ /* 0x000f680000300800 */
[----:B------:R-:W2:Y:S04]  /*7f50*/  LDL.LU R23, [R1+0x168] ;  /* 0x0001680001177983 */ /* 0x000ea80000300800 */
        /* <DEDUP_REMOVED lines=12> */
[----:B------:R-:W2:Y:S01]  /*8020*/  LDL.LU R3, [R1+0x1cc] ;  /* 0x0001cc0001037983 */ /* 0x000ea20000300800 */
[----:B---3--:R-:W-:-:S03]  /*8030*/  IMAD.WIDE R28, R28, 0x2, R12 ;  /* 0x000000021c1c7825 */ /* 0x008fc600078e020c */
[----:B------:R-:W3:Y:S04]  /*8040*/  LDL.LU R10, [R1+0x1d0] ;  /* 0x0001d000010a7983 */ /* 0x000ee80000300800 */
[----:B------:R-:W2:Y:S04]  /*8050*/  LDL.LU R11, [R1+0x1d4] ;  /* 0x0001d400010b7983 */ /* 0x000ea80000300800 */
[----:B------:R-:W2:Y:S04]  /*8060*/  LDL.LU R16, [R1+0x1d8] ;  /* 0x0001d80001107983 */ /* 0x000ea80000300800 */
[----:B------:R-:W2:Y:S04]  /*8070*/  LDL.LU R17, [R1+0x1dc] ;  /* 0x0001dc0001117983 */ /* 0x000ea80000300800 */
[----:B------:R-:W2:Y:S04]  /*8080*/  LDL.LU R20, [R1+0x1e0] ;  /* 0x0001e00001147983 */ /* 0x000ea80000300800 */
[----:B------:R-:W2:Y:S04]  /*8090*/  LDL.LU R21, [R1+0x1e4] ;  /* 0x0001e40001157983 */ /* 0x000ea80000300800 */
[----:B------:R-:W2:Y:S04]  /*80a0*/  LDL.LU R24, [R1+0x1e8] ;  /* 0x0001e80001187983 */ /* 0x000ea80000300800 */
[----:B------:R-:W2:Y:S04]  /*80b0*/  LDL.LU R25, [R1+0x1ec] ;  /* 0x0001ec0001197983 */ /* 0x000ea80000300800 */
[----:B------:R0:W-:Y:S04]  /*80c0*/  STL.64 [R1+0xd0], R28 ;  /* 0x0000d01c01007387 */ /* 0x0001e80000100a00 */
[----:B0-----:R-:W2:Y:S02]  /*80d0*/  LDL.LU R29, [R1+0x998] ;  /* 0x00099800011d7983 */ /* 0x001ea40000300800 */
[----:B--2---:R-:W-:-:S05]  /*80e0*/  IMAD.WIDE R28, R29, 0x2, R12 ;  /* 0x000000021d1c7825 */ /* 0x004fca00078e020c */
        /* <DEDUP_REMOVED lines=12> */
[----:B------:R0:W-:Y:S02]  /*81b0*/  STL.64 [R1+0x118], R28 ;  /* 0x0001181c01007387 */ /* 0x0001e40000100a00 */
[----:B0-----:R-:W-:-:S04]  /*81c0*/  IMAD.WIDE R28, R26, 0x2, R12 ;  /* 0x000000021a1c7825 */ /* 0x001fc800078e020c */
[--C-:B----4-:R-:W-:Y:S01]  /*81d0*/  IMAD.WIDE R26, R27, 0x2, R12.reuse ;  /* 0x000000021b1a7825 */ /* 0x110fe200078e020c */
[----:B------:R0:W-:Y:S04]  /*81e0*/  STL.64 [R1+0x128], R28 ;  /* 0x0001281c01007387 */ /* 0x0001e80000100a00 */
[----:B0-----:R-:W2:Y:S04]  /*81f0*/  LDL.LU.64 R28, [R1+0x980] ;  /* 0x00098000011c7983 */ /* 0x001ea80000300a00 */
[----:B------:R5:W-:Y:S02]  /*8200*/  STL.64 [R1+0x140], R26 ;  /* 0x0001401a01007387 */ /* 0x000be40000100a00 */
[----:B-----5:R-:W-:-:S04]  /*8210*/  IMAD.WIDE R26, R22, 0x2, R12 ;  /* 0x00000002161a7825 */ /* 0x020fc800078e020c */
[--C-:B------:R-:W-:Y:S01]  /*8220*/  IMAD.WIDE R22, R23, 0x2, R12.reuse ;  /* 0x0000000217167825 */ /* 0x100fe200078e020c */
[----:B------:R0:W-:Y:S04]  /*8230*/  STL.64 [R1+0x158], R26 ;  /* 0x0001581a01007387 */ /* 0x0001e80000100a00 */
[----:B0-----:R-:W4:Y:S04]  /*8240*/  LDL.LU.64 R26, [R1+0x978] ;  /* 0x00097800011a7983 */ /* 0x001f280000300a00 */
[----:B------:R0:W-:Y:S02]  /*8250*/  STL.64 [R1+0x168], R22 ;  /* 0x0001681601007387 */ /* 0x0001e40000100a00 */
[----:B0-----:R-:W-:-:S04]  /*8260*/  IMAD.WIDE R22, R18, 0x2, R12 ;  /* 0x0000000212167825 */ /* 0x001fc800078e020c */
[--C-:B------:R-:W-:Y:S01]  /*8270*/  IMAD.WIDE R18, R19, 0x2, R12.reuse ;  /* 0x0000000213127825 */ /* 0x100fe200078e020c */
[----:B------:R0:W-:Y:S04]  /*8280*/  STL.64 [R1+0x180], R22 ;  /* 0x0001801601007387 */ /* 0x0001e80000100a00 */
[----:B0-----:R-:W5:Y:S04]  /*8290*/  LDL.LU.64 R22, [R1+0x970] ;  /* 0x0009700001167983 */ /* 0x001f680000300a00 */
[----:B------:R0:W-:Y:S02]  /*82a0*/  STL.64 [R1+0x3b8], R18 ;  /* 0x0003b81201007387 */ /* 0x0001e40000100a00 */
[----:B0-----:R-:W-:-:S04]  /*82b0*/  IMAD.WIDE R18, R14, 0x2, R12 ;  /* 0x000000020e127825 */ /* 0x001fc800078e020c */
[--C-:B------:R-:W-:Y:S01]  /*82c0*/  IMAD.WIDE R14, R15, 0x2, R12.reuse ;  /* 0x000000020f0e7825 */ /* 0x100fe200078e020c */
[----:B------:R0:W-:Y:S04]  /*82d0*/  STL.64 [R1+0x3c8], R18 ;  /* 0x0003c81201007387 */ /* 0x0001e80000100a00 */
[----:B0-----:R-:W2:Y:S04]  /*82e0*/  LDL.LU.64 R18, [R1+0x968] ;  /* 0x0009680001127983 */ /* 0x001ea80000300a00 */
[----:B------:R0:W-:Y:S02]  /*82f0*/  STL.64 [R1+0x3d8], R14 ;  /* 0x0003d80e01007387 */ /* 0x0001e40000100a00 */
[----:B0-----:R-:W-:-:S05]  /*8300*/  IMAD.WIDE R14, R0, 0x2, R12 ;  /* 0x00000002000e7825 */ /* 0x001fca00078e020c */
        /* <DEDUP_REMOVED lines=16> */
[----:B0-----:R-:W-:-:S05]  /*8410*/  IMAD.WIDE R6, R2, 0x2, R12 ;  /* 0x0000000202067825 */ /* 0x001fca00078e020c */
[----:B------:R0:W-:Y:S04]  /*8420*/  STL.64 [R1+0x458], R6 ;  /* 0x0004580601007387 */ /* 0x0001e80000100a00 */
[----:B0-----:R-:W2:Y:S01]  /*8430*/  LDL.LU.64 R6, [R1+0x948] ;  /* 0x0009480001067983 */ /* 0x001ea20000300a00 */
[----:B------:R-:W-:-:S05]  /*8440*/  IMAD.WIDE R2, R3, 0x2, R12 ;  /* 0x0000000203027825 */ /* 0x000fca00078e020c */
[----:B------:R3:W-:Y:S02]  /*8450*/  STL.64 [R1+0x468], R2 ;  /* 0x0004680201007387 */ /* 0x0007e40000100a00 */
[----:B---3--:R-:W-:-:S04]  /*8460*/  IMAD.WIDE R2, R10, 0x2, R12 ;  /* 0x000000020a027825 */ /* 0x008fc800078e020c */
[--C-:B------:R-:W-:Y:S01]  /*8470*/  IMAD.WIDE R10, R11, 0x2, R12.reuse ;  /* 0x000000020b0a7825 */ /* 0x100fe200078e020c */
[----:B------:R0:W-:Y:S04]  /*8480*/  STL.64 [R1+0x478], R2 ;  /* 0x0004780201007387 */ /* 0x0001e80000100a00 */
[----:B0-----:R-:W3:Y:S04]  /*8490*/  LDL.LU.64 R2, [R1+0x940] ;  /* 0x0009400001027983 */ /* 0x001ee80000300a00 */
[----:B------:R0:W-:Y:S02]  /*84a0*/  STL.64 [R1+0x488], R10 ;  /* 0x0004880a01007387 */ /* 0x0001e40000100a00 */
[----:B0-----:R-:W-:-:S04]  /*84b0*/  IMAD.WIDE R10, R16, 0x2, R12 ;  /* 0x00000002100a7825 */ /* 0x001fc800078e020c */
        /* <DEDUP_REMOVED lines=14> */
[----:B--2---:R-:W-:-:S02]  /*85a0*/  IMAD.WIDE R24, R6, 0x2, R12 ;  /* 0x0000000206187825 */ /* 0x004fc400078e020c */
[----:B------:R-:W2:Y:S04]  /*85b0*/  LDL.LU R6, [R1+0x920] ;  /* 0x0009200001067983 */ /* 0x000ea80000300800 */
[----:B------:R0:W-:Y:S04]  /*85c0*/  STL.64 [R1+0x4f8], R24 ;  /* 0x0004f81801007387 */ /* 0x0001e80000100a00 */
[----:B0-----:R-:W2:Y:S02]  /*85d0*/  LDL.LU R24, [R1+0x91c] ;  /* 0x00091c0001187983 */ /* 0x001ea40000300800 */
[----:B--2---:R-:W-:-:S05]  /*85e0*/  IMAD.WIDE R24, R24, 0x2, R12 ;  /* 0x0000000218187825 */ /* 0x004fca00078e020c */
[----:B------:R0:W-:Y:S04]  /*85f0*/  STL.64 [R1+0x508], R24 ;  /* 0x0005081801007387 */ /* 0x0001e80000100a00 */
[----:B0-----:R-:W2:Y:S02]  /*8600*/  LDL.LU R25, [R1+0x918] ;  /* 0x0009180001197983 */ /* 0x001ea40000300800 */
[----:B--2---:R-:W-:-:S05]  /*8610*/  IMAD.WIDE R24, R25, 0x2, R12 ;  /* 0x0000000219187825 */ /* 0x004fca00078e020c */
[----:B------:R3:W-:Y:S02]  /*8620*/  STL.64 [R1+0x518], R24 ;  /* 0x0005181801007387 */ /* 0x0007e40000100a00 */
[----:B---3--:R-:W-:-:S04]  /*8630*/  IMAD.WIDE R24, R20, 0x2, R12 ;  /* 0x0000000214187825 */ /* 0x008fc800078e020c */
        /* <DEDUP_REMOVED lines=16> */
[----:B------:R0:W-:Y:S03]  /*8740*/  STL.64 [R1+0x588], R10 ;  /* 0x0005880a01007387 */ /* 0x0001e60000100a00 */
[----:B------:R-:W-:Y:S01]  /*8750*/  IMAD.WIDE R12, R7, 0x2, R12 ;  /* 0x00000002070c7825 */ /* 0x000fe200078e020c */
[----:B0-----:R-:W2:Y:S04]  /*8760*/  LDL.LU.64 R10, [R1+0x8f8] ;  /* 0x0008f800010a7983 */ /* 0x001ea80000300a00 */
[----:B------:R0:W-:Y:S04]  /*8770*/  STL.64 [R1+0x150], R2 ;  /* 0x0001500201007387 */ /* 0x0001e80000100a00 */
[----:B0-----:R-:W2:Y:S04]  /*8780*/  LDL.LU.64 R2, [R1+0x8f0] ;  /* 0x0008f00001027983 */ /* 0x001ea80000300a00 */
[----:B------:R-:W3:Y:S04]  /*8790*/  LDL.LU R7, [R1+0x8e8] ;  /* 0x0008e80001077983 */ /* 0x000ee80000300800 */
[----:B------:R0:W-:Y:S04]  /*87a0*/  STL.64 [R1+0x8d0], R12 ;  /* 0x0008d00c01007387 */ /* 0x0001e80000100a00 */
[----:B--2---:R-:W-:Y:S04]  /*87b0*/  STL [R1+0x1b0], R2 ;  /* 0x0001b00201007387 */ /* 0x004fe80000100800 */
[----:B------:R-:W-:Y:S04]  /*87c0*/  STL [R1+0x1ac], R3 ;  /* 0x0001ac0301007387 */ /* 0x000fe80000100800 */
[----:B------:R-:W-:Y:S04]  /*87d0*/  STL [R1+0x1b8], R4 ;  /* 0x0001b80401007387 */ /* 0x000fe80000100800 */
[----:B0-----:R-:W2:Y:S04]  /*87e0*/  LDL.LU.64 R12, [R1] ;  /* 0x00000000010c7983 */ /* 0x001ea80000300a00 */
[----:B------:R-:W-:Y:S04]  /*87f0*/  STL [R1+0x1b4], R5 ;  /* 0x0001b40501007387 */ /* 0x000fe80000100800 */
[----:B------:R-:W-:Y:S04]  /*8800*/  STL [R1+0x1c0], R6 ;  /* 0x0001c00601007387 */ /* 0x000fe80000100800 */
[----:B---3--:R-:W-:Y:S04]  /*8810*/  STL [R1+0x1bc], R7 ;  /* 0x0001bc0701007387 */ /* 0x008fe80000100800 */
[----:B------:R-:W-:Y:S04]  /*8820*/  STL [R1+0x1c8], R8 ;  /* 0x0001c80801007387 */ /* 0x000fe80000100800 */
[----:B------:R-:W-:Y:S04]  /*8830*/  STL [R1+0x1c4], R9 ;  /* 0x0001c40901007387 */ /* 0x000fe80000100800 */
[----:B------:R-:W-:Y:S04]  /*8840*/  STL [R1+0x1d0], R10 ;  /* 0x0001d00a01007387 */ /* 0x000fe80000100800 */
[----:B------:R-:W-:Y:S04]  /*8850*/  STL [R1+0x1cc], R11 ;  /* 0x0001cc0b01007387 */ /* 0x000fe80000100800 */
[----:B------:R-:W-:Y:S04]  /*8860*/  STL [R1+0x1d8], R14 ;  /* 0x0001d80e01007387 */ /* 0x000fe80000100800 */
[----:B------:R0:W-:Y:S04]  /*8870*/  STL [R1+0x1d4], R15 ;  /* 0x0001d40f01007387 */ /* 0x0001e80000100800 */
[----:B0-----:R-:W3:Y:S04]  /*8880*/  LDL.LU.64 R14, [R1+0x28] ;  /* 0x00002800010e7983 */ /* 0x001ee80000300a00 */
[----:B------:R-:W-:Y:S04]  /*8890*/  STL [R1+0x1e0], R16 ;  /* 0x0001e01001007387 */ /* 0x000fe80000100800 */
[----:B------:R0:W-:Y:S04]  /*88a0*/  STL [R1+0x1dc], R17 ;  /* 0x0001dc1101007387 */ /* 0x0001e80000100800 */
[----:B0-----:R-:W3:Y:S04]  /*88b0*/  LDL.LU.64 R16, [R1+0x10] ;  /* 0x0000100001107983 */ /* 0x001ee80000300a00 */
[----:B------:R-:W-:Y:S04]  /*88c0*/  STL [R1+0x1e8], R18 ;  /* 0x0001e81201007387 */ /* 0x000fe80000100800 */
[----:B------:R0:W-:Y:S04]  /*88d0*/  STL [R1+0x1e4], R19 ;  /* 0x0001e41301007387 */ /* 0x0001e80000100800 */
[----:B0-----:R-:W3:Y:S04]  /*88e0*/  LDL.LU.64 R18, [R1+0x18] ;  /* 0x0000180001127983 */ /* 0x001ee80000300a00 */
[----:B------:R-:W3:Y:S04]  /*88f0*/  LDL.LU.64 R10, [R1+0x38] ;  /* 0x00003800010a7983 */ /* 0x000ee80000300a00 */
[----:B------:R-:W-:Y:S04]  /*8900*/  STL [R1+0x1f0], R20 ;  /* 0x0001f01401007387 */ /* 0x000fe80000100800 */
[----:B------:R0:W-:Y:S04]  /*8910*/  STL [R1+0x1ec], R21 ;  /* 0x0001ec1501007387 */ /* 0x0001e80000100800 */
[----:B0-----:R-:W3:Y:S04]  /*8920*/  LDL.LU.64 R20, [R1+0x8] ;  /* 0x0000080001147983 */ /* 0x001ee80000300a00 */
[----:B------:R-:W3:Y:S04]  /*8930*/  LDL.LU.64 R8, [R1+0x20] ;  /* 0x0000200001087983 */ /* 0x000ee80000300a00 */
[----:B-----5:R-:W-:Y:S04]  /*8940*/  STL [R1+0x1f8], R22 ;  /* 0x0001f81601007387 */ /* 0x020fe80000100800 */
[----:B------:R-:W-:Y:S04]  /*8950*/  STL [R1+0x1f4], R23 ;  /* 0x0001f41701007387 */ /* 0x000fe80000100800 */
[----:B------:R-:W5:Y:S04]  /*8960*/  LDL.LU.64 R6, [R1+0x48] ;  /* 0x0000480001067983 */ /* 0x000f680000300a00 */
[----:B------:R-:W-:Y:S04]  /*8970*/  STL [R1+0x200], R24 ;  /* 0x0002001801007387 */ /* 0x000fe80000100800 */
[----:B------:R-:W-:Y:S04]  /*8980*/  STL [R1+0x1fc], R25 ;  /* 0x0001fc1901007387 */ /* 0x000fe80000100800 */
[----:B------:R-:W5:Y:S04]  /*8990*/  LDL.LU.64 R4, [R1+0x30] ;  /* 0x0000300001047983 */ /* 0x000f680000300a00 */
[----:B----4-:R-:W-:Y:S04]  /*89a0*/  STL [R1+0x208], R26 ;  /* 0x0002081a01007387 */ /* 0x010fe80000100800 */
[----:B------:R-:W-:Y:S04]  /*89b0*/  STL [R1+0x204], R27 ;  /* 0x0002041b01007387 */ /* 0x000fe80000100800 */
[----:B------:R-:W4:Y:S01]  /*89c0*/  LDL.LU.64 R2, [R1+0x60] ;  /* 0x0000600001027983 */ /* 0x000f220000300a00 */
[----:B--2---:R-:W-:-:S03]  /*89d0*/  IMAD.MOV.U32 R0, RZ, RZ, R13 ;  /* 0x000000ffff007224 */ /* 0x004fc600078e000d */
[----:B------:R0:W-:Y:S04]  /*89e0*/  STL [R1+0x210], R12 ;  /* 0x0002100c01007387 */ /* 0x0001e80000100800 */
[----:B0-----:R-:W2:Y:S04]  /*89f0*/  LDL.LU.64 R12, [R1+0x40] ;  /* 0x00004000010c7983 */ /* 0x001ea80000300a00 */
[----:B------:R0:W-:Y:S04]  /*8a00*/  STL [R1+0x20c], R0 ;  /* 0x00020c0001007387 */ /* 0x0001e80000100800 */
[----:B------:R-:W-:Y:S04]  /*8a10*/  STL [R1+0x218], R28 ;  /* 0x0002181c01007387 */ /* 0x000fe80000100800 */
[----:B------:R-:W-:Y:S04]  /*8a20*/  STL [R1+0x214], R29 ;  /* 0x0002141d01007387 */ /* 0x000fe80000100800 */
[----:B------:R-:W2:Y:S04]  /*8a30*/  LDL.LU.64 R22, [R1+0x70] ;  /* 0x0000700001167983 */ /* 0x000ea80000300a00 */
[----:B---3--:R1:W-:Y:S01]  /*8a40*/  STL [R1+0x220], R16 ;  /* 0x0002201001007387 */ /* 0x0083e20000100800 */
[----:B0-----:R-:W-:-:S03]  /*8a50*/  IMAD.MOV.U32 R0, RZ, RZ, R17 ;  /* 0x000000ffff007224 */ /* 0x001fc600078e0011 */
[----:B-1----:R-:W3:Y:S04]  /*8a60*/  LDL.LU.64 R16, [R1+0x50] ;  /* 0x0000500001107983 */ /* 0x002ee80000300a00 */
[----:B------:R0:W-:Y:S04]  /*8a70*/  STL [R1+0x21c], R0 ;  /* 0x00021c0001007387 */ /* 0x0001e80000100800 */
[----:B------:R1:W-:Y:S01]  /*8a80*/  STL [R1+0x228], R20 ;  /* 0x0002281401007387 */ /* 0x0003e20000100800 */
        /* <DEDUP_REMOVED lines=19> */
[----:B-----5:R1:W-:Y:S01]  /*8bc0*/  STL [R1+0x250], R6 ;  /* 0x0002500601007387 */ /* 0x0203e20000100800 */
[----:B0-----:R-:W-:-:S03]  /*8bd0*/  IMAD.MOV.U32 R0, RZ, RZ, R7 ;  /* 0x000000ffff007224 */ /* 0x001fc600078e0007 */
[----:B-1----:R-:W5:Y:S04]  /*8be0*/  LDL.LU.64 R6, [R1+0x78] ;  /* 0x0000780001067983 */ /* 0x002f680000300a00 */
[----:B------:R0:W-:Y:S04]  /*8bf0*/  STL [R1+0x24c], R0 ;  /* 0x00024c0001007387 */ /* 0x0001e80000100800 */
[----:B------:R1:W-:Y:S01]  /*8c00*/  STL [R1+0x258], R4 ;  /* 0x0002580401007387 */ /* 0x0003e20000100800 */
[----:B0-----:R-:W-:-:S03]  /*8c10*/  IMAD.MOV.U32 R0, RZ, RZ, R5 ;  /* 0x000000ffff007224 */ /* 0x001fc600078e0005 */
[----:B-1----:R-:W5:Y:S04]  /*8c20*/  LDL.LU.64 R4, [R1+0xb8] ;  /* 0x0000b80001047983 */ /* 0x002f680000300a00 */
[----:B------:R0:W-:Y:S04]  /*8c30*/  STL [R1+0x254], R0 ;  /* 0x0002540001007387 */ /* 0x0001e80000100800 */
[----:B----4-:R1:W-:Y:S01]  /*8c40*/  STL [R1+0x260], R2 ;  /* 0x0002600201007387 */ /* 0x0103e20000100800 */
[----:B0-----:R-:W-:-:S03]  /*8c50*/  IMAD.MOV.U32 R0, RZ, RZ, R3 ;  /* 0x000000ffff007224 */ /* 0x001fc600078e0003 */
[----:B-1----:R-:W4:Y:S04]  /*8c60*/  LDL.LU.64 R2, [R1+0x80] ;  /* 0x0000800001027983 */ /* 0x002f280000300a00 */
[----:B------:R0:W-:Y:S04]  /*8c70*/  STL [R1+0x25c], R0 ;  /* 0x00025c0001007387 */ /* 0x0001e80000100800 */
[----:B--2---:R1:W-:Y:S01]  /*8c80*/  STL [R1+0x268], R12 ;  /* 0x0002680c01007387 */ /* 0x0043e20000100800 */
[----:B0-----:R-:W-:-:S03]  /*8c90*/  IMAD.MOV.U32 R0, RZ, RZ, R13 ;  /* 0x000000ffff007224 */ /* 0x001fc600078e000d */
[----:B-1----:R-:W2:Y:S04]  /*8ca0*/  LDL.LU.64 R12, [R1+0xc8] ;  /* 0x0000c800010c7983 */ /* 0x002ea80000300a00 */
[----:B------:R0:W-:Y:S04]  /*8cb0*/  STL [R1+0x264], R0 ;  /* 0x0002640001007387 */ /* 0x0001e80000100800 */
[----:B------:R1:W-:Y:S01]  /*8cc0*/  STL [R1+0x270], R22 ;  /* 0x0002701601007387 */ /* 0x0003e20000100800 */
[----:B0-----:R-:W-:-:S03]  /*8cd0*/  IMAD.MOV.U32 R0, RZ, RZ, R23 ;  /* 0x000000ffff007224 */ /* 0x001fc600078e0017 */
[----:B-1----:R-:W2:Y:S04]  /*8ce0*/  LDL.LU.64 R22, [R1+0x90] ;  /* 0x0000900001167983 */ /* 0x002ea80000300a00 */
[----:B------:R0:W-:Y:S04]  /*8cf0*/  STL [R1+0x26c], R0 ;  /* 0x00026c0001007387 */ /* 0x0001e80000100800 */
        /* <DEDUP_REMOVED lines=144> */
[----:B------:R-:W-:Y:S04]  /*9600*/  STL [R1+0x398], R18 ;  /* 0x0003981201007387 */ /* 0x000fe80000100800 */
[----:B------:R-:W3:Y:S01]  /*9610*/  LDL.LU.64 R24, [R1+0x3f0] ;  /* 0x0003f00001187983 */ /* 0x000ee20000300a00 */
[----:B0-----:R-:W-:-:S05]  /*9620*/  IMAD.MOV.U32 R0, RZ, RZ, R19 ;  /* 0x000000ffff007224 */ /* 0x001fca00078e0013 */
        /* <DEDUP_REMOVED lines=9> */
[----:B-----5:R-:W-:Y:S04]  /*96c0*/  STL [R1+0x3b0], R6 ;  /* 0x0003b00601007387 */ /* 0x020fe80000100800 */
[----:B------:R-:W5:Y:S01]  /*96d0*/  LDL.LU.64 R18, [R1+0x408] ;  /* 0x0004080001127983 */ /* 0x000f620000300a00 */
[----:B0-----:R-:W-:-:S05]  /*96e0*/  IMAD.MOV.U32 R0, RZ, RZ, R7 ;  /* 0x000000ffff007224 */ /* 0x001fca00078e0007 */
[----:B------:R0:W-:Y:S02]  /*96f0*/  STL [R1+0x3ac], R0 ;  /* 0x0003ac0001007387 */ /* 0x0001e40000100800 */
[----:B0-----:R-:W-:Y:S02]  /*9700*/  IMAD.MOV.U32 R0, RZ, RZ, R5 ;  /* 0x000000ffff007224 */ /* 0x001fe400078e0005 */
[----:B------:R-:W-:Y:S04]  /*9710*/  STL [R1+0x3b8], R4 ;  /* 0x0003b80401007387 */ /* 0x000fe80000100800 */
[----:B------:R-:W5:Y:S04]  /*9720*/  LDL.LU.64 R6, [R1+0x410] ;  /* 0x0004100001067983 */ /* 0x000f680000300a00 */
[----:B------:R0:W-:Y:S04]  /*9730*/  STL [R1+0x3b4], R0 ;  /* 0x0003b40001007387 */ /* 0x0001e80000100800 */
[----:B----4-:R1:W-:Y:S01]  /*9740*/  STL [R1+0x3c0], R2 ;  /* 0x0003c00201007387 */ /* 0x0103e20000100800 */
[----:B0-----:R-:W-:-:S03]  /*9750*/  IMAD.MOV.U32 R0, RZ, RZ, R3 ;  /* 0x000000ffff007224 */ /* 0x001fc600078e0003 */
[----:B------:R-:W4:Y:S04]  /*9760*/  LDL.LU.64 R4, [R1+0x418] ;  /* 0x0004180001047983 */ /* 0x000f280000300a00 */
[----:B--2---:R-:W-:Y:S04]  /*9770*/  STL [R1+0x3c8], R12 ;  /* 0x0003c80c01007387 */ /* 0x004fe80000100800 */
[----:B------:R0:W-:Y:S04]  /*9780*/  STL [R1+0x3bc], R0 ;  /* 0x0003bc0001007387 */ /* 0x0001e80000100800 */
[----:B-1----:R-:W2:Y:S01]  /*9790*/  LDL.LU.64 R2, [R1+0x420] ;  /* 0x0004200001027983 */ /* 0x002ea20000300a00 */
[----:B0-----:R-:W-:-:S03]  /*97a0*/  IMAD.MOV.U32 R0, RZ, RZ, R13 ;  /* 0x000000ffff007224 */ /* 0x001fc600078e000d */
[----:B------:R-:W-:Y:S04]  /*97b0*/  STL [R1+0x3d0], R22 ;  /* 0x0003d01601007387 */ /* 0x000fe80000100800 */
[----:B------:R0:W-:Y:S04]  /*97c0*/  STL [R1+0x3c4], R0 ;  /* 0x0003c40001007387 */ /* 0x0001e80000100800 */
[----:B------:R-:W2:Y:S01]  /*97d0*/  LDL.LU.64 R12, [R1+0x428] ;  /* 0x00042800010c7983 */ /* 0x000ea20000300a00 */
[----:B0-----:R-:W-:-:S03]  /*97e0*/  IMAD.MOV.U32 R0, RZ, RZ, R23 ;  /* 0x000000ffff007224 */ /* 0x001fc600078e0017 */
[----:B---3--:R-:W-:Y:S04]  /*97f0*/  STL [R1+0x3d8], R16 ;  /* 0x0003d81001007387 */ /* 0x008fe80000100800 */
[----:B------:R0:W-:Y:S04]  /*9800*/  STL [R1+0x3cc], R0 ;  /* 0x0003cc0001007387 */ /* 0x0001e80000100800 */
[----:B------:R-:W3:Y:S01]  /*9810*/  LDL.LU.64 R22, [R1+0x430] ;  /* 0x0004300001167983 */ /* 0x000ee20000300a00 */
[----:B0-----:R-:W-:-:S03]  /*9820*/  IMAD.MOV.U32 R0, RZ, RZ, R17 ;  /* 0x000000ffff007224 */ /* 0x001fc600078e0011 */
[----:B------:R-:W-:Y:S04]  /*9830*/  STL [R1+0x3e0], R20 ;  /* 0x0003e01401007387 */ /* 0x000fe80000100800 */
        /* <DEDUP_REMOVED lines=12> */
[----:B------:R0:W-:Y:S02]  /*9900*/  STL [R1+0x3ec], R0 ;  /* 0x0003ec0001007387 */ /* 0x0001e40000100800 */
[----:B0-----:R-:W-:Y:S02]  /*9910*/  IMAD.MOV.U32 R0, RZ, RZ, R11 ;  /* 0x000000ffff007224 */ /* 0x001fe400078e000b */
[----:B------:R-:W3:Y:S04]  /*9920*/  LDL.LU.64 R10, [R1+0x450] ;  /* 0x00045000010a7983 */ /* 0x000ee80000300a00 */
        /* <DEDUP_REMOVED lines=11> */
[----:B----4-:R-:W-:Y:S04]  /*99e0*/  STL [R1+0x418], R4 ;  /* 0x0004180401007387 */ /* 0x010fe80000100800 */
[----:B------:R0:W-:Y:S04]  /*99f0*/  STL [R1+0x40c], R0 ;  /* 0x00040c0001007387 */ /* 0x0001e80000100800 */
[----:B-1----:R-:W4:Y:S01]  /*9a00*/  LDL.LU.64 R6, [R1+0x468] ;  /* 0x0004680001067983 */ /* 0x002f220000300a00 */
[----:B0-----:R-:W-:-:S03]  /*9a10*/  IMAD.MOV.U32 R0, RZ, RZ, R5 ;  /* 0x000000ffff007224 */ /* 0x001fc600078e0005 */
[----:B--2---:R-:W-:Y:S04]  /*9a20*/  STL [R1+0x420], R2 ;  /* 0x0004200201007387 */ /* 0x004fe80000100800 */
[----:B------:R0:W-:Y:S04]  /*9a30*/  STL [R1+0x414], R0 ;  /* 0x0004140001007387 */ /* 0x0001e80000100800 */
[----:B------:R-:W2:Y:S01]  /*9a40*/  LDL.LU.64 R4, [R1+0x470] ;  /* 0x0004700001047983 */ /* 0x000ea20000300a00 */
        /* <DEDUP_REMOVED lines=12> */
[----:B0-----:R-:W-:-:S05]  /*9b10*/  IMAD.MOV.U32 R0, RZ, RZ, R17 ;  /* 0x000000ffff007224 */ /* 0x001fca00078e0011 */
[----:B------:R0:W-:Y:S04]  /*9b20*/  STL [R1+0x434], R0 ;  /* 0x0004340001007387 */ /* 0x0001e80000100800 */
[----:B------:R-:W-:Y:S04]  /*9b30*/  STL [R1+0x440], R20 ;  /* 0x0004401401007387 */ /* 0x000fe80000100800 */
[----:B------:R-:W3:Y:S01]  /*9b40*/  LDL.LU.64 R16, [R1+0x490] ;  /* 0x0004900001107983 */ /* 0x000ee20000300a00 */
[----:B0-----:R-:W-:-:S03]  /*9b50*/  IMAD.MOV.U32 R0, RZ, RZ, R21 ;  /* 0x000000ffff007224 */ /* 0x001fc600078e0015 */
[----:B------:R-:W-:Y:S04]  /*9b60*/  STL [R1+0x448], R14 ;  /* 0x0004480e01007387 */ /* 0x000fe80000100800 */
[----:B------:R0:W-:Y:S04]  /*9b70*/  STL [R1+0x43c], R0 ;  /* 0x00043c0001007387 */ /* 0x0001e80000100800 */
[----:B------:R-:W3:Y:S01]  /*9b80*/  LDL.LU.64 R24, [R1+0x498] ;  /* 0x0004980001187983 */ /* 0x000ee20000300a00 */
[----:B0-----:R-:W-:-:S03]  /*9b90*/  IMAD.MOV.U32 R0, RZ, RZ, R15 ;  /* 0x000000ffff007224 */ /* 0x001fc600078e000f */
[----:B------:R-:W3:Y:S04]  /*9ba0*/  LDL.LU.64 R14, [R1+0x4a0] ;  /* 0x0004a000010e7983 */ /* 0x000ee80000300a00 */
[----:B------:R0:W-:Y:S04]  /*9bb0*/  STL [R1+0x444], R0 ;  /* 0x0004440001007387 */ /* 0x0001e80000100800 */
[----:B------:R1:W-:Y:S01]  /*9bc0*/  STL [R1+0x450], R10 ;  /* 0x0004500a01007387 */ /* 0x0003e20000100800 */
[----:B0-----:R-:W-:-:S03]  /*9bd0*/  IMAD.MOV.U32 R0, RZ, RZ, R11 ;  /* 0x000000ffff007224 */ /* 0x001fc600078e000b */
[----:B------:R-:W3:Y:S04]  /*9be0*/  LDL.LU.64 R22, [R1+0x4a8] ;  /* 0x0004a80001167983 */ /* 0x000ee80000300a00 */
[----:B------:R-:W-:Y:S04]  /*9bf0*/  STL [R1+0x458], R8 ;  /* 0x0004580801007387 */ /* 0x000fe80000100800 */
[----:B------:R0:W-:Y:S04]  /*9c00*/  STL [R1+0x44c], R0 ;  /* 0x00044c0001007387 */ /* 0x0001e80000100800 */
[----:B-1----:R-:W3:Y:S01]  /*9c10*/  LDL.LU.64 R10, [R1+0x4b0] ;  /* 0x0004b000010a7983 */ /* 0x002ee20000300a00 */
[----:B0-----:R-:W-:-:S03]  /*9c20*/  IMAD.MOV.U32 R0, RZ, RZ, R9 ;  /* 0x000000ffff007224 */ /* 0x001fc600078e0009 */
[----:B-----5:R-:W-:Y:S04]  /*9c30*/  STL [R1+0x460], R18 ;  /* 0x0004601201007387 */ /* 0x020fe80000100800 */
[----:B------:R0:W-:Y:S04]  /*9c40*/  STL [R1+0x454], R0 ;  /* 0x0004540001007387 */ /* 0x0001e80000100800 */
[----:B------:R-:W5:Y:S04]  /*9c50*/  LDL.LU.64 R8, [R1+0x4b8] ;  /* 0x0004b80001087983 */ /* 0x000f680000300a00 */
[----:B------:R-:W5:Y:S01]  /*9c60*/  LDL.LU.64 R20, [R1+0x4c0] ;  /* 0x0004c00001147983 */ /* 0x000f620000300a00 */
[----:B0-----:R-:W-:-:S05]  /*9c70*/  IMAD.MOV.U32 R0, RZ, RZ, R19 ;  /* 0x000000ffff007224 */ /* 0x001fca00078e0013 */
[----:B------:R0:W-:Y:S04]  /*9c80*/  STL [R1+0x45c], R0 ;  /* 0x00045c0001007387 */ /* 0x0001e80000100800 */
[----:B----4-:R1:W-:Y:S01]  /*9c90*/  STL [R1+0x468], R6 ;  /* 0x0004680601007387 */ /* 0x0103e20000100800 */
[----:B0-----:R-:W-:-:S03]  /*9ca0*/  IMAD.MOV.U32 R0, RZ, RZ, R7 ;  /* 0x000000ffff007224 */ /* 0x001fc600078e0007 */
[----:B-1----:R-:W4:Y:S04]  /*9cb0*/  LDL.LU.64 R6, [R1+0x4c8] ;  /* 0x0004c80001067983 */ /* 0x002f280000300a00 */
[----:B------:R2:W-:Y:S02]  /*9cc0*/  STL [R1+0x464], R0 ;  /* 0x0004640001007387 */ /* 0x0005e40000100800 */
[----:B--2---:R-:W-:Y:S02]  /*9cd0*/  IMAD.MOV.U32 R0, RZ, RZ, R5 ;  /* 0x000000ffff007224 */ /* 0x004fe400078e0005 */
[----:B------:R0:W-:Y:S04]  /*9ce0*/  STL [R1+0x470], R4 ;  /* 0x0004700401007387 */ /* 0x0001e80000100800 */
[----:B0-----:R-:W2:Y:S04]  /*9cf0*/  LDL.LU.64 R4, [R1+0x4d0] ;  /* 0x0004d00001047983 */ /* 0x001ea80000300a00 */
[----:B------:R0:W-:Y:S04]  /*9d00*/  STL [R1+0x46c], R0 ;  /* 0x00046c0001007387 */ /* 0x0001e80000100800 */
[----:B------:R1:W-:Y:S04]  /*9d10*/  STL [R1+0x478], R2 ;  /* 0x0004780201007387 */ /* 0x0003e80000100800 */
[----:B------:R-:W2:Y:S01]  /*9d20*/  LDL.LU.64 R18, [R1+0x4d8] ;  /* 0x0004d80001127983 */ /* 0x000ea20000300a00 */
[----:B0-----:R-:W-:-:S03]  /*9d30*/  IMAD.MOV.U32 R0, RZ, RZ, R3 ;  /* 0x000000ffff007224 */ /* 0x001fc600078e0003 */
[----:B---3--:R-:W-:Y:S04]  /*9d40*/  STL [R1+0x480], R12 ;  /* 0x0004800c01007387 */ /* 0x008fe80000100800 */
[----:B------:R0:W-:Y:S04]  /*9d50*/  STL [R1+0x474], R0 ;  /* 0x0004740001007387 */ /* 0x0001e80000100800 */
[----:B-1----:R-:W3:Y:S01]  /*9d60*/  LDL.LU.64 R2, [R1+0x4e0] ;  /* 0x0004e00001027983 */ /* 0x002ee20000300a00 */
[----:B0-----:R-:W-:-:S03]  /*9d70*/  IMAD.MOV.U32 R0, RZ, RZ, R13 ;  /* 0x000000ffff007224 */ /* 0x001fc600078e000d */
[----:B------:R-:W3:Y:S04]  /*9d80*/  LDL.LU.64 R12, [R1+0x4e8] ;  /* 0x0004e800010c7983 */ /* 0x000ee80000300a00 */
[----:B------:R0:W-:Y:S02]  /*9d90*/  STL [R1+0x47c], R0 ;  /* 0x00047c0001007387 */ /* 0x0001e40000100800 */
[----:B0-----:R-:W-:Y:S02]  /*9da0*/  IMAD.MOV.U32 R0, RZ, RZ, R27 ;  /* 0x000000ffff007224 */ /* 0x001fe400078e001b */
[----:B------:R-:W-:Y:S04]  /*9db0*/  STL [R1+0x488], R26 ;  /* 0x0004881a01007387 */ /* 0x000fe80000100800 */
[----:B------:R-:W-:Y:S04]  /*9dc0*/  STL [R1+0x490], R16 ;  /* 0x0004901001007387 */ /* 0x000fe80000100800 */
[----:B------:R0:W-:Y:S02]  /*9dd0*/  STL [R1+0x484], R0 ;  /* 0x0004840001007387 */ /* 0x0001e40000100800 */
[----:B0-----:R-:W-:-:S02]  /*9de0*/  IMAD.MOV.U32 R0, RZ, RZ, R17 ;  /* 0x000000ffff007224 */ /* 0x001fc400078e0011 */
[----:B------:R-:W3:Y:S04]  /*9df0*/  LDL.LU.64 R16, [R1+0x4f0] ;  /* 0x0004f00001107983 */ /* 0x000ee80000300a00 */
[----:B------:R0:W-:Y:S04]  /*9e00*/  STL [R1+0x48c], R0 ;  /* 0x00048c0001007387 */ /* 0x0001e80000100800 */
[----:B------:R-:W-:Y:S01]  /*9e10*/  STL [R1+0x498], R24 ;  /* 0x0004981801007387 */ /* 0x000fe20000100800 */
[----:B0-----:R-:W-:-:S03]  /*9e20*/  IMAD.MOV.U32 R0, RZ, RZ, R25 ;  /* 0x000000ffff007224 */ /* 0x001fc600078e0019 */
[----:B------:R-:W-:Y:S04]  /*9e30*/  STL [R1+0x4a0], R14 ;  /* 0x0004a00e01007387 */ /* 0x000fe80000100800 */
[----:B------:R0:W-:Y:S02]  /*9e40*/  STL [R1+0x494], R0 ;  /* 0x0004940001007387 */ /* 0x0001e40000100800 */
[----:B0-----:R-:W-:Y:S02]  /*9e50*/  IMAD.MOV.U32 R0, RZ, RZ, R15 ;  /* 0x000000ffff007224 */ /* 0x001fe400078e000f */
        /* <DEDUP_REMOVED lines=9> */
[----:B-----5:R1:W-:Y:S01]  /*9ef0*/  STL [R1+0x4b8], R8 ;  /* 0x0004b80801007387 */ /* 0x0203e20000100800 */
[----:B0-----:R-:W-:-:S03]  /*9f00*/  IMAD.MOV.U32 R0, RZ, RZ, R9 ;  /* 0x000000ffff007224 */ /* 0x001fc600078e0009 */
[----:B------:R-:W-:Y:S04]  /*9f10*/  STL [R1+0x4c0], R20 ;  /* 0x0004c01401007387 */ /* 0x000fe80000100800 */
[----:B------:R0:W-:Y:S04]  /*9f20*/  STL [R1+0x4b4], R0 ;  /* 0x0004b40001007387 */ /* 0x0001e80000100800 */
[----:B-1----:R-:W5:Y:S01]  /*9f30*/  LDL.LU.64 R8, [R1+0x508] ;  /* 0x0005080001087983 */ /* 0x002f620000300a00 */
[----:B0-----:R-:W-:-:S03]  /*9f40*/  IMAD.MOV.U32 R0, RZ, RZ, R21 ;  /* 0x000000ffff007224 */ /* 0x001fc600078e0015 */
[----:B----4-:R-:W-:Y:S04]  /*9f50*/  STL [R1+0x4c8], R6 ;  /* 0x0004c80601007387 */ /* 0x010fe80000100800 */
[----:B------:R0:W-:Y:S02]  /*9f60*/  STL [R1+0x4bc], R0 ;  /* 0x0004bc0001007387 */ /* 0x0001e40000100800 */
[----:B0-----:R-:W-:Y:S02]  /*9f70*/  IMAD.MOV.U32 R0, RZ, RZ, R7 ;  /* 0x000000ffff007224 */ /* 0x001fe400078e0007 */
[----:B------:R-:W4:Y:S04]  /*9f80*/  LDL.LU.64 R6, [R1+0x510] ;  /* 0x0005100001067983 */ /* 0x000f280000300a00 */
[----:B------:R2:W-:Y:S02]  /*9f90*/  STL [R1+0x4c4], R0 ;  /* 0x0004c40001007387 */ /* 0x0005e40000100800 */
[----:B--2---:R-:W-:-:S02]  /*9fa0*/  IMAD.MOV.U32 R0, RZ, RZ, R5 ;  /* 0x000000ffff007224 */ /* 0x004fc400078e0005 */
[----:B------:R0:W-:Y:S04]  /*9fb0*/  STL [R1+0x4d0], R4 ;  /* 0x0004d00401007387 */ /* 0x0001e80000100800 */
[----:B------:R-:W-:Y:S04]  /*9fc0*/  STL [R1+0x4d8], R18 ;  /* 0x0004d81201007387 */ /* 0x000fe80000100800 */
[----:B------:R1:W-:Y:S04]  /*9fd0*/  STL [R1+0x4cc], R0 ;  /* 0x0004cc0001007387 */ /* 0x0003e80000100800 */
[----:B0-----:R-:W2:Y:S01]  /*9fe0*/  LDL.LU.64 R4, [R1+0x518] ;  /* 0x0005180001047983 */ /* 0x001ea20000300a00 */
[----:B-1----:R-:W-:-:S03]  /*9ff0*/  IMAD.MOV.U32 R0, RZ, RZ, R19 ;  /* 0x000000ffff007224 */ /* 0x002fc600078e0013 */
[----:B---3--:R-:W-:Y:S04]  /*a000*/  STL [R1+0x4e0], R2 ;  /* 0x0004e00201007387 */ /* 0x008fe80000100800 */
[----:B------:R0:W-:Y:S04]  /*a010*/  STL [R1+0x4d4], R0 ;  /* 0x0004d40001007387 */ /* 0x0001e80000100800 */
[----:B------:R-:W-:Y:S01]  /*a020*/  STL [R1+0x4e8], R12 ;  /* 0x0004e80c01007387 */ /* 0x000fe20000100800 */
[----:B0-----:R-:W-:-:S05]  /*a030*/  IMAD.MOV.U32 R0, RZ, RZ, R3 ;  /* 0x000000ffff007224 */ /* 0x001fca00078e0003 */
[----:B------:R0:W-:Y:S04]  /*a040*/  STL [R1+0x4dc], R0 ;  /* 0x0004dc0001007387 */ /* 0x0001e80000100800 */
[----:B------:R-:W3:Y:S01]  /*a050*/  LDL.LU.64 R2, [R1+0x528] ;  /* 0x0005280001027983 */ /* 0x000ee20000300a00 */
[----:B0-----:R-:W-:-:S03]  /*a060*/  IMAD.MOV.U32 R0, RZ, RZ, R13 ;  /* 0x000000ffff007224 */ /* 0x001fc600078e000d */
[----:B---3--:R0:W-:Y:S04]  /*a070*/  STL.64 [R1+0x8e0], R2 ;  /* 0x0008e00201007387 */ /* 0x0081e80000100a00 */
[----:B0-----:R-:W3:Y:S04]  /*a080*/  LDL.LU.64 R2, [R1+0x520] ;  /* 0x0005200001027983 */ /* 0x001ee80000300a00 */
[----:B------:R-:W-:Y:S04]  /*a090*/  STL [R1+0x4f0], R16 ;  /* 0x0004f01001007387 */ /* 0x000fe80000100800 */
[----:B------:R0:W-:Y:S04]  /*a0a0*/  STL [R1+0x4e4], R0 ;  /* 0x0004e40001007387 */ /* 0x0001e80000100800 */
[----:B------:R-:W2:Y:S01]  /*a0b0*/  LDL.LU.64 R12, [R1+0x538] ;  /* 0x00053800010c7983 */ /* 0x000ea20000300a00 */
[----:B0-----:R-:W-:-:S03]  /*a0c0*/  IMAD.MOV.U32 R0, RZ, RZ, R17 ;  /* 0x000000ffff007224 */ /* 0x001fc600078e0011 */
[----:B--2---:R0:W-:Y:S04]  /*a0d0*/  STL.64 [R1+0x8d8], R12 ;  /* 0x0008d80c01007387 */ /* 0x0041e80000100a00 */
[----:B0-----:R-:W2:Y:S04]  /*a0e0*/  LDL.LU.64 R12, [R1+0x530] ;  /* 0x00053000010c7983 */ /* 0x001ea80000300a00 */
[----:B------:R-:W2:Y:S04]  /*a0f0*/  LDL.LU.64 R28, [R1+0x540] ;  /* 0x00054000011c7983 */ /* 0x000ea80000300a00 */
[----:B------:R0:W-:Y:S04]  /*a100*/  STL [R1+0x4ec], R0 ;  /* 0x0004ec0001007387 */ /* 0x0001e80000100800 */
[----:B------:R-:W-:Y:S04]  /*a110*/  STL [R1+0x4f8], R14 ;  /* 0x0004f80e01007387 */ /* 0x000fe80000100800 */
[----:B------:R-:W2:Y:S01]  /*a120*/  LDL.LU.64 R26, [R1+0x548] ;  /* 0x00054800011a7983 */ /* 0x000ea20000300a00 */
[----:B0-----:R-:W-:-:S03]  /*a130*/  IMAD.MOV.U32 R0, RZ, RZ, R15 ;  /* 0x000000ffff007224 */ /* 0x001fc600078e000f */
[----:B------:R-:W2:Y:S04]  /*a140*/  LDL.LU.64 R24, [R1+0x550] ;  /* 0x0005500001187983 */ /* 0x000ea80000300a00 */
[----:B------:R0:W-:Y:S04]  /*a150*/  STL [R1+0x4f4], R0 ;  /* 0x0004f40001007387 */ /* 0x0001e80000100800 */
[----:B------:R-:W-:Y:S04]  /*a160*/  STL [R1+0x500], R10 ;  /* 0x0005000a01007387 */ /* 0x000fe80000100800 */
[----:B------:R-:W2:Y:S01]  /*a170*/  LDL.LU.64 R22, [R1+0x190] ;  /* 0x0001900001167983 */ /* 0x000ea20000300a00 */
[----:B0-----:R-:W-:-:S03]  /*a180*/  IMAD.MOV.U32 R0, RZ, RZ, R11 ;  /* 0x000000ffff007224 */ /* 0x001fc600078e000b */
[----:B------:R-:W2:Y:S04]  /*a190*/  LDL.LU.64 R20, [R1+0x560] ;  /* 0x0005600001147983 */ /* 0x000ea80000300a00 */
[----:B------:R0:W-:Y:S04]  /*a1a0*/  STL [R1+0x4fc], R0 ;  /* 0x0004fc0001007387 */ /* 0x0001e80000100800 */
[----:B-----5:R-:W-:Y:S04]  /*a1b0*/  STL [R1+0x508], R8 ;  /* 0x0005080801007387 */ /* 0x020fe80000100800 */
[----:B------:R-:W5:Y:S01]  /*a1c0*/  LDL.LU.64 R18, [R1+0x568] ;  /* 0x0005680001127983 */ /* 0x000f620000300a00 */
[----:B0-----:R-:W-:-:S03]  /*a1d0*/  IMAD.MOV.U32 R0, RZ, RZ, R9 ;  /* 0x000000ffff007224 */ /* 0x001fc600078e0009 */
[----:B------:R-:W2:Y:S04]  /*a1e0*/  LDL.LU.64 R16, [R1+0x570] ;  /* 0x0005700001107983 */ /* 0x000ea80000300a00 */
[----:B------:R0:W-:Y:S04]  /*a1f0*/  STL [R1+0x504], R0 ;  /* 0x0005040001007387 */ /* 0x0001e80000100800 */
[----:B----4-:R-:W-:Y:S04]  /*a200*/  STL [R1+0x510], R6 ;  /* 0x0005100601007387 */ /* 0x010fe80000100800 */
[----:B------:R-:W4:Y:S01]  /*a210*/  LDL.LU.64 R14, [R1+0x178] ;  /* 0x00017800010e7983 */ /* 0x000f220000300a00 */
[----:B0-----:R-:W-:-:S03]  /*a220*/  IMAD.MOV.U32 R0, RZ, RZ, R7 ;  /* 0x000000ffff007224 */ /* 0x001fc600078e0007 */
[----:B------:R-:W2:Y:S04]  /*a230*/  LDL.LU.64 R10, [R1+0x580] ;  /* 0x00058000010a7983 */ /* 0x000ea80000300a00 */
[----:B------:R0:W-:Y:S04]  /*a240*/  STL [R1+0x50c], R0 ;  /* 0x00050c0001007387 */ /* 0x0001e80000100800 */
[----:B------:R1:W-:Y:S04]  /*a250*/  STL [R1+0x518], R4 ;  /* 0x0005180401007387 */ /* 0x0003e80000100800 */
[----:B------:R-:W2:Y:S01]  /*a260*/  LDL.LU.64 R8, [R1+0x588] ;  /* 0x0005880001087983 */ /* 0x000ea20000300a00 */
[----:B0-----:R-:W-:-:S03]  /*a270*/  IMAD.MOV.U32 R0, RZ, RZ, R5 ;  /* 0x000000ffff007224 */ /* 0x001fc600078e0005 */
[----:B------:R-:W2:Y:S04]  /*a280*/  LDL.LU.64 R6, [R1+0x590] ;  /* 0x0005900001067983 */ /* 0x000ea80000300a00 */
[----:B------:R0:W-:Y:S04]  /*a290*/  STL [R1+0x514], R0 ;  /* 0x0005140001007387 */ /* 0x0001e80000100800 */
[----:B---3--:R3:W-:Y:S04]  /*a2a0*/  STL [R1+0x520], R2 ;  /* 0x0005200201007387 */ /* 0x0087e80000100800 */
[----:B-1----:R-:W2:Y:S01]  /*a2b0*/  LDL.LU.64 R4, [R1+0x150] ;  /* 0x0001500001047983 */ /* 0x002ea20000300a00 */
[----:B0-----:R-:W-:-:S03]  /*a2c0*/  IMAD.MOV.U32 R0, RZ, RZ, R3 ;  /* 0x000000ffff007224 */ /* 0x001fc600078e0003 */
[----:B---3--:R-:W3:Y:S04]  /*a2d0*/  LDL.LU.64 R2, [R1+0x8e0] ;  /* 0x0008e00001027983 */ /* 0x008ee80000300a00 */
[----:B---3--:R-:W-:Y:S04]  /*a2e0*/  STL [R1+0x528], R2 ;  /* 0x0005280201007387 */ /* 0x008fe80000100800 */
[----:B------:R0:W-:Y:S02]  /*a2f0*/  STL [R1+0x51c], R0 ;  /* 0x00051c0001007387 */ /* 0x0001e40000100800 */
[----:B0-----:R-:W-:-:S02]  /*a300*/  IMAD.MOV.U32 R0, RZ, RZ, R3 ;  /* 0x000000ffff007224 */ /* 0x001fc400078e0003 */
[----:B------:R-:W3:Y:S04]  /*a310*/  LDL.LU.64 R2, [R1+0x5a0] ;  /* 0x0005a00001027983 */ /* 0x000ee80000300a00 */
[----:B------:R0:W-:Y:S04]  /*a320*/  STL [R1+0x524], R0 ;  /* 0x0005240001007387 */ /* 0x0001e80000100800 */
[----:B--2---:R1:W-:Y:S01]  /*a330*/  STL [R1+0x530], R12 ;  /* 0x0005300c01007387 */ /* 0x0043e20000100800 */
[----:B0-----:R-:W-:-:S03]  /*a340*/  IMAD.MOV.U32 R0, RZ, RZ, R13 ;  /* 0x000000ffff007224 */ /* 0x001fc600078e000d */
[----:B-1----:R-:W2:Y:S04]  /*a350*/  LDL.LU.64 R12, [R1+0x8d8] ;  /* 0x0008d800010c7983 */ /* 0x002ea80000300a00 */
[----:B--2---:R-:W-:Y:S04]  /*a360*/  STL [R1+0x538], R12 ;  /* 0x0005380c01007387 */ /* 0x004fe80000100800 */
[----:B------:R0:W-:Y:S02]  /*a370*/  STL [R1+0x52c], R0 ;  /* 0x00052c0001007387 */ /* 0x0001e40000100800 */
[----:B0-----:R-:W-:-:S02]  /*a380*/  IMAD.MOV.U32 R0, RZ, RZ, R13 ;  /* 0x000000ffff007224 */ /* 0x001fc400078e000d */
[----:B------:R-:W2:Y:S04]  /*a390*/  LDL.LU.64 R12, [R1+0x8d0] ;  /* 0x0008d000010c7983 */ /* 0x000ea80000300a00 */
[----:B------:R-:W-:Y:S04]  /*a3a0*/  STL [R1+0x540], R28 ;  /* 0x0005401c01007387 */ /* 0x000fe80000100800 */
[----:B------:R0:W-:Y:S04]  /*a3b0*/  STL [R1+0x534], R0 ;  /* 0x0005340001007387 */ /* 0x0001e80000100800 */
[----:B------:R-:W-:Y:S01]  /*a3c0*/  STL [R1+0x548], R26 ;  /* 0x0005481a01007387 */ /* 0x000fe20000100800 */
[----:B0-----:R-:W-:-:S05]  /*a3d0*/  IMAD.MOV.U32 R0, RZ, RZ, R29 ;  /* 0x000000ffff007224 */ /* 0x001fca00078e001d */
        /* <DEDUP_REMOVED lines=10> */
[----:B-----5:R-:W-:Y:S01]  /*a480*/  STL [R1+0x568], R18 ;  /* 0x0005681201007387 */ /* 0x020fe20000100800 */
[----:B0-----:R-:W-:-:S05]  /*a490*/  IMAD.MOV.U32 R0, RZ, RZ, R21 ;  /* 0x000000ffff007224 */ /* 0x001fca00078e0015 */
[----:B------:R0:W-:Y:S04]  /*a4a0*/  STL [R1+0x55c], R0 ;  /* 0x00055c0001007387 */ /* 0x0001e80000100800 */
[----:B------:R-:W-:Y:S01]  /*a4b0*/  STL [R1+0x570], R16 ;  /* 0x0005701001007387 */ /* 0x000fe20000100800 */
[----:B0-----:R-:W-:-:S05]  /*a4c0*/  IMAD.MOV.U32 R0, RZ, RZ, R19 ;  /* 0x000000ffff007224 */ /* 0x001fca00078e0013 */
[----:B------:R0:W-:Y:S04]  /*a4d0*/  STL [R1+0x564], R0 ;  /* 0x0005640001007387 */ /* 0x0001e80000100800 */
[----:B----4-:R-:W-:Y:S01]  /*a4e0*/  STL [R1+0x578], R14 ;  /* 0x0005780e01007387 */ /* 0x010fe20000100800 */
        /* <DEDUP_REMOVED lines=13> */
[----:B------:R0:W-:Y:S02]  /*a5c0*/  STL [R1+0x58c], R0 ;  /* 0x00058c0001007387 */ /* 0x0001e40000100800 */
[----:B0-----:R-:W0:Y:S01]  /*a5d0*/  S2R R0, SR_TID.X ;  /* 0x0000000000007919 */ /* 0x001e220000002100 */
[----:B------:R-:W-:-:S05]  /*a5e0*/  IMAD.MOV.U32 R4, RZ, RZ, R5 ;  /* 0x000000ffff047224 */ /* 0x000fca00078e0005 */
[----:B------:R-:W-:Y:S04]  /*a5f0*/  STL [R1+0x594], R4 ;  /* 0x0005940401007387 */ /* 0x000fe80000100800 */
[----:B---3--:R1:W-:Y:S02]  /*a600*/  STL [R1+0x5a0], R2 ;  /* 0x0005a00201007387 */ /* 0x0083e40000100800 */
[----:B-1----:R-:W-:Y:S01]  /*a610*/  IMAD.MOV.U32 R2, RZ, RZ, R3 ;  /* 0x000000ffff027224 */ /* 0x002fe200078e0003 */
[----:B0-----:R-:W-:-:S04]  /*a620*/  SHF.R.U32.HI R3, RZ, 0x5, R0 ;  /* 0x00000005ff037819 */ /* 0x001fc80000011600 */
[----:B------:R-:W-:Y:S01]  /*a630*/  SGXT.U32 R3, R3, 0x1 ;  /* 0x000000010303781a */ /* 0x000fe20000000000 */
[----:B------:R0:W-:Y:S03]  /*a640*/  STL [R1+0x59c], R2 ;  /* 0x00059c0201007387 */ /* 0x0001e60000100800 */
[C---:B------:R-:W-:Y:S02]  /*a650*/  LOP3.LUT R5, R3.reuse, 0x42, RZ, 0xfc, !PT ;  /* 0x0000004203057812 */ /* 0x040fe400078efcff */
[C---:B------:R-:W-:Y:S02]  /*a660*/  LOP3.LUT R5, R3.reuse, 0x48, RZ, 0xfc, !PT ;  /* 0x0000004803057812 */ /* 0x040fe400078efcff */
[C---:B------:R-:W-:Y:S02]  /*a670*/  LOP3.LUT R5, R3.reuse, 0x4e, RZ, 0xfc, !PT ;  /* 0x0000004e03057812 */ /* 0x040fe400078efcff */
[----:B------:R-:W-:-:S02]  /*a680*/  LOP3.LUT R5, R3, 0x54, RZ, 0xfc, !PT ;  /* 0x0000005403057812 */ /* 0x000fc400078efcff */
[C---:B------:R-:W-:Y:S02]  /*a690*/  LOP3.LUT R5, R3.reuse, 0x5a, RZ, 0xfc, !PT ;  /* 0x0000005a03057812 */ /* 0x040fe400078efcff */
[C---:B0-----:R-:W-:Y:S02]  /*a6a0*/  LOP3.LUT R2, R3.reuse, 0x40, RZ, 0xfc, !PT ;  /* 0x0000004003027812 */ /* 0x041fe400078efcff */
        /* <DEDUP_REMOVED lines=24> */
[----:B------:R-:W-:Y:S01]  /*a830*/  LOP3.LUT R2, R3, 0x7c, RZ, 0xfc, !PT ;  /* 0x0000007c03027812 */ /* 0x000fe200078efcff */
[----:B--2---:R0:W-:Y:S04]  /*a840*/  STL [R1+0x5a8], R12 ;  /* 0x0005a80c01007387 */ /* 0x0041e80000100800 */
[----:B------:R0:W-:Y:S04]  /*a850*/  STL [R1+0x5a4], R13 ;  /* 0x0005a40d01007387 */ /* 0x0001e80000100800 */
[----:B------:R0:W-:Y:S04]  /*a860*/  STL [R1+0x100], RZ ;  /* 0x000100ff01007387 */ /* 0x0001e80000100800 */
        /* <DEDUP_REMOVED lines=8> */
[----:B------:R-:W2:Y:S04]  /*a8f0*/  LDL R5, [R1+0x134] ;  /* 0x0001340001057983 */ /* 0x000ea80000100800 */
[----:B------:R-:W3:Y:S01]  /*a900*/  LDL R3, [R1+0x198] ;  /* 0x0001980001037983 */ /* 0x000ee20000100800 */
[----:B------:R-:W-:-:S05]  /*a910*/  LOP3.LUT R0, R0, 0x3f, RZ, 0xc0, !PT ;  /* 0x0000003f00007812 */ /* 0x000fca00078ec0ff */
[----:B------:R-:W-:Y:S02]  /*a920*/  IMAD.SHL.U32 R28, R0, 0x2, RZ ;  /* 0x00000002001c7824 */ /* 0x000fe400078e00ff */
[----:B------:R-:W1:Y:S01]  /*a930*/  LDC R0, c[0x0][0x3ac] ;  /* 0x0000eb00ff007b82 */ /* 0x000e620000000800 */
[----:B------:R0:W-:Y:S04]  /*a940*/  STL [R1+0xe4], RZ ;  /* 0x0000e4ff01007387 */ /* 0x0001e80000100800 */
[----:B------:R0:W-:Y:S04]  /*a950*/  STL [R1+0xe8], RZ ;  /* 0x0000e8ff01007387 */ /* 0x0001e80000100800 */
[----:B------:R0:W-:Y:S04]  /*a960*/  STL [R1+0xec], RZ ;  /* 0x0000ecff01007387 */ /* 0x0001e80000100800 */
[----:B------:R0:W-:Y:S04]  /*a970*/  STL [R1+0xd0], RZ ;  /* 0x0000d0ff01007387 */ /* 0x0001e80000100800 */
[----:B------:R0:W-:Y:S04]  /*a980*/  STL [R1+0xd4], RZ ;  /* 0x0000d4ff01007387 */ /* 0x0001e80000100800 */
[----:B------:R0:W-:Y:S01]  /*a990*/  STL [R1+0xd8], RZ ;  /* 0x0000d8ff01007387 */ /* 0x0001e20000100800 */
[----:B-1----:R-:W-:-:S03]  /*a9a0*/  IMAD.SHL.U32 R2, R0, 0x80, RZ ;  /* 0x0000008000027824 */ /* 0x002fc600078e00ff */
[----:B------:R0:W-:Y:S04]  /*a9b0*/  STL [R1+0xdc], RZ ;  /* 0x0000dcff01007387 */ /* 0x0001e80000100800 */
[----:B------:R0:W-:Y:S04]  /*a9c0*/  STL [R1+0xc0], RZ ;  /* 0x0000c0ff01007387 */ /* 0x0001e80000100800 */
[----:B------:R0:W-:Y:S01]  /*a9d0*/  STL [R1+0xc4], RZ ;  /* 0x0000c4ff01007387 */ /* 0x0001e20000100800 */
[----:B------:R-:W-:-:S03]  /*a9e0*/  SHF.R.S32.HI R0, RZ, 0x1f, R2 ;  /* 0x0000001fff007819 */ /* 0x000fc60000011402 */
[----:B------:R0:W-:Y:S04]  /*a9f0*/  STL [R1+0xc8], RZ ;  /* 0x0000c8ff01007387 */ /* 0x0001e80000100800 */
[----:B------:R0:W-:Y:S04]  /*aa00*/  STL [R1+0xcc], RZ ;  /* 0x0000ccff01007387 */ /* 0x0001e80000100800 */
[----:B------:R0:W-:Y:S04]  /*aa10*/  STL [R1+0xb0], RZ ;  /* 0x0000b0ff01007387 */ /* 0x0001e80000100800 */
[----:B------:R0:W-:Y:S01]  /*aa20*/  STL [R1+0xb4], RZ ;  /* 0x0000b4ff01007387 */ /* 0x0001e20000100800 */
[----:B------:R-:W-:-:S03]  /*aa30*/  SHF.L.U64.HI R0, R2, 0x1, R0 ;  /* 0x0000000102007819 */ /* 0x000fc60000010200 */
[----:B------:R0:W-:Y:S01]  /*aa40*/  STL [R1+0xb8], RZ ;  /* 0x0000b8ff01007387 */ /* 0x0001e20000100800 */
[----:B------:R-:W-:-:S03]  /*aa50*/  LOP3.LUT R4, R28, 0x20, RZ, 0x3c, !PT ;  /* 0x000000201c047812 */ /* 0x000fc600078e3cff */
[----:B------:R0:W-:Y:S01]  /*aa60*/  STL [R1+0xbc], RZ ;  /* 0x0000bcff01007387 */ /* 0x0001e20000100800 */
[----:B------:R-:W-:-:S03]  /*aa70*/  LOP3.LUT R2, R28, 0x30, RZ, 0x3c, !PT ;  /* 0x000000301c027812 */ /* 0x000fc600078e3cff */
[----:B------:R0:W-:Y:S01]  /*aa80*/  STL [R1+0xa0], RZ ;  /* 0x0000a0ff01007387 */ /* 0x0001e20000100800 */
[----:B------:R-:W-:-:S03]  /*aa90*/  LOP3.LUT R4, R28, 0x50, RZ, 0x3c, !PT ;  /* 0x000000501c047812 */ /* 0x000fc600078e3cff */
[----:B------:R0:W-:Y:S01]  /*aaa0*/  STL [R1+0xa4], RZ ;  /* 0x0000a4ff01007387 */ /* 0x0001e20000100800 */
[----:B------:R-:W-:-:S03]  /*aab0*/  LOP3.LUT R2, R28, 0x60, RZ, 0x3c, !PT ;  /* 0x000000601c027812 */ /* 0x000fc600078e3cff */
[----:B------:R0:W-:Y:S04]  /*aac0*/  STL [R1+0xa8], RZ ;  /* 0x0000a8ff01007387 */ /* 0x0001e80000100800 */
[----:B------:R0:W-:Y:S04]  /*aad0*/  STL [R1+0xac], RZ ;  /* 0x0000acff01007387 */ /* 0x0001e80000100800 */
[----:B------:R0:W-:Y:S04]  /*aae0*/  STL [R1+0x90], RZ ;  /* 0x000090ff01007387 */ /* 0x0001e80000100800 */
[----:B------:R0:W-:Y:S04]  /*aaf0*/  STL [R1+0x94], RZ ;  /* 0x000094ff01007387 */ /* 0x0001e80000100800 */
[----:B------:R0:W-:Y:S04]  /*ab00*/  STL [R1+0x98], RZ ;  /* 0x000098ff01007387 */ /* 0x0001e80000100800 */
[----:B------:R0:W-:Y:S01]  /*ab10*/  STL [R1+0x9c], RZ ;  /* 0x00009cff01007387 */ /* 0x0001e20000100800 */
[----:B------:R-:W-:-:S02]  /*ab20*/  USHF.R.S32.HI UR7, URZ, 0x1f, UR4 ;  /* 0x0000001fff077899 */ /* 0x000fc40008011404 */
[----:B------:R-:W-:Y:S02]  /*ab30*/  USHF.L.U32 UR6, UR6, 0x7, URZ ;  /* 0x0000000706067899 */ /* 0x000fe400080006ff */
[----:B------:R-:W-:Y:S02]  /*ab40*/  ULEA.HI UR7, UR7, UR4, URZ, 0x7 ;  /* 0x0000000407077291 */ /* 0x000fe4000f8f38ff */
[----:B------:R-:W-:Y:S01]  /*ab50*/  USHF.R.S32.HI UR4, URZ, 0x1f, UR6 ;  /* 0x0000001fff047899 */ /* 0x000fe20008011406 */
[C---:B------:R-:W-:Y:S02]  /*ab60*/  LOP3.LUT R6, R28.reuse, 0x10, RZ, 0x3c, !PT ;  /* 0x000000101c067812 */ /* 0x040fe400078e3cff */
[C---:B------:R-:W-:Y:S01]  /*ab70*/  LOP3.LUT R6, R28.reuse, 0x40, RZ, 0x3c, !PT ;  /* 0x000000401c067812 */ /* 0x040fe200078e3cff */
[----:B------:R-:W-:Y:S01]  /*ab80*/  USHF.L.U32 UR10, UR6, 0x1, URZ ;  /* 0x00000001060a7899 */ /* 0x000fe200080006ff */
[----:B------:R-:W-:Y:S01]  /*ab90*/  LOP3.LUT R6, R28, 0x70, RZ, 0x3c, !PT ;  /* 0x000000701c067812 */ /* 0x000fe200078e3cff */
[----:B------:R-:W-:-:S02]  /*aba0*/  USHF.L.U64.HI UR6, UR6, 0x1, UR4 ;  /* 0x0000000106067899 */ /* 0x000fc40008010204 */
[----:B------:R-:W-:Y:S01]  /*abb0*/  USHF.R.S32.HI UR7, URZ, 0x7, UR7 ;  /* 0x00000007ff077899 */ /* 0x000fe20008011407 */
[----:B------:R-:W-:Y:S01]  /*abc0*/  UMOV UR4, URZ ;  /* 0x000000ff00047c82 */ /* 0x000fe20008000000 */
[----:B--2---:R-:W-:Y:S02]  /*abd0*/  LOP3.LUT R4, R5, 0x40, RZ, 0x3c, !PT ;  /* 0x0000004005047812 */ /* 0x004fe400078e3cff */
[----:B---3--:R-:W-:-:S03]  /*abe0*/  LOP3.LUT R2, R3, 0x20, RZ, 0x3c, !PT ;  /* 0x0000002003027812 */ /* 0x008fc600078e3cff */
[----:B------:R0:W-:Y:S04]  /*abf0*/  STL [R1+0x8c4], R4 ;  /* 0x0008c40401007387 */ /* 0x0001e80000100800 */
[----:B------:R0:W-:Y:S02]  /*ac00*/  STL [R1+0x19c], R2 ;  /* 0x00019c0201007387 */ /* 0x0001e40000100800 */
.L_x_2:
[----:B-----5:R-:W2:Y:S01]  /*ac10*/  LDL R3, [R1+0x5bc] ;  /* 0x0005bc0001037983 */ /* 0x020ea20000100800 */
[----:B0-----:R-:W0:Y:S01]  /*ac20*/  S2R R2, SR_TID.X ;  /* 0x0000000000027919 */ /* 0x001e220000002100 */
[----:B------:R-:W-:Y:S01]  /*ac30*/  UIMAD UR11, UR4, -0x80, UR12 ;  /* 0xffffff80040b78a4 */ /* 0x000fe2000f8e020c */
[--C-:B0-----:R-:W-:Y:S02]  /*ac40*/  SHF.R.U32.HI R10, RZ, 0x5, R2.reuse ;  /* 0x00000005ff0a7819 */ /* 0x101fe40000011602 */
[----:B------:R-:W-:Y:S02]  /*ac50*/  SHF.R.U32.HI R2, RZ, 0x5, R2 ;  /* 0x00000005ff027819 */ /* 0x000fe40000011602 */
[----:B------:R-:W-:Y:S02]  /*ac60*/  SGXT.U32 R10, R10, 0x1 ;  /* 0x000000010a0a781a */ /* 0x000fe40000000000 */
[----:B------:R-:W-:Y:S02]  /*ac70*/  SGXT.U32 R2, R2, 0x1 ;  /* 0x000000010202781a */ /* 0x000fe40000000000 */
[----:B------:R-:W-:-:S04]  /*ac80*/  LOP3.LUT R10, R10, 0x2, RZ, 0xfc, !PT ;  /* 0x000000020a0a7812 */ /* 0x000fc800078efcff */
[----:B------:R-:W-:Y:S02]  /*ac90*/  ISETP.GE.AND P2, PT, R10, UR11, PT ;  /* 0x0000000b0a007c0c */ /* 0x000fe4000bf46270 */
[----:B------:R-:W-:-:S04]  /*aca0*/  LOP3.LUT R10, R2, 0x6, RZ, 0xfc, !PT ;  /* 0x00000006020a7812 */ /* 0x000fc800078efcff */
[----:B------:R-:W-:Y:S02]  /*acb0*/  ISETP.GE.AND P6, PT, R10, UR11, PT ;  /* 0x0000000b0a007c0c */ /* 0x000fe4000bfc6270 */
[----:B------:R-:W0:Y:S01]  /*acc0*/  S2R R10, SR_TID.X ;  /* 0x00000000000a7919 */ /* 0x000e220000002100 */
[----:B--2---:R-:W-:Y:S04]  /*acd0*/  STL [R1+0xfd0], R3 ;  /* 0x000fd00301007387 */ /* 0x004fe80000100800 */
[----:B------:R-:W-:Y:S04]  /*ace0*/  STL [R1+0xfcc], R13 ;  /* 0x000fcc0d01007387 */ /* 0x000fe80000100800 */
[----:B------:R-:W-:Y:S04]  /*acf0*/  STL [R1+0xfc0], R12 ;  /* 0x000fc00c01007387 */ /* 0x000fe80000100800 */
[----:B------:R-:W-:Y:S04]  /*ad00*/  STL [R1+0xfc8], R12 ;  /* 0x000fc80c01007387 */ /* 0x000fe80000100800 */
[----:B------:R-:W-:Y:S04]  /*ad10*/  STL [R1+0xfb4], R9 ;  /* 0x000fb40901007387 */ /* 0x000fe80000100800 */
[----:B------:R-:W-:Y:S04]  /*ad20*/  STL [R1+0xfbc], R9 ;  /* 0x000fbc0901007387 */ /* 0x000fe80000100800 */
[----:B------:R-:W-:Y:S04]  /*ad30*/  STL [R1+0xfa8], R20 ;  /* 0x000fa81401007387 */ /* 0x000fe80000100800 */
[----:B------:R1:W-:Y:S04]  /*ad40*/  STL [R1+0xfb0], R20 ;  /* 0x000fb01401007387 */ /* 0x0003e80000100800 */
[----:B-1----:R-:W2:Y:S01]  /*ad50*/  LDL R20, [R1+0x664] ;  /* 0x0006640001147983 */ /* 0x002ea20000100800 */
[----:B------:R-:W-:-:S03]  /*ad60*/  LOP3.LUT R3, R2, 0x4, RZ, 0xfc, !PT ;  /* 0x0000000402037812 */ /* 0x000fc600078efcff */
[----:B------:R-:W-:Y:S01]  /*ad70*/  STL [R1+0xf9c], R8 ;  /* 0x000f9c0801007387 */ /* 0x000fe20000100800 */
[----:B------:R-:W-:-:S03]  /*ad80*/  ISETP.GE.AND P3, PT, R3, UR11, PT ;  /* 0x0000000b03007c0c */ /* 0x000fc6000bf66270 */
[----:B------:R-:W-:Y:S04]  /*ad90*/  STL [R1+0xfa4], R8 ;  /* 0x000fa40801007387 */ /* 0x000fe80000100800 */
        /* <DEDUP_REMOVED lines=33> */
[----:B------:R1:W-:Y:S01]  /*afb0*/  STL [R1+0xf24], R19 ;  /* 0x000f241301007387 */ /* 0x0003e20000100800 */
[----:B0-----:R-:W-:-:S03]  /*afc0*/  SHF.R.U32.HI R3, RZ, 0x5, R10 ;  /* 0x00000005ff037819 */ /* 0x001fc6000001160a */
[----:B------:R-:W-:Y:S01]  /*afd0*/  STL [R1+0x97c], R0 ;  /* 0x00097c0001007387 */ /* 0x000fe20000100800 */
[----:B-1----:R-:W0:Y:S01]  /*afe0*/  S2R R19, SR_TID.X ;  /* 0x0000000000137919 */ /* 0x002e220000002100 */
[----:B------:R-:W-:Y:S02]  /*aff0*/  SGXT.U32 R3, R3, 0x1 ;  /* 0x000000010303781a */ /* 0x000fe40000000000 */
[----:B------:R-:W3:Y:S02]  /*b000*/  LDL R8, [R1+0x5b0] ;  /* 0x0005b00001087983 */ /* 0x000ee40000100800 */
[----:B------:R-:W-:Y:S02]  /*b010*/  LOP3.LUT R3, R3, 0x8, RZ, 0xfc, !PT ;  /* 0x0000000803037812 */ /* 0x000fe400078efcff */
[----:B------:R-:W4:Y:S02]  /*b020*/  LDL R7, [R1+0x65c] ;  /* 0x00065c0001077983 */ /* 0x000f240000100800 */
[----:B------:R-:W-:-:S02]  /*b030*/  ISETP.GE.AND P1, PT, R3, UR11, PT ;  /* 0x0000000b03007c0c */ /* 0x000fc4000bf26270 */
[----:B0-----:R-:W-:-:S04]  /*b040*/  SHF.R.U32.HI R2, RZ, 0x5, R19 ;  /* 0x00000005ff027819 */ /* 0x001fc80000011613 */
[----:B------:R-:W-:-:S04]  /*b050*/  SGXT.U32 R2, R2, 0x1 ;  /* 0x000000010202781a */ /* 0x000fc80000000000 */
[----:B------:R-:W-:Y:S02]  /*b060*/  ISETP.GE.AND P0, PT, R2, UR11, PT ;  /* 0x0000000b02007c0c */ /* 0x000fe4000bf06270 */
[----:B------:R-:W2:Y:S04]  /*b070*/  LDL R2, [R1+0x5ac] ;  /* 0x0005ac0001027983 */ /* 0x000ea80000100800 */
[----:B------:R-:W2:Y:S01]  /*b080*/  LDL.LU R3, [R1+0xfd0] ;  /* 0x000fd00001037983 */ /* 0x000ea20000300800 */
[----:B------:R-:W-:Y:S02]  /*b090*/  PRMT R13, RZ, 0x7610, R13 ;  /* 0x00007610ff0d7816 */ /* 0x000fe4000000000d */
[----:B--2---:R-:W-:-:S04]  /*b0a0*/  @!P2 LOP3.LUT R3, R3, R2, RZ, 0x3c, !PT ;  /* 0x000000020303a212 */ /* 0x004fc800078e3cff */
[----:B------:R-:W-:-:S04]  /*b0b0*/  @!P2 LOP3.LUT R2, R3, R2, RZ, 0x3c, !PT ;  /* 0x000000020302a212 */ /* 0x000fc800078e3cff */
[----:B------:R-:W-:-:S05]  /*b0c0*/  @!P2 LOP3.LUT R3, R3, R2, RZ, 0x3c, !PT ;  /* 0x000000020303a212 */ /* 0x000fca00078e3cff */
[----:B------:R-:W2:Y:S01]  /*b0d0*/  @!P2 LDG.E.U16 R13, desc[UR8][R2.64] ;  /* 0x00000008020da981 */ /* 0x000ea2000c1e1500 */
[----:B------:R-:W-:-:S04]  /*b0e0*/  SHF.R.U32.HI R10, RZ, 0x5, R10 ;  /* 0x00000005ff0a7819 */ /* 0x000fc8000001160a */
[----:B------:R-:W-:Y:S01]  /*b0f0*/  SGXT.U32 R10, R10, 0x1 ;  /* 0x000000010a0a781a */ /* 0x000fe20000000000 */
[----:B--2---:R0:W-:Y:S04]  /*b100*/  STL [R1+0x68], R13 ;  /* 0x0000680d01007387 */ /* 0x0041e80000100800 */
[----:B0-----:R-:W2:Y:S04]  /*b110*/  LDL.LU R13, [R1+0xfcc] ;  /* 0x000fcc00010d7983 */ /* 0x001ea80000300800 */
[----:B------:R-:W2:Y:S01]  /*b120*/  LDL R3, [R1+0x5b8] ;  /* 0x0005b80001037983 */ /* 0x000ea20000100800 */
[----:B------:R-:W-:-:S02]  /*b130*/  LOP3.LUT R2, R10, 0xa, RZ, 0xfc, !PT ;  /* 0x0000000a0a027812 */ /* 0x000fc400078efcff */
[----:B------:R-:W-:Y:S02]  /*b140*/  PRMT R12, RZ, 0x7610, R12 ;  /* 0x00007610ff0c7816 */ /* 0x000fe4000000000c */
[----:B------:R-:W-:Y:S01]  /*b150*/  ISETP.GE.AND P4, PT, R2, UR11, PT ;  /* 0x0000000b02007c0c */ /* 0x000fe2000bf86270 */
[----:B------:R-:W-:-:S05]  /*b160*/  @!P3 IMAD.MOV.U32 R2, RZ, RZ, R20 ;  /* 0x000000ffff02b224 */ /* 0x000fca00078e0014 */
[----:B--2---:R-:W2:Y:S04]  /*b170*/  @!P3 LDG.E.U16 R12, desc[UR8][R2.64] ;  /* 0x00000008020cb981 */ /* 0x004ea8000c1e1500 */
[----:B--2---:R0:W-:Y:S04]  /*b180*/  STL [R1+0x124], R12 ;  /* 0x0001240c01007387 */ /* 0x0041e80000100800 */
[----:B------:R-:W2:Y:S04]  /*b190*/  LDL R2, [R1+0x5b4] ;  /* 0x0005b40001027983 */ /* 0x000ea80000100800 */
[----:B------:R-:W2:Y:S01]  /*b1a0*/  LDL R3, [R1+0x660] ;  /* 0x0006600001037983 */ /* 0x000ea20000100800 */
[----:B------:R-:W-:Y:S01]  /*b1b0*/  PRMT R16, RZ, 0x7610, R16 ;  /* 0x00007610ff107816 */ /* 0x000fe20000000010 */
[----:B------:R-:W0:Y:S01]  /*b1c0*/  S2R R10, SR_TID.X ;  /* 0x00000000000a7919 */ /* 0x000e220000002100 */
[----:B------:R-:W-:Y:S01]  /*b1d0*/  PRMT R13, RZ, 0x7610, R13 ;  /* 0x00007610ff0d7816 */ /* 0x000fe2000000000d */
[----:B------:R-:W3:Y:S01]  /*b1e0*/  LDL R20, [R1+0x650] ;  /* 0x0006500001147983 */ /* 0x000ee20000100800 */
[----:B--2---:R-:W-:-:S04]  /*b1f0*/  @!P6 LOP3.LUT R3, R3, R2, RZ, 0x3c, !PT ;  /* 0x000000020303e212 */ /* 0x004fc800078e3cff */
[----:B------:R-:W-:-:S04]  /*b200*/  @!P6 LOP3.LUT R2, R3, R2, RZ, 0x3c, !PT ;  /* 0x000000020302e212 */ /* 0x000fc800078e3cff */
[----:B------:R-:W-:-:S05]  /*b210*/  @!P6 LOP3.LUT R3, R3, R2, RZ, 0x3c, !PT ;  /* 0x000000020303e212 */ /* 0x000fca00078e3cff */
[----:B------:R4:W2:Y:S01]  /*b220*/  @!P6 LDG.E.U16 R16, desc[UR8][R2.64] ;  /* 0x000000080210e981 */ /* 0x0008a2000c1e1500 */
[----:B0-----:R-:W-:-:S04]  /*b230*/  SHF.R.U32.HI R12, RZ, 0x5, R10 ;  /* 0x00000005ff0c7819 */ /* 0x001fc8000001160a */
[----:B------:R-:W-:-:S04]  /*b240*/  SGXT.U32 R12, R12, 0x1 ;  /* 0x000000010c0c781a */ /* 0x000fc80000000000 */
[----:B------:R-:W-:Y:S01]  /*b250*/  LOP3.LUT R12, R12, 0xc, RZ, 0xfc, !PT ;  /* 0x0000000c0c0c7812 */ /* 0x000fe200078efcff */
[----:B----4-:R-:W-:Y:S02]  /*b260*/  @!P1 IMAD.MOV.U32 R2, RZ, RZ, R7 ;  /* 0x000000ffff029224 */ /* 0x010fe400078e0007 */
[----:B---3--:R-:W-:Y:S01]  /*b270*/  @!P1 IMAD.MOV.U32 R3, RZ, RZ, R8 ;  /* 0x000000ffff039224 */ /* 0x008fe200078e0008 */
[----:B------:R-:W-:Y:S02]  /*b280*/  ISETP.GE.AND P5, PT, R12, UR11, PT ;  /* 0x0000000b0c007c0c */ /* 0x000fe4000bfa6270 */
[----:B------:R-:W3:Y:S04]  /*b290*/  LDL.LU R12, [R1+0xfc8] ;  /* 0x000fc800010c7983 */ /* 0x000ee80000300800 */
[----:B------:R-:W4:Y:S04]  /*b2a0*/  LDL R8, [R1+0x63c] ;  /* 0x00063c0001087983 */ /* 0x000f280000100800 */
[----:B------:R-:W4:Y:S04]  /*b2b0*/  LDL R7, [R1+0x640] ;  /* 0x0006400001077983 */ /* 0x000f280000100800 */
[----:B------:R0:W4:Y:S04]  /*b2c0*/  @!P1 LDG.E.U16 R13, desc[UR8][R2.64] ;  /* 0x00000008020d9981 */ /* 0x000128000c1e1500 */
[----:B--2---:R1:W-:Y:S04]  /*b2d0*/  STL [R1+0x180], R16 ;  /* 0x0001801001007387 */ /* 0x0043e80000100800 */
[----:B------:R-:W0:Y:S04]  /*b2e0*/  LDL R2, [R1+0x654] ;  /* 0x0006540001027983 */ /* 0x000e280000100800 */
[----:B------:R-:W0:Y:S01]  /*b2f0*/  LDL R3, [R1+0x658] ;  /* 0x0006580001037983 */ /* 0x000e220000100800 */
[----:B---3--:R-:W-:-:S02]  /*b300*/  PRMT R12, RZ, 0x7610, R12 ;  /* 0x00007610ff0c7816 */ /* 0x008fc4000000000c */
[----:B------:R-:W-:-:S04]  /*b310*/  SHF.R.U32.HI R10, RZ, 0x5, R10 ;  /* 0x00000005ff0a7819 */ /* 0x000fc8000001160a */
[----:B------:R-:W-:-:S04]  /*b320*/  SGXT.U32 R10, R10, 0x1 ;  /* 0x000000010a0a781a */ /* 0x000fc80000000000 */
[----:B------:R-:W-:-:S04]  /*b330*/  LOP3.LUT R10, R10, 0xe, RZ, 0xfc, !PT ;  /* 0x0000000e0a0a7812 */ /* 0x000fc800078efcff */
[----:B------:R-:W-:Y:S02]  /*b340*/  ISETP.GE.AND P2, PT, R10, UR11, PT ;  /* 0x0000000b0a007c0c */ /* 0x000fe4000bf46270 */
[----:B------:R-:W1:Y:S01]  /*b350*/  S2R R10, SR_TID.X ;  /* 0x00000000000a7919 */ /* 0x000e620000002100 */
[----:B0-----:R-:W-:-:S04]  /*b360*/  @!P4 LOP3.LUT R3, R3, R2, RZ, 0x3c, !PT ;  /* 0x000000020303c212 */ /* 0x001fc800078e3cff */
[----:B------:R-:W-:-:S04]  /*b370*/  @!P4 LOP3.LUT R2, R3, R2, RZ, 0x3c, !PT ;  /* 0x000000020302c212 */ /* 0x000fc800078e3cff */
[----:B------:R-:W-:-:S05]  /*b380*/  @!P4 LOP3.LUT R3, R3, R2, RZ, 0x3c, !PT ;  /* 0x000000020303c212 */ /* 0x000fca00078e3cff */
[----:B------:R-:W2:Y:S01]  /*b390*/  @!P4 LDG.E.U16 R12, desc[UR8][R2.64] ;  /* 0x00000008020cc981 */ /* 0x000ea2000c1e1500 */
[----:B-1----:R-:W-:-:S04]  /*b3a0*/  SHF.R.U32.HI R16, RZ, 0x5, R10 ;  /* 0x00000005ff107819 */ /* 0x002fc8000001160a */
[----:B------:R-:W-:-:S04]  /*b3b0*/  SGXT.U32 R16, R16, 0x1 ;  /* 0x000000011010781a */ /* 0x000fc80000000000 */
[----:B------:R-:W-:-:S04]  /*b3c0*/  LOP3.LUT R16, R16, 0x10, RZ, 0xfc, !PT ;  /* 0x0000001010107812 */ /* 0x000fc800078efcff */
[----:B------:R-:W-:Y:S02]  /*b3d0*/  ISETP.GE.AND P3, PT, R16, UR11, PT ;  /* 0x0000000b10007c0c */ /* 0x000fe4000bf66270 */
[----:B------:R-:W3:Y:S01]  /*b3e0*/  LDL.LU R16, [R1+0xfc4] ;  /* 0x000fc40001107983 */ /* 0x000ee20000300800 */
[----:B------:R-:W-:-:S03]  /*b3f0*/  SHF.R.U32.HI R10, RZ, 0x5, R10 ;  /* 0x00000005ff0a7819 */ /* 0x000fc6000001160a */
[----:B--2---:R0:W-:Y:S04]  /*b400*/  STL [R1+0x64], R12 ;  /* 0x0000640c01007387 */ /* 0x0041e80000100800 */
[----:B0-----:R-:W2:Y:S04]  /*b410*/  LDL.LU R12, [R1+0xfc0] ;  /* 0x000fc000010c7983 */ /* 0x001ea80000300800 */
[----:B------:R-:W2:Y:S01]  /*b420*/  LDL R3, [R1+0x64c] ;  /* 0x00064c0001037983 */ /* 0x000ea20000100800 */
[----:B------:R-:W-:-:S04]  /*b430*/  SGXT.U32 R10, R10, 0x1 ;  /* 0x000000010a0a781a */ /* 0x000fc80000000000 */
[----:B------:R-:W-:Y:S02]  /*b440*/  LOP3.LUT R2, R10, 0x12, RZ, 0xfc, !PT ;  /* 0x000000120a027812 */ /* 0x000fe400078efcff */
        /* <DEDUP_REMOVED lines=15> */
[--C-:B0-----:R-:W-:Y:S02]  /*b540*/  SHF.R.U32.HI R9, RZ, 0x5, R10.reuse ;  /* 0x00000005ff097819 */ /* 0x101fe4000001160a */
[----:B------:R-:W-:Y:S02]  /*b550*/  SHF.R.U32.HI R10, RZ, 0x5, R10 ;  /* 0x00000005ff0a7819 */ /* 0x000fe4000001160a */
[----:B------:R-:W-:Y:S02]  /*b560*/  SGXT.U32 R9, R9, 0x1 ;  /* 0x000000010909781a */ /* 0x000fe40000000000 */
[----:B------:R-:W-:Y:S02]  /*b570*/  SGXT.U32 R10, R10, 0x1 ;  /* 0x000000010a0a781a */ /* 0x000fe40000000000 */
[----:B------:R-:W-:Y:S01]  /*b580*/  LOP3.LUT R9, R9, 0x14, RZ, 0xfc, !PT ;  /* 0x0000001409097812 */ /* 0x000fe200078efcff */
[----:B----4-:R-:W-:Y:S01]  /*b590*/  @!P3 IMAD.MOV.U32 R2, RZ, RZ, R7 ;  /* 0x000000ffff02b224 */ /* 0x010fe200078e0007 */
[----:B------:R-:W-:Y:S01]  /*b5a0*/  LOP3.LUT R10, R10, 0x16, RZ, 0xfc, !PT ;  /* 0x000000160a0a7812 */ /* 0x000fe200078efcff */
[----:B------:R-:W-:Y:S01]  /*b5b0*/  @!P3 IMAD.MOV.U32 R3, RZ, RZ, R8 ;  /* 0x000000ffff03b224 */ /* 0x000fe200078e0008 */
[----:B------:R-:W-:-:S02]  /*b5c0*/  ISETP.GE.AND P1, PT, R9, UR11, PT ;  /* 0x0000000b09007c0c */ /* 0x000fc4000bf26270 */
[----:B------:R-:W4:Y:S01]  /*b5d0*/  LDL.LU R9, [R1+0xfbc] ;  /* 0x000fbc0001097983 */ /* 0x000f220000300800 */
[----:B------:R-:W-:-:S03]  /*b5e0*/  ISETP.GE.AND P2, PT, R10, UR11, PT ;  /* 0x0000000b0a007c0c */ /* 0x000fc6000bf46270 */
[----:B------:R0:W3:Y:S04]  /*b5f0*/  @!P3 LDG.E.U16 R12, desc[UR8][R2.64] ;  /* 0x00000008020cb981 */ /* 0x0000e8000c1e1500 */
[----:B------:R-:W3:Y:S04]  /*b600*/  LDL R10, [R1+0x61c] ;  /* 0x00061c00010a7983 */ /* 0x000ee80000100800 */
[----:B------:R-:W3:Y:S04]  /*b610*/  LDL R7, [R1+0x620] ;  /* 0x0006200001077983 */ /* 0x000ee80000100800 */
[----:B------:R-:W0:Y:S04]  /*b620*/  LDL R2, [R1+0x634] ;  /* 0x0006340001027983 */ /* 0x000e280000100800 */
[----:B--2---:R1:W-:Y:S04]  /*b630*/  STL [R1+0x184], R21 ;  /* 0x0001841501007387 */ /* 0x0043e80000100800 */
[----:B------:R-:W0:Y:S01]  /*b640*/  LDL R3, [R1+0x638] ;  /* 0x0006380001037983 */ /* 0x000e220000100800 */
[----:B----4-:R-:W-:Y:S01]  /*b650*/  PRMT R9, RZ, 0x7610, R9 ;  /* 0x00007610ff097816 */ /* 0x010fe20000000009 */
[----:B------:R-:W2:Y:S01]  /*b660*/  S2R R8, SR_TID.X ;  /* 0x0000000000087919 */ /* 0x000ea20000002100 */
[----:B0-----:R-:W-:-:S04]  /*b670*/  @!P4 LOP3.LUT R3, R3, R2, RZ, 0x3c, !PT ;  /* 0x000000020303c212 */ /* 0x001fc800078e3cff */
[----:B------:R-:W-:-:S04]  /*b680*/  @!P4 LOP3.LUT R2, R3, R2, RZ, 0x3c, !PT ;  /* 0x000000020302c212 */ /* 0x000fc800078e3cff */
[----:B------:R-:W-:-:S05]  /*b690*/  @!P4 LOP3.LUT R3, R3, R2, RZ, 0x3c, !PT ;  /* 0x000000020303c212 */ /* 0x000fca00078e3cff */
[----:B------:R-:W4:Y:S01]  /*b6a0*/  @!P4 LDG.E.U16 R9, desc[UR8][R2.64] ;  /* 0x000000080209c981 */ /* 0x000f22000c1e1500 */
[----:B--2---:R-:W-:-:S04]  /*b6b0*/  SHF.R.U32.HI R8, RZ, 0x5, R8 ;  /* 0x00000005ff087819 */ /* 0x004fc80000011608 */
[----:B------:R-:W-:-:S04]  /*b6c0*/  SGXT.U32 R8, R8, 0x1 ;  /* 0x000000010808781a */ /* 0x000fc80000000000 */
[----:B------:R-:W-:-:S04]  /*b6d0*/  LOP3.LUT R8, R8, 0x18, RZ, 0xfc, !PT ;  /* 0x0000001808087812 */ /* 0x000fc800078efcff */
[----:B------:R-:W-:Y:S02]  /*b6e0*/  ISETP.GE.AND P3, PT, R8, UR11, PT ;  /* 0x0000000b08007c0c */ /* 0x000fe4000bf66270 */
[----:B------:R-:W2:Y:S01]  /*b6f0*/  LDL.LU R8, [R1+0xfb8] ;  /* 0x000fb80001087983 */ /* 0x000ea20000300800 */
[----:B-1----:R-:W0:Y:S03]  /*b700*/  S2R R21, SR_TID.X ;  /* 0x0000000000157919 */ /* 0x002e260000002100 */
[----:B----4-:R1:W-:Y:S04]  /*b710*/  STL [R1+0x60], R9 ;  /* 0x0000600901007387 */ /* 0x0103e80000100800 */
[----:B-1----:R-:W4:Y:S04]  /*b720*/  LDL.LU R9, [R1+0xfb4] ;  /* 0x000fb40001097983 */ /* 0x002f280000300800 */
[----:B------:R-:W2:Y:S01]  /*b730*/  LDL R3, [R1+0x62c] ;  /* 0x00062c0001037983 */ /* 0x000ea20000100800 */
[----:B0-----:R-:W-:-:S04]  /*b740*/  SHF.R.U32.HI R21, RZ, 0x5, R21 ;  /* 0x00000005ff157819 */ /* 0x001fc80000011615 */
[----:B------:R-:W-:-:S04]  /*b750*/  SGXT.U32 R21, R21, 0x1 ;  /* 0x000000011515781a */ /* 0x000fc80000000000 */
[----:B------:R-:W-:Y:S02]  /*b760*/  LOP3.LUT R2, R21, 0x1a, RZ, 0xfc, !PT ;  /* 0x0000001a15027812 */ /* 0x000fe400078efcff */
[----:B------:R-:W-:Y:S02]  /*b770*/  PRMT R15, RZ, 0x7610, R15 ;  /* 0x00007610ff0f7816 */ /* 0x000fe4000000000f */
[----:B------:R-:W-:Y:S01]  /*b780*/  ISETP.GE.AND P4, PT, R2, UR11, PT ;  /* 0x0000000b02007c0c */ /* 0x000fe2000bf86270 */
[----:B---3--:R-:W-:-:S05]  /*b790*/  @!P1 IMAD.MOV.U32 R2, RZ, RZ, R20 ;  /* 0x000000ffff029224 */ /* 0x008fca00078e0014 */
[----:B--2---:R0:W2:Y:S04]  /*b7a0*/  @!P1 LDG.E.U16 R15, desc[UR8][R2.64] ;  /* 0x00000008020f9981 */ /* 0x0040a8000c1e1500 */
[----:B------:R-:W0:Y:S04]  /*b7b0*/  LDL R2, [R1+0x624] ;  /* 0x0006240001027983 */ /* 0x000e280000100800 */
[----:B------:R-:W0:Y:S01]  /*b7c0*/  LDL R3, [R1+0x628] ;  /* 0x0006280001037983 */ /* 0x000e220000100800 */
[----:B------:R-:W-:Y:S01]  /*b7d0*/  PRMT R16, RZ, 0x7610, R16 ;  /* 0x00007610ff107816 */ /* 0x000fe20000000010 */
[----:B------:R-:W1:Y:S01]  /*b7e0*/  S2R R21, SR_TID.X ;  /* 0x0000000000157919 */ /* 0x000e620000002100 */
[----:B0-----:R-:W-:-:S04]  /*b7f0*/  @!P2 LOP3.LUT R3, R3, R2, RZ, 0x3c, !PT ;  /* 0x000000020303a212 */ /* 0x001fc800078e3cff */
[----:B------:R-:W-:-:S04]  /*b800*/  @!P2 LOP3.LUT R2, R3, R2, RZ, 0x3c, !PT ;  /* 0x000000020302a212 */ /* 0x000fc800078e3cff */
[----:B------:R-:W-:-:S05]  /*b810*/  @!P2 LOP3.LUT R3, R3, R2, RZ, 0x3c, !PT ;  /* 0x000000020303a212 */ /* 0x000fca00078e3cff */
[----:B------:R0:W3:Y:S01]  /*b820*/  @!P2 LDG.E.U16 R16, desc[UR8][R2.64] ;  /* 0x000000080210a981 */ /* 0x0000e2000c1e1500 */
[----:B-1----:R-:W-:-:S04]  /*b830*/  SHF.R.U32.HI R20, RZ, 0x5, R21 ;  /* 0x00000005ff147819 */ /* 0x002fc80000011615 */
[----:B------:R-:W-:Y:S02]  /*b840*/  SGXT.U32 R20, R20, 0x1 ;  /* 0x000000011414781a */ /* 0x000fe40000000000 */
[----:B----4-:R-:W-:Y:S02]  /*b850*/  PRMT R9, RZ, 0x7610, R9 ;  /* 0x00007610ff097816 */ /* 0x010fe40000000009 */
[----:B------:R-:W-:Y:S01]  /*b860*/  LOP3.LUT R20, R20, 0x1c, RZ, 0xfc, !PT ;  /* 0x0000001c14147812 */ /* 0x000fe200078efcff */
[----:B0-----:R-:W-:Y:S01]  /*b870*/  @!P3 IMAD.MOV.U32 R2, RZ, RZ, R7 ;  /* 0x000000ffff02b224 */ /* 0x001fe200078e0007 */
[----:B--2---:R0:W-:Y:S01]  /*b880*/  STL [R1+0x128], R15 ;  /* 0x0001280f01007387 */ /* 0x0041e20000100800 */
[----:B------:R-:W-:Y:S01]  /*b890*/  @!P3 IMAD.MOV.U32 R3, RZ, RZ, R10 ;  /* 0x000000ffff03b224 */ /* 0x000fe200078e000a */
[----:B------:R-:W-:-:S04]  /*b8a0*/  ISETP.GE.AND P1, PT, R20, UR11, PT ;  /* 0x0000000b14007c0c */ /* 0x000fc8000bf26270 */
[----:B------:R1:W2:Y:S01]  /*b8b0*/  @!P3 LDG.E.U16 R9, desc[UR8][R2.64] ;  /* 0x000000080209b981 */ /* 0x0002a2000c1e1500 */
[----:B0-----:R-:W-:-:S03]  /*b8c0*/  SHF.R.U32.HI R15, RZ, 0x5, R21 ;  /* 0x00000005ff0f7819 */ /* 0x001fc60000011615 */
[----:B------:R-:W4:Y:S04]  /*b8d0*/  LDL R21, [R1+0x610] ;  /* 0x0006100001157983 */ /* 0x000f280000100800 */
[----:B------:R-:W2:Y:S04]  /*b8e0*/  LDL.LU R20, [R1+0xfb0] ;  /* 0x000fb00001147983 */ /* 0x000ea80000300800 */
[----:B---3--:R0:W-:Y:S04]  /*b8f0*/  STL [R1+0x18c], R16 ;  /* 0x00018c1001007387 */ /* 0x0081e80000100800 */
[----:B------:R-:W1:Y:S04]  /*b900*/  LDL R2, [R1+0x614] ;  /* 0x0006140001027983 */ /* 0x000e680000100800 */
[----:B------:R-:W1:Y:S01]  /*b910*/  LDL R3, [R1+0x618] ;  /* 0x0006180001037983 */ /* 0x000e620000100800 */
[----:B--2---:R-:W-:Y:S01]  /*b920*/  PRMT R20, RZ, 0x7610, R20 ;  /* 0x00007610ff147816 */ /* 0x004fe20000000014 */
[----:B0-----:R-:W0:Y:S01]  /*b930*/  S2R R16, SR_TID.X ;  /* 0x0000000000107919 */ /* 0x001e220000002100 */
[----:B------:R-:W-:Y:S01]  /*b940*/  SGXT.U32 R15, R15, 0x1 ;  /* 0x000000010f0f781a */ /* 0x000fe20000000000 */
[----:B------:R-:W2:Y:S04]  /*b950*/  LDL R10, [R1+0x5fc] ;  /* 0x0005fc00010a7983 */ /* 0x000ea80000100800 */
[----:B------:R-:W3:Y:S01]  /*b960*/  LDL R7, [R1+0x600] ;  /* 0x0006000001077983 */ /* 0x000ee20000100800 */
[----:B-1----:R-:W-:-:S04]  /*b970*/  @!P4 LOP3.LUT R3, R3, R2, RZ, 0x3c, !PT ;  /* 0x000000020303c212 */ /* 0x002fc800078e3cff */
[----:B------:R-:W-:-:S04]  /*b980*/  @!P4 LOP3.LUT R2, R3, R2, RZ, 0x3c, !PT ;  /* 0x000000020302c212 */ /* 0x000fc800078e3cff */
[----:B------:R-:W-:-:S05]  /*b990*/  @!P4 LOP3.LUT R3, R3, R2, RZ, 0x3c, !PT ;  /* 0x000000020303c212 */ /* 0x000fca00078e3cff */
[----:B------:R-:W2:Y:S01]  /*b9a0*/  @!P4 LDG.E.U16 R20, desc[UR8][R2.64] ;  /* 0x000000080214c981 */ /* 0x000ea2000c1e1500 */
[----:B------:R-:W-:-:S04]  /*b9b0*/  LOP3.LUT R15, R15, 0x1e, RZ, 0xfc, !PT ;  /* 0x0000001e0f0f7812 */ /* 0x000fc800078efcff */
[----:B------:R-:W-:Y:S02]  /*b9c0*/  ISETP.GE.AND P2, PT, R15, UR11, PT ;  /* 0x0000000b0f007c0c */ /* 0x000fe4000bf46270 */
[----:B0-----:R-:W-:-:S04]  /*b9d0*/  SHF.R.U32.HI R15, RZ, 0x5, R16 ;  /* 0x00000005ff0f7819 */ /* 0x001fc80000011610 */
[----:B------:R-:W-:-:S04]  /*b9e0*/  SGXT.U32 R15, R15, 0x1 ;  /* 0x000000010f0f781a */ /* 0x000fc80000000000 */
[----:B------:R-:W-:-:S04]  /*b9f0*/  LOP3.LUT R15, R15, 0x20, RZ, 0xfc, !PT ;  /* 0x000000200f0f7812 */ /* 0x000fc800078efcff */
[----:B------:R-:W-:Y:S02]  /*ba00*/  ISETP.GE.AND P3, PT, R15, UR11, PT ;  /* 0x0000000b0f007c0c */ /* 0x000fe4000bf66270 */
[----:B------:R-:W3:Y:S04]  /*ba10*/  LDL.LU R15, [R1+0xfac] ;  /* 0x000fac00010f7983 */ /* 0x000ee80000300800 */
[----:B--2---:R0:W-:Y:S04]  /*ba20*/  STL [R1+0x5c], R20 ;  /* 0x00005c1401007387 */ /* 0x0041e80000100800 */
[----:B0-----:R-:W2:Y:S04]  /*ba30*/  LDL.LU R20, [R1+0xfa8] ;  /* 0x000fa80001147983 */ /* 0x001ea80000300800 */
[----:B------:R-:W2:Y:S01]  /*ba40*/  LDL R3, [R1+0x60c] ;  /* 0x00060c0001037983 */ /* 0x000ea20000100800 */
[----:B------:R-:W-:-:S04]  /*ba50*/  SHF.R.U32.HI R16, RZ, 0x5, R16 ;  /* 0x00000005ff107819 */ /* 0x000fc80000011610 */
[----:B------:R-:W-:-:S04]  /*ba60*/  SGXT.U32 R16, R16, 0x1 ;  /* 0x000000011010781a */ /* 0x000fc80000000000 */
[----:B------:R-:W-:Y:S02]  /*ba70*/  LOP3.LUT R2, R16, 0x22, RZ, 0xfc, !PT ;  /* 0x0000002210027812 */ /* 0x000fe400078efcff */
[----:B------:R-:W-:Y:S02]  /*ba80*/  PRMT R8, RZ, 0x7610, R8 ;  /* 0x00007610ff087816 */ /* 0x000fe40000000008 */
[----:B------:R-:W-:Y:S01]  /*ba90*/  ISETP.GE.AND P4, PT, R2, UR11, PT ;  /* 0x0000000b02007c0c */ /* 0x000fe2000bf86270 */
[----:B----4-:R-:W-:-:S05]  /*baa0*/  @!P1 IMAD.MOV.U32 R2, RZ, RZ, R21 ;  /* 0x000000ffff029224 */ /* 0x010fca00078e0015 */
[----:B--2---:R-:W2:Y:S04]  /*bab0*/  @!P1 LDG.E.U16 R8, desc[UR8][R2.64] ;  /* 0x0000000802089981 */ /* 0x004ea8000c1e1500 */
[----:B--2---:R0:W-:Y:S04]  /*bac0*/  STL [R1+0x120], R8 ;  /* 0x0001200801007387 */ /* 0x0041e80000100800 */
[----:B------:R-:W2:Y:S04]  /*bad0*/  LDL R2, [R1+0x604] ;  /* 0x0006040001027983 */ /* 0x000ea80000100800 */
[----:B------:R-:W2:Y:S01]  /*bae0*/  LDL R3, [R1+0x608] ;  /* 0x0006080001037983 */ /* 0x000ea20000100800 */
[----:B------:R-:W-:Y:S01]  /*baf0*/  PRMT R23, RZ, 0x7610, R23 ;  /* 0x00007610ff177816 */ /* 0x000fe20000000017 */
[----:B------:R-:W0:Y:S01]  /*bb00*/  S2R R16, SR_TID.X ;  /* 0x0000000000107919 */ /* 0x000e220000002100 */
[----:B--2---:R-:W-:-:S04]  /*bb10*/  @!P2 LOP3.LUT R3, R3, R2, RZ, 0x3c, !PT ;  /* 0x000000020303a212 */ /* 0x004fc800078e3cff */
[----:B------:R-:W-:-:S04]  /*bb20*/  @!P2 LOP3.LUT R2, R3, R2, RZ, 0x3c, !PT ;  /* 0x000000020302a212 */ /* 0x000fc800078e3cff */
[----:B------:R-:W-:-:S05]  /*bb30*/  @!P2 LOP3.LUT R3, R3, R2, RZ, 0x3c, !PT ;  /* 0x000000020303a212 */ /* 0x000fca00078e3cff */
[----:B------:R3:W2:Y:S01]  /*bb40*/  @!P2 LDG.E.U16 R23, desc[UR8][R2.64] ;  /* 0x000000080217a981 */ /* 0x0006a2000c1e1500 */
[----:B0-----:R-:W-:-:S04]  /*bb50*/  SHF.R.U32.HI R8, RZ, 0x5, R16 ;  /* 0x00000005ff087819 */ /* 0x001fc80000011610 */
[----:B------:R-:W-:Y:S02]  /*bb60*/  SGXT.U32 R8, R8, 0x1 ;  /* 0x000000010808781a */ /* 0x000fe40000000000 */
[----:B------:R-:W-:Y:S02]  /*bb70*/  PRMT R20, RZ, 0x7610, R20 ;  /* 0x00007610ff147816 */ /* 0x000fe40000000014 */
[----:B------:R-:W-:Y:S01]  /*bb80*/  LOP3.LUT R8, R8, 0x24, RZ, 0xfc, !PT ;  /* 0x0000002408087812 */ /* 0x000fe200078efcff */
[----:B---3--:R-:W-:Y:S02]  /*bb90*/  @!P3 IMAD.MOV.U32 R2, RZ, RZ, R7 ;  /* 0x000000ffff02b224 */ /* 0x008fe400078e0007 */
[----:B------:R-:W-:Y:S01]  /*bba0*/  @!P3 IMAD.MOV.U32 R3, RZ, RZ, R10 ;  /* 0x000000ffff03b224 */ /* 0x000fe200078e000a */
[----:B------:R-:W-:Y:S02]  /*bbb0*/  SHF.R.U32.HI R21, RZ, 0x5, R16 ;  /* 0x00000005ff157819 */ /* 0x000fe40000011610 */
[----:B------:R-:W3:Y:S01]  /*bbc0*/  LDL R16, [R1+0x5f0] ;  /* 0x0005f00001107983 */ /* 0x000ee20000100800 */
[----:B------:R-:W-:-:S03]  /*bbd0*/  ISETP.GE.AND P1, PT, R8, UR11, PT ;  /* 0x0000000b08007c0c */ /* 0x000fc6000bf26270 */
[----:B------:R-:W4:Y:S04]  /*bbe0*/  LDL.LU R8, [R1+0xfa4] ;  /* 0x000fa40001087983 */ /* 0x000f280000300800 */
[----:B------:R0:W3:Y:S04]  /*bbf0*/  @!P3 LDG.E.U16 R20, desc[UR8][R2.64] ;  /* 0x000000080214b981 */ /* 0x0000e8000c1e1500 */
[----:B------:R-:W3:Y:S04]  /*bc00*/  LDL R10, [R1+0x5dc] ;  /* 0x0005dc00010a7983 */ /* 0x000ee80000100800 */
[----:B------:R-:W3:Y:S04]  /*bc10*/  LDL R7, [R1+0x5e0] ;  /* 0x0005e00001077983 */ /* 0x000ee80000100800 */
[----:B------:R-:W0:Y:S04]  /*bc20*/  LDL R2, [R1+0x5f4] ;  /* 0x0005f40001027983 */ /* 0x000e280000100800 */
[----:B--2---:R1:W-:Y:S04]  /*bc30*/  STL [R1+0x190], R23 ;  /* 0x0001901701007387 */ /* 0x0043e80000100800 */
[----:B------:R-:W0:Y:S01]  /*bc40*/  LDL R3, [R1+0x5f8] ;  /* 0x0005f80001037983 */ /* 0x000e220000100800 */
[----:B----4-:R-:W-:-:S02]  /*bc50*/  PRMT R8, RZ, 0x7610, R8 ;  /* 0x00007610ff087816 */ /* 0x010fc40000000008 */
[----:B------:R-:W-:-:S04]  /*bc60*/  SGXT.U32 R21, R21, 0x1 ;  /* 0x000000011515781a */ /* 0x000fc80000000000 */
[----:B------:R-:W-:-:S04]  /*bc70*/  LOP3.LUT R21, R21, 0x26, RZ, 0xfc, !PT ;  /* 0x0000002615157812 */ /* 0x000fc800078efcff */
[----:B------:R-:W-:Y:S02]  /*bc80*/  ISETP.GE.AND P2, PT, R21, UR11, PT ;  /* 0x0000000b15007c0c */ /* 0x000fe4000bf46270 */
        /* <DEDUP_REMOVED lines=37> */
[----:B------:R1:W2:Y:S04]  /*bee0*/  @!P3 LDG.E.U16 R8, desc[UR8][R2.64] ;  /* 0x000000080208b981 */ /* 0x0002a8000c1e1500 */
[----:B0-----:R-:W4:Y:S04]  /*bef0*/  LDL R24, [R1+0x5d0] ;  /* 0x0005d00001187983 */ /* 0x001f280000100800 */
[----:B------:R-:W2:Y:S04]  /*bf00*/  LDL.LU R16, [R1+0xf98] ;  /* 0x000f980001107983 */ /* 0x000ea80000300800 */
[----:B---3--:R0:W-:Y:S04]  /*bf10*/  STL [R1+0x188], R21 ;  /* 0x0001881501007387 */ /* 0x0081e80000100800 */
[----:B0-----:R-:W3:Y:S04]  /*bf20*/  LDL.LU R21, [R1+0xf94] ;  /* 0x000f940001157983 */ /* 0x001ee80000300800 */
[----:B------:R-:W1:Y:S04]  /*bf30*/  LDL R2, [R1+0x5d4] ;  /* 0x0005d40001027983 */ /* 0x000e680000100800 */
[----:B------:R-:W1:Y:S01]  /*bf40*/  LDL R3, [R1+0x5d8] ;  /* 0x0005d80001037983 */ /* 0x000e620000100800 */
[----:B------:R-:W-:-:S02]  /*bf50*/  PRMT R15, RZ, 0x7610, R15 ;  /* 0x00007610ff0f7816 */ /* 0x000fc4000000000f */
[----:B------:R-:W-:Y:S01]  /*bf60*/  SHF.R.U32.HI R23, RZ, 0x5, R23 ;  /* 0x00000005ff177819 */ /* 0x000fe20000011617 */
[----:B------:R-:W2:Y:S01]  /*bf70*/  LDL R7, [R1+0x718] ;  /* 0x0007180001077983 */ /* 0x000ea20000100800 */
[----:B-1----:R-:W-:-:S04]  /*bf80*/  @!P4 LOP3.LUT R3, R3, R2, RZ, 0x3c, !PT ;  /* 0x000000020303c212 */ /* 0x002fc800078e3cff */
[----:B------:R-:W-:-:S04]  /*bf90*/  @!P4 LOP3.LUT R2, R3, R2, RZ, 0x3c, !PT ;  /* 0x000000020302c212 */ /* 0x000fc800078e3cff */
[----:B------:R-:W-:-:S05]  /*bfa0*/  @!P4 LOP3.LUT R3, R3, R2, RZ, 0x3c, !PT ;  /* 0x000000020303c212 */ /* 0x000fca00078e3cff */
[----:B------:R-:W2:Y:S01]  /*bfb0*/  @!P4 LDG.E.U16 R15, desc[UR8][R2.64] ;  /* 0x00000008020fc981 */ /* 0x000ea2000c1e1500 */
[----:B------:R-:W-:-:S04]  /*bfc0*/  SGXT.U32 R23, R23, 0x1 ;  /* 0x000000011717781a */ /* 0x000fc80000000000 */
[----:B------:R-:W-:-:S04]  /*bfd0*/  LOP3.LUT R23, R23, 0x2e, RZ, 0xfc, !PT ;  /* 0x0000002e17177812 */ /* 0x000fc800078efcff */
[----:B------:R-:W-:Y:S02]  /*bfe0*/  ISETP.GE.AND P2, PT, R23, UR11, PT ;  /* 0x0000000b17007c0c */ /* 0x000fe4000bf46270 */
[----:B------:R-:W3:Y:S01]  /*bff0*/  LDL R23, [R1+0x700] ;  /* 0x0007000001177983 */ /* 0x000ee20000100800 */
[----:B------:R-:W0:Y:S03]  /*c000*/  S2R R10, SR_TID.X ;  /* 0x00000000000a7919 */ /* 0x000e260000002100 */
[----:B--2---:R1:W-:Y:S04]  /*c010*/  STL [R1+0xc], R15 ;  /* 0x00000c0f01007387 */ /* 0x0043e80000100800 */
[----:B-1----:R-:W2:Y:S04]  /*c020*/  LDL.LU R15, [R1+0xf90] ;  /* 0x000f9000010f7983 */ /* 0x002ea80000300800 */
[----:B------:R-:W2:Y:S01]  /*c030*/  LDL R3, [R1+0x5cc] ;  /* 0x0005cc0001037983 */ /* 0x000ea20000100800 */
[----:B0-----:R-:W-:-:S04]  /*c040*/  SHF.R.U32.HI R10, RZ, 0x5, R10 ;  /* 0x00000005ff0a7819 */ /* 0x001fc8000001160a */
        /* <DEDUP_REMOVED lines=11> */
[----:B------:R-:W-:Y:S01]  /*c100*/  PRMT R16, RZ, 0x7610, R16 ;  /* 0x00007610ff107816 */ /* 0x000fe20000000010 */
[----:B------:R-:W4:Y:S01]  /*c110*/  LDL R24, [R1+0x66c] ;  /* 0x00066c0001187983 */ /* 0x000f220000100800 */
[----:B--2---:R-:W-:-:S04]  /*c120*/  @!P2 LOP3.LUT R3, R3, R2, RZ, 0x3c, !PT ;  /* 0x000000020303a212 */ /* 0x004fc800078e3cff */
[----:B------:R-:W-:-:S04]  /*c130*/  @!P2 LOP3.LUT R2, R3, R2, RZ, 0x3c, !PT ;  /* 0x000000020302a212 */ /* 0x000fc800078e3cff */
[----:B------:R-:W-:-:S05]  /*c140*/  @!P2 LOP3.LUT R3, R3, R2, RZ, 0x3c, !PT ;  /* 0x000000020303a212 */ /* 0x000fca00078e3cff */
[----:B------:R1:W2:Y:S01]  /*c150*/  @!P2 LDG.E.U16 R11, desc[UR8][R2.64] ;  /* 0x00000008020ba981 */ /* 0x0002a2000c1e1500 */
[----:B0-----:R-:W-:-:S04]  /*c160*/  SHF.R.U32.HI R22, RZ, 0x5, R10 ;  /* 0x00000005ff167819 */ /* 0x001fc8000001160a */
[----:B------:R-:W-:-:S04]  /*c170*/  SGXT.U32 R22, R22, 0x1 ;  /* 0x000000011616781a */ /* 0x000fc80000000000 */
[----:B------:R-:W-:Y:S01]  /*c180*/  LOP3.LUT R22, R22, 0x32, RZ, 0xfc, !PT ;  /* 0x0000003216167812 */ /* 0x000fe200078efcff */
[----:B-1----:R-:W-:Y:S02]  /*c190*/  @!P0 IMAD.MOV.U32 R2, RZ, RZ, R7 ;  /* 0x000000ffff028224 */ /* 0x002fe400078e0007 */
[----:B---3--:R-:W-:Y:S01]  /*c1a0*/  @!P0 IMAD.MOV.U32 R3, RZ, RZ, R23 ;  /* 0x000000ffff038224 */ /* 0x008fe200078e0017 */
[----:B------:R-:W-:Y:S02]  /*c1b0*/  ISETP.GE.AND P1, PT, R22, UR11, PT ;  /* 0x0000000b16007c0c */ /* 0x000fe4000bf26270 */
[----:B------:R-:W3:Y:S04]  /*c1c0*/  LDL.LU R22, [R1+0xf8c] ;  /* 0x000f8c0001167983 */ /* 0x000ee80000300800 */
[----:B------:R0:W3:Y:S01]  /*c1d0*/  @!P0 LDG.E.U16 R16, desc[UR8][R2.64] ;  /* 0x0000000802108981 */ /* 0x0000e2000c1e1500 */
[----:B------:R-:W-:-:S04]  /*c1e0*/  SHF.R.U32.HI R10, RZ, 0x5, R10 ;  /* 0x00000005ff0a7819 */ /* 0x000fc8000001160a */
[----:B------:R-:W-:-:S04]  /*c1f0*/  SGXT.U32 R10, R10, 0x1 ;  /* 0x000000010a0a781a */ /* 0x000fc80000000000 */
[----:B------:R-:W-:-:S04]  /*c200*/  LOP3.LUT R10, R10, 0x34, RZ, 0xfc, !PT ;  /* 0x000000340a0a7812 */ /* 0x000fc800078efcff */
[----:B------:R-:W-:Y:S01]  /*c210*/  ISETP.GE.AND P2, PT, R10, UR11, PT ;  /* 0x0000000b0a007c0c */ /* 0x000fe2000bf46270 */
[----:B--2---:R1:W-:Y:S04]  /*c220*/  STL [R1+0x17c], R11 ;  /* 0x00017c0b01007387 */ /* 0x0043e80000100800 */
[----:B-1----:R-:W2:Y:S04]  /*c230*/  LDL.LU R11, [R1+0xf88] ;  /* 0x000f8800010b7983 */ /* 0x002ea80000300800 */
[----:B------:R-:W0:Y:S04]  /*c240*/  LDL R2, [R1+0x5c4] ;  /* 0x0005c40001027983 */ /* 0x000e280000100800 */
[----:B------:R-:W0:Y:S01]  /*c250*/  LDL R3, [R1+0x670] ;  /* 0x0006700001037983 */ /* 0x000e220000100800 */
[----:B------:R-:W1:Y:S01]  /*c260*/  S2R R10, SR_TID.X ;  /* 0x00000000000a7919 */ /* 0x000e620000002100 */
[----:B------:R-:W-:-:S02]  /*c270*/  PRMT R21, RZ, 0x7610, R21 ;  /* 0x00007610ff157816 */ /* 0x000fc40000000015 */
[----:B------:R-:W2:Y:S01]  /*c280*/  LDL R7, [R1+0x688] ;  /* 0x0006880001077983 */ /* 0x000ea20000100800 */
[----:B-1----:R-:W-:-:S04]  /*c290*/  SHF.R.U32.HI R23, RZ, 0x5, R10 ;  /* 0x00000005ff177819 */ /* 0x002fc8000001160a */
[----:B------:R-:W-:-:S04]  /*c2a0*/  SGXT.U32 R23, R23, 0x1 ;  /* 0x000000011717781a */ /* 0x000fc80000000000 */
[----:B------:R-:W-:-:S04]  /*c2b0*/  LOP3.LUT R23, R23, 0x36, RZ, 0xfc, !PT ;  /* 0x0000003617177812 */ /* 0x000fc800078efcff */
[----:B------:R-:W-:Y:S02]  /*c2c0*/  ISETP.GE.AND P0, PT, R23, UR11, PT ;  /* 0x0000000b17007c0c */ /* 0x000fe4000bf06270 */
[----:B------:R-:W2:Y:S01]  /*c2d0*/  LDL.LU R23, [R1+0xf84] ;  /* 0x000f840001177983 */ /* 0x000ea20000300800 */
[----:B0-----:R-:W-:-:S04]  /*c2e0*/  @!P3 LOP3.LUT R3, R3, R2, RZ, 0x3c, !PT ;  /* 0x000000020303b212 */ /* 0x001fc800078e3cff */
[----:B------:R-:W-:-:S04]  /*c2f0*/  @!P3 LOP3.LUT R2, R3, R2, RZ, 0x3c, !PT ;  /* 0x000000020302b212 */ /* 0x000fc800078e3cff */
[----:B------:R-:W-:-:S05]  /*c300*/  @!P3 LOP3.LUT R3, R3, R2, RZ, 0x3c, !PT ;  /* 0x000000020303b212 */ /* 0x000fca00078e3cff */
[----:B------:R0:W2:Y:S04]  /*c310*/  @!P3 LDG.E.U16 R21, desc[UR8][R2.64] ;  /* 0x000000080215b981 */ /* 0x0000a8000c1e1500 */
[----:B------:R-:W2:Y:S01]  /*c320*/  LDL R3, [R1+0x5c0] ;  /* 0x0005c00001037983 */ /* 0x000ea20000100800 */
[----:B------:R-:W-:-:S04]  /*c330*/  SHF.R.U32.HI R10, RZ, 0x5, R10 ;  /* 0x00000005ff0a7819 */ /* 0x000fc8000001160a */
[----:B------:R-:W-:-:S04]  /*c340*/  SGXT.U32 R10, R10, 0x1 ;  /* 0x000000010a0a781a */ /* 0x000fc80000000000 */
[----:B0-----:R-:W-:Y:S02]  /*c350*/  LOP3.LUT R2, R10, 0x38, RZ, 0xfc, !PT ;  /* 0x000000380a027812 */ /* 0x001fe400078efcff */
[----:B------:R-:W-:Y:S02]  /*c360*/  PRMT R15, RZ, 0x7610, R15 ;  /* 0x00007610ff0f7816 */ /* 0x000fe4000000000f */
[----:B------:R-:W-:Y:S01]  /*c370*/  ISETP.GE.AND P3, PT, R2, UR11, PT ;  /* 0x0000000b02007c0c */ /* 0x000fe2000bf66270 */
[----:B----4-:R-:W-:-:S05]  /*c380*/  @!P1 IMAD.MOV.U32 R2, RZ, RZ, R24 ;  /* 0x000000ffff029224 */ /* 0x010fca00078e0018 */
[----:B--2---:R-:W2:Y:S01]  /*c390*/  @!P1 LDG.E.U16 R15, desc[UR8][R2.64] ;  /* 0x00000008020f9981 */ /* 0x004ea2000c1e1500 */
[----:B------:R-:W0:Y:S03]  /*c3a0*/  S2R R10, SR_TID.X ;  /* 0x00000000000a7919 */ /* 0x000e260000002100 */
[----:B--2---:R0:W-:Y:S04]  /*c3b0*/  STL [R1+0x14], R15 ;  /* 0x0000140f01007387 */ /* 0x0041e80000100800 */
[----:B------:R-:W2:Y:S04]  /*c3c0*/  LDL R2, [R1+0x668] ;  /* 0x0006680001027983 */ /* 0x000ea80000100800 */
[----:B------:R-:W2:Y:S01]  /*c3d0*/  LDL R3, [R1+0x68c] ;  /* 0x00068c0001037983 */ /* 0x000ea20000100800 */
[----:B0-----:R-:W-:-:S04]  /*c3e0*/  SHF.R.U32.HI R15, RZ, 0x5, R10 ;  /* 0x00000005ff0f7819 */ /* 0x001fc8000001160a */
[----:B------:R-:W-:Y:S02]  /*c3f0*/  SGXT.U32 R15, R15, 0x1 ;  /* 0x000000010f0f781a */ /* 0x000fe40000000000 */
[----:B------:R-:W-:Y:S02]  /*c400*/  PRMT R29, RZ, 0x7610, R29 ;  /* 0x00007610ff1d7816 */ /* 0x000fe4000000001d */
[----:B------:R-:W-:Y:S02]  /*c410*/  LOP3.LUT R24, R15, 0x3a, RZ, 0xfc, !PT ;  /* 0x0000003a0f187812 */ /* 0x000fe400078efcff */
[----:B------:R-:W4:Y:S02]  /*c420*/  LDL R15, [R1+0x6a4] ;  /* 0x0006a400010f7983 */ /* 0x000f240000100800 */
[----:B------:R-:W-:Y:S02]  /*c430*/  ISETP.GE.AND P1, PT, R24, UR11, PT ;  /* 0x0000000b18007c0c */ /* 0x000fe4000bf26270 */
[----:B------:R-:W3:Y:S01]  /*c440*/  LDL.LU R24, [R1+0xf80] ;  /* 0x000f800001187983 */ /* 0x000ee20000300800 */
[----:B--2---:R-:W-:-:S04]  /*c450*/  @!P2 LOP3.LUT R3, R3, R2, RZ, 0x3c, !PT ;  /* 0x000000020303a212 */ /* 0x004fc800078e3cff */
[----:B------:R-:W-:-:S04]  /*c460*/  @!P2 LOP3.LUT R2, R3, R2, RZ, 0x3c, !PT ;  /* 0x000000020302a212 */ /* 0x000fc800078e3cff */
[----:B------:R-:W-:-:S05]  /*c470*/  @!P2 LOP3.LUT R3, R3, R2, RZ, 0x3c, !PT ;  /* 0x000000020303a212 */ /* 0x000fca00078e3cff */
[----:B------:R0:W2:Y:S04]  /*c480*/  @!P2 LDG.E.U16 R29, desc[UR8][R2.64] ;  /* 0x00000008021da981 */ /* 0x0000a8000c1e1500 */
[----:B------:R-:W3:Y:S01]  /*c490*/  LDL R3, [R1+0x678] ;  /* 0x0006780001037983 */ /* 0x000ee20000100800 */
[----:B------:R-:W-:Y:S01]  /*c4a0*/  PRMT R4, RZ, 0x7610, R4 ;  /* 0x00007610ff047816 */ /* 0x000fe20000000004 */
[----:B0-----:R-:W-:Y:S02]  /*c4b0*/  @!P0 IMAD.MOV.U32 R2, RZ, RZ, R7 ;  /* 0x000000ffff028224 */ /* 0x001fe400078e0007 */
[----:B--2---:R0:W-:Y:S04]  /*c4c0*/  STL [R1+0x74], R29 ;  /* 0x0000741d01007387 */ /* 0x0041e80000100800 */
[----:B---3--:R1:W2:Y:S01]  /*c4d0*/  @!P0 LDG.E.U16 R4, desc[UR8][R2.64] ;  /* 0x0000000802048981 */ /* 0x0082a2000c1e1500 */
[----:B------:R-:W-:-:S02]  /*c4e0*/  SHF.R.U32.HI R10, RZ, 0x5, R10 ;  /* 0x00000005ff0a7819 */ /* 0x000fc4000001160a */
[----:B------:R-:W-:Y:S01]  /*c4f0*/  PRMT R22, RZ, 0x7610, R22 ;  /* 0x00007610ff167816 */ /* 0x000fe20000000016 */
[----:B0-----:R-:W3:Y:S04]  /*c500*/  LDL R29, [R1+0x6a0] ;  /* 0x0006a000011d7983 */ /* 0x001ee80000100800 */
[----:B------:R-:W1:Y:S04]  /*c510*/  LDL R2, [R1+0x67c] ;  /* 0x00067c0001027983 */ /* 0x000e680000100800 */
[----:B------:R-:W1:Y:S01]  /*c520*/  LDL R3, [R1+0x684] ;  /* 0x0006840001037983 */ /* 0x000e620000100800 */
[----:B------:R-:W-:-:S04]  /*c530*/  SGXT.U32 R10, R10, 0x1 ;  /* 0x000000010a0a781a */ /* 0x000fc80000000000 */
[----:B------:R-:W-:-:S04]  /*c540*/  LOP3.LUT R10, R10, 0x3c, RZ, 0xfc, !PT ;  /* 0x0000003c0a0a7812 */ /* 0x000fc800078efcff */
[----:B------:R-:W-:Y:S02]  /*c550*/  ISETP.GE.AND P2, PT, R10, UR11, PT ;  /* 0x0000000b0a007c0c */ /* 0x000fe4000bf46270 */
[----:B------:R-:W0:Y:S02]  /*c560*/  S2R R10, SR_TID.X ;  /* 0x00000000000a7919 */ /* 0x000e240000002100 */
[----:B0-----:R-:W-:-:S04]  /*c570*/  SHF.R.U32.HI R10, RZ, 0x5, R10 ;  /* 0x00000005ff0a7819 */ /* 0x001fc8000001160a */
[----:B------:R-:W-:-:S04]  /*c580*/  SGXT.U32 R10, R10, 0x1 ;  /* 0x000000010a0a781a */ /* 0x000fc80000000000 */
[----:B------:R-:W-:Y:S02]  /*c590*/  LOP3.LUT R7, R10, 0x3e, RZ, 0xfc, !PT ;  /* 0x0000003e0a077812 */ /* 0x000fe400078efcff */
[----:B------:R-:W3:Y:S02]  /*c5a0*/  LDL R10, [R1+0x694] ;  /* 0x00069400010a7983 */ /* 0x000ee40000100800 */
[----:B------:R-:W-:Y:S02]  /*c5b0*/  ISETP.GE.AND P0, PT, R7, UR11, PT ;  /* 0x0000000b07007c0c */ /* 0x000fe4000bf06270 */
[----:B-1----:R-:W-:-:S04]  /*c5c0*/  @!P3 LOP3.LUT R3, R3, R2, RZ, 0x3c, !PT ;  /* 0x000000020303b212 */ /* 0x002fc800078e3cff */
[----:B------:R-:W-:-:S04]  /*c5d0*/  @!P3 LOP3.LUT R2, R3, R2, RZ, 0x3c, !PT ;  /* 0x000000020302b212 */ /* 0x000fc800078e3cff */
[----:B------:R-:W-:-:S05]  /*c5e0*/  @!P3 LOP3.LUT R3, R3, R2, RZ, 0x3c, !PT ;  /* 0x000000020303b212 */ /* 0x000fca00078e3cff */
[----:B------:R0:W3:Y:S02]  /*c5f0*/  @!P3 LDG.E.U16 R22, desc[UR8][R2.64] ;  /* 0x000000080216b981 */ /* 0x0000e4000c1e1500 */
[----:B0-----:R-:W0:Y:S02]  /*c600*/  S2R R3, SR_TID.X ;  /* 0x0000000000037919 */ /* 0x001e240000002100 */
[----:B--2---:R1:W-:Y:S04]  /*c610*/  STL [R1+0x150], R4 ;  /* 0x0001500401007387 */ /* 0x0043e80000100800 */
[----:B-1----:R-:W2:Y:S04]  /*c620*/  LDL R4, [R1+0x69c] ;  /* 0x00069c0001047983 */ /* 0x002ea80000100800 */
[----:B------:R-:W2:Y:S01]  /*c630*/  LDL.LU R7, [R1+0xf7c] ;  /* 0x000f7c0001077983 */ /* 0x000ea20000300800 */
[----:B0-----:R-:W-:-:S04]  /*c640*/  SHF.R.U32.HI R3, RZ, 0x5, R3 ;  /* 0x00000005ff037819 */ /* 0x001fc80000011603 */
[----:B------:R-:W-:-:S04]  /*c650*/  SGXT.U32 R3, R3, 0x1 ;  /* 0x000000010303781a */ /* 0x000fc80000000000 */
[----:B------:R-:W-:Y:S02]  /*c660*/  LOP3.LUT R2, R3, 0x40, RZ, 0xfc, !PT ;  /* 0x0000004003027812 */ /* 0x000fe400078efcff */
[----:B------:R-:W2:Y:S01]  /*c670*/  LDL R3, [R1+0x680] ;  /* 0x0006800001037983 */ /* 0x000ea20000100800 */
[----:B------:R-:W-:Y:S02]  /*c680*/  PRMT R25, RZ, 0x7610, R25 ;  /* 0x00007610ff197816 */ /* 0x000fe40000000019 */
[----:B------:R-:W-:Y:S01]  /*c690*/  ISETP.GE.AND P3, PT, R2, UR11, PT ;  /* 0x0000000b02007c0c */ /* 0x000fe2000bf66270 */
[----:B----4-:R-:W-:-:S05]  /*c6a0*/  @!P1 IMAD.MOV.U32 R2, RZ, RZ, R15 ;  /* 0x000000ffff029224 */ /* 0x010fca00078e000f */
[----:B--2---:R0:W2:Y:S02]  /*c6b0*/  @!P1 LDG.E.U16 R25, desc[UR8][R2.64] ;  /* 0x0000000802199981 */ /* 0x0040a4000c1e1500 */
[----:B0-----:R-:W0:Y:S02]  /*c6c0*/  S2R R3, SR_TID.X ;  /* 0x0000000000037919 */ /* 0x001e240000002100 */
[----:B0-----:R-:W-:-:S04]  /*c6d0*/  SHF.R.U32.HI R3, RZ, 0x5, R3 ;  /* 0x00000005ff037819 */ /* 0x001fc80000011603 */
[----:B------:R-:W-:-:S04]  /*c6e0*/  SGXT.U32 R3, R3, 0x1 ;  /* 0x000000010303781a */ /* 0x000fc80000000000 */
[----:B------:R-:W-:Y:S01]  /*c6f0*/  LOP3.LUT R2, R3, 0x42, RZ, 0xfc, !PT ;  /* 0x0000004203027812 */ /* 0x000fe200078efcff */
[----:B--2---:R0:W-:Y:S04]  /*c700*/  STL [R1+0x30], R25 ;  /* 0x0000301901007387 */ /* 0x0041e80000100800 */
[----:B0-----:R-:W2:Y:S04]  /*c710*/  LDL.LU R25, [R1+0xf78] ;  /* 0x000f780001197983 */ /* 0x001ea80000300800 */
[----:B------:R-:W4:Y:S01]  /*c720*/  LDL R3, [R1+0x690] ;  /* 0x0006900001037983 */ /* 0x000f220000100800 */
[----:B------:R-:W-:-:S02]  /*c730*/  PRMT R11, RZ, 0x7610, R11 ;  /* 0x00007610ff0b7816 */ /* 0x000fc4000000000b */
[----:B------:R-:W-:Y:S01]  /*c740*/  ISETP.GE.AND P1, PT, R2, UR11, PT ;  /* 0x0000000b02007c0c */ /* 0x000fe2000bf26270 */
[----:B---3--:R-:W-:Y:S01]  /*c750*/  @!P2 IMAD.MOV.U32 R2, RZ, RZ, R29 ;  /* 0x000000ffff02a224 */ /* 0x008fe200078e001d */
[----:B------:R-:W-:-:S04]  /*c760*/  PRMT R0, RZ, 0x7610, R0 ;  /* 0x00007610ff007816 */ /* 0x000fc80000000000 */
[----:B----4-:R0:W3:Y:S02]  /*c770*/  @!P2 LDG.E.U16 R11, desc[UR8][R2.64] ;  /* 0x00000008020ba981 */ /* 0x0100e4000c1e1500 */
[----:B0-----:R-:W-:Y:S02]  /*c780*/  @!P0 IMAD.MOV.U32 R2, RZ, RZ, R4 ;  /* 0x000000ffff028224 */ /* 0x001fe400078e0004 */
[----:B------:R-:W-:-:S05]  /*c790*/  @!P0 IMAD.MOV.U32 R3, RZ, RZ, R10 ;  /* 0x000000ffff038224 */ /* 0x000fca00078e000a */
[----:B------:R-:W4:Y:S01]  /*c7a0*/  @!P0 LDG.E.U16 R0, desc[UR8][R2.64] ;  /* 0x0000000802008981 */ /* 0x000f22000c1e1500 */
[----:B------:R-:W0:Y:S03]  /*c7b0*/  S2R R15, SR_TID.X ;  /* 0x00000000000f7919 */ /* 0x000e260000002100 */
[----:B---3--:R1:W-:Y:S04]  /*c7c0*/  STL [R1+0x70], R11 ;  /* 0x0000700b01007387 */ /* 0x0083e80000100800 */
[----:B------:R-:W3:Y:S04]  /*c7d0*/  LDL R2, [R1+0x698] ;  /* 0x0006980001027983 */ /* 0x000ee80000100800 */
[----:B------:R-:W3:Y:S01]  /*c7e0*/  LDL R3, [R1+0x6bc] ;  /* 0x0006bc0001037983 */ /* 0x000ee20000100800 */
[----:B0-----:R-:W-:-:S02]  /*c7f0*/  SHF.R.U32.HI R15, RZ, 0x5, R15 ;  /* 0x00000005ff0f7819 */ /* 0x001fc4000001160f */
[----:B------:R-:W-:Y:S01]  /*c800*/  PRMT R23, RZ, 0x7610, R23 ;  /* 0x00007610ff177816 */ /* 0x000fe20000000017 */
[----:B------:R-:W2:Y:S01]  /*c810*/  LDL R10, [R1+0x6c0] ;  /* 0x0006c000010a7983 */ /* 0x000ea20000100800 */
[----:B------:R-:W-:-:S04]  /*c820*/  SGXT.U32 R15, R15, 0x1 ;  /* 0x000000010f0f781a */ /* 0x000fc80000000000 */
[C---:B-1----:R-:W-:Y:S02]  /*c830*/  LOP3.LUT R11, R15.reuse, 0x44, RZ, 0xfc, !PT ;  /* 0x000000440f0b7812 */ /* 0x042fe400078efcff */
[----:B------:R-:W-:Y:S02]  /*c840*/  LOP3.LUT R29, R15, 0x46, RZ, 0xfc, !PT ;  /* 0x000000460f1d7812 */ /* 0x000fe400078efcff */
[----:B------:R-:W-:Y:S01]  /*c850*/  ISETP.GE.AND P2, PT, R11, UR11, PT ;  /* 0x0000000b0b007c0c */ /* 0x000fe2000bf46270 */
[----:B------:R-:W2:Y:S01]  /*c860*/  LDL R15, [R1+0x6ac] ;  /* 0x0006ac00010f7983 */ /* 0x000ea20000100800 */
[----:B------:R-:W-:-:S03]  /*c870*/  ISETP.GE.AND P4, PT, R29, UR11, PT ;  /* 0x0000000b1d007c0c */ /* 0x000fc6000bf86270 */
[----:B------:R-:W2:Y:S04]  /*c880*/  LDL R11, [R1+0x6b4] ;  /* 0x0006b400010b7983 */ /* 0x000ea80000100800 */
[----:B------:R-:W2:Y:S04]  /*c890*/  LDL R29, [R1+0x6d4] ;  /* 0x0006d400011d7983 */ /* 0x000ea80000100800 */
[----:B----4-:R0:W-:Y:S01]  /*c8a0*/  STL [R1+0x148], R0 ;  /* 0x0001480001007387 */ /* 0x0101e20000100800 */
[----:B------:R-:W-:Y:S02]  /*c8b0*/  PRMT R6, RZ, 0x7610, R6 ;  /* 0x00007610ff067816 */ /* 0x000fe40000000006 */
[----:B------:R-:W-:Y:S01]  /*c8c0*/  PRMT R5, RZ, 0x7610, R5 ;  /* 0x00007610ff057816 */ /* 0x000fe20000000005 */
[----:B0-----:R-:W4:Y:S01]  /*c8d0*/  LDL R0, [R1+0x6d0] ;  /* 0x0006d00001007983 */ /* 0x001f220000100800 */
[----:B---3--:R-:W-:-:S04]  /*c8e0*/  @!P3 LOP3.LUT R3, R3, R2, RZ, 0x3c, !PT ;  /* 0x000000020303b212 */ /* 0x008fc800078e3cff */
[----:B------:R-:W-:-:S04]  /*c8f0*/  @!P3 LOP3.LUT R2, R3, R2, RZ, 0x3c, !PT ;  /* 0x000000020302b212 */ /* 0x000fc800078e3cff */
[----:B------:R-:W-:-:S05]  /*c900*/  @!P3 LOP3.LUT R3, R3, R2, RZ, 0x3c, !PT ;  /* 0x000000020303b212 */ /* 0x000fca00078e3cff */
[----:B------:R0:W3:Y:S04]  /*c910*/  @!P3 LDG.E.U16 R23, desc[UR8][R2.64] ;  /* 0x000000080217b981 */ /* 0x0000e8000c1e1500 */
[----:B------:R-:W0:Y:S04]  /*c920*/  LDL R2, [R1+0x6a8] ;  /* 0x0006a80001027983 */ /* 0x000e280000100800 */
[----:B------:R-:W0:Y:S02]  /*c930*/  LDL R3, [R1+0x6b8] ;  /* 0x0006b80001037983 */ /* 0x000e240000100800 */
[----:B0-----:R-:W-:-:S04]  /*c940*/  @!P1 LOP3.LUT R3, R3, R2, RZ, 0x3c, !PT ;  /* 0x0000000203039212 */ /* 0x001fc800078e3cff */
[----:B------:R-:W-:-:S04]  /*c950*/  @!P1 LOP3.LUT R2, R3, R2, RZ, 0x3c, !PT ;  /* 0x0000000203029212 */ /* 0x000fc800078e3cff */
[----:B------:R-:W-:-:S05]  /*c960*/  @!P1 LOP3.LUT R3, R3, R2, RZ, 0x3c, !PT ;  /* 0x0000000203039212 */ /* 0x000fca00078e3cff */
[----:B------:R2:W3:Y:S02]  /*c970*/  @!P1 LDG.E.U16 R6, desc[UR8][R2.64] ;  /* 0x0000000802069981 */ /* 0x0004e4000c1e1500 */
[----:B--2---:R-:W-:Y:S02]  /*c980*/  @!P2 IMAD.MOV.U32 R2, RZ, RZ, R11 ;  /* 0x000000ffff02a224 */ /* 0x004fe400078e000b */
[----:B------:R-:W-:-:S05]  /*c990*/  @!P2 IMAD.MOV.U32 R3, RZ, RZ, R15 ;  /* 0x000000ffff03a224 */ /* 0x000fca00078e000f */
[----:B------:R-:W2:Y:S04]  /*c9a0*/  @!P2 LDG.E.U16 R5, desc[UR8][R2.64] ;  /* 0x000000080205a981 */ /* 0x000ea8000c1e1500 */
[----:B---3--:R0:W-:Y:S04]  /*c9b0*/  STL [R1+0x24], R6 ;  /* 0x0000240601007387 */ /* 0x0081e80000100800 */
[----:B0-----:R-:W3:Y:S04]  /*c9c0*/  LDL.LU R6, [R1+0xf74] ;  /* 0x000f740001067983 */ /* 0x001ee80000300800 */
[----:B------:R-:W3:Y:S04]  /*c9d0*/  LDL R15, [R1+0x6dc] ;  /* 0x0006dc00010f7983 */ /* 0x000ee80000100800 */
[----:B------:R-:W3:Y:S04]  /*c9e0*/  LDL R11, [R1+0x6e4] ;  /* 0x0006e400010b7983 */ /* 0x000ee80000100800 */
[----:B--2---:R0:W-:Y:S04]  /*c9f0*/  STL [R1+0x6c], R5 ;  /* 0x00006c0501007387 */ /* 0x0041e80000100800 */
[----:B0-----:R-:W2:Y:S04]  /*ca00*/  LDL.LU R5, [R1+0xf70] ;  /* 0x000f700001057983 */ /* 0x001ea80000300800 */
[----:B------:R-:W2:Y:S01]  /*ca10*/  LDL R3, [R1+0x6b0] ;  /* 0x0006b00001037983 */ /* 0x000ea20000100800 */
[----:B------:R-:W-:Y:S01]  /*ca20*/  PRMT R27, RZ, 0x7610, R27 ;  /* 0x00007610ff1b7816 */ /* 0x000fe2000000001b */
[----:B------:R-:W-:Y:S01]  /*ca30*/  @!P4 IMAD.MOV.U32 R2, RZ, RZ, R29 ;  /* 0x000000ffff02c224 */ /* 0x000fe200078e001d */
[----:B------:R-:W0:Y:S01]  /*ca40*/  S2R R4, SR_TID.X ;  /* 0x0000000000047919 */ /* 0x000e220000002100 */
[----:B------:R-:W-:-:S03]  /*ca50*/  PRMT R24, RZ, 0x7610, R24 ;  /* 0x00007610ff187816 */ /* 0x000fc60000000018 */
[----:B--2---:R4:W2:Y:S01]  /*ca60*/  @!P4 LDG.E.U16 R27, desc[UR8][R2.64] ;  /* 0x00000008021bc981 */ /* 0x0048a2000c1e1500 */
[----:B0-----:R-:W-:-:S04]  /*ca70*/  SHF.R.U32.HI R4, RZ, 0x5, R4 ;  /* 0x00000005ff047819 */ /* 0x001fc80000011604 */
[----:B------:R-:W-:-:S04]  /*ca80*/  SGXT.U32 R4, R4, 0x1 ;  /* 0x000000010404781a */ /* 0x000fc80000000000 */
[----:B------:R-:W-:-:S04]  /*ca90*/  LOP3.LUT R4, R4, 0x48, RZ, 0xfc, !PT ;  /* 0x0000004804047812 */ /* 0x000fc800078efcff */
[----:B------:R-:W-:-:S13]  /*caa0*/  ISETP.GE.AND P0, PT, R4, UR11, PT ;  /* 0x0000000b04007c0c */ /* 0x000fda000bf06270 */
[----:B----4-:R-:W-:Y:S02]  /*cab0*/  @!P0 IMAD.MOV.U32 R2, RZ, RZ, R0 ;  /* 0x000000ffff028224 */ /* 0x010fe400078e0000 */
[----:B------:R-:W-:-:S05]  /*cac0*/  @!P0 IMAD.MOV.U32 R3, RZ, RZ, R10 ;  /* 0x000000ffff038224 */ /* 0x000fca00078e000a */
[----:B------:R0:W4:Y:S01]  /*cad0*/  @!P0 LDG.E.U16 R24, desc[UR8][R2.64] ;  /* 0x0000000802188981 */ /* 0x000122000c1e1500 */
[----:B------:R-:W1:Y:S03]  /*cae0*/  S2R R4, SR_TID.X ;  /* 0x0000000000047919 */ /* 0x000e660000002100 */
[----:B--2---:R2:W-:Y:S04]  /*caf0*/  STL [R1+0x13c], R27 ;  /* 0x00013c1b01007387 */ /* 0x0045e80000100800 */
[----:B------:R-:W0:Y:S04]  /*cb00*/  LDL R2, [R1+0x6c4] ;  /* 0x0006c40001027983 */ /* 0x000e280000100800 */
[----:B------:R-:W0:Y:S01]  /*cb10*/  LDL R3, [R1+0x6cc] ;  /* 0x0006cc0001037983 */ /* 0x000e220000100800 */
[----:B-1----:R-:W-:-:S02]  /*cb20*/  SHF.R.U32.HI R4, RZ, 0x5, R4 ;  /* 0x00000005ff047819 */ /* 0x002fc40000011604 */
[----:B------:R-:W-:Y:S01]  /*cb30*/  PRMT R26, RZ, 0x7610, R26 ;  /* 0x00007610ff1a7816 */ /* 0x000fe2000000001a */
[----:B--2---:R-:W2:Y:S01]  /*cb40*/  LDL R27, [R1+0x704] ;  /* 0x00070400011b7983 */ /* 0x004ea20000100800 */
[----:B------:R-:W-:-:S03]  /*cb50*/  SGXT.U32 R4, R4, 0x1 ;  /* 0x000000010404781a */ /* 0x000fc60000000000 */
[----:B------:R-:W2:Y:S01]  /*cb60*/  LDL R10, [R1+0x728] ;  /* 0x00072800010a7983 */ /* 0x000ea20000100800 */
[----:B------:R-:W-:-:S04]  /*cb70*/  LOP3.LUT R4, R4, 0x4a, RZ, 0xfc, !PT ;  /* 0x0000004a04047812 */ /* 0x000fc800078efcff */
[----:B------:R-:W-:Y:S02]  /*cb80*/  ISETP.GE.AND P1, PT, R4, UR11, PT ;  /* 0x0000000b04007c0c */ /* 0x000fe4000bf26270 */
[----:B------:R-:W1:Y:S01]  /*cb90*/  S2R R4, SR_TID.X ;  /* 0x0000000000047919 */ /* 0x000e620000002100 */
[----:B------:R-:W0:Y:S10]  /*cba0*/  S2R R29, SR_TID.X ;  /* 0x00000000001d7919 */ /* 0x000e340000002100 */
[----:B0-----:R-:W-:-:S04]  /*cbb0*/  @!P1 LOP3.LUT R3, R3, R2, RZ, 0x3c, !PT ;  /* 0x0000000203039212 */ /* 0x001fc800078e3cff */
[----:B------:R-:W-:-:S04]  /*cbc0*/  @!P1 LOP3.LUT R2, R3, R2, RZ, 0x3c, !PT ;  /* 0x0000000203029212 */ /* 0x000fc800078e3cff */
[----:B------:R-:W-:-:S05]  /*cbd0*/  @!P1 LOP3.LUT R3, R3, R2, RZ, 0x3c, !PT ;  /* 0x0000000203039212 */ /* 0x000fca00078e3cff */
[----:B------:R3:W4:Y:S01]  /*cbe0*/  @!P1 LDG.E.U16 R26, desc[UR8][R2.64] ;  /* 0x00000008021a9981 */ /* 0x000722000c1e1500 */
[----:B-1----:R-:W-:Y:S02]  /*cbf0*/  SHF.R.U32.HI R4, RZ, 0x5, R4 ;  /* 0x00000005ff047819 */ /* 0x002fe40000011604 */
[----:B------:R-:W-:Y:S02]  /*cc00*/  SHF.R.U32.HI R0, RZ, 0x5, R29 ;  /* 0x00000005ff007819 */ /* 0x000fe4000001161d */
[----:B------:R-:W-:Y:S02]  /*cc10*/  SGXT.U32 R4, R4, 0x1 ;  /* 0x000000010404781a */ /* 0x000fe40000000000 */
[----:B------:R-:W-:Y:S02]  /*cc20*/  SGXT.U32 R0, R0, 0x1 ;  /* 0x000000010000781a */ /* 0x000fe40000000000 */
[----:B------:R-:W-:Y:S02]  /*cc30*/  LOP3.LUT R4, R4, 0x50, RZ, 0xfc, !PT ;  /* 0x0000005004047812 */ /* 0x000fe400078efcff */
[----:B------:R-:W-:-:S02]  /*cc40*/  LOP3.LUT R0, R0, 0x58, RZ, 0xfc, !PT ;  /* 0x0000005800007812 */ /* 0x000fc400078efcff */
[----:B------:R-:W-:Y:S02]  /*cc50*/  ISETP.GE.AND P0, PT, R4, UR11, PT ;  /* 0x0000000b04007c0c */ /* 0x000fe4000bf06270 */
[----:B------:R-:W-:Y:S01]  /*cc60*/  ISETP.GE.AND P1, PT, R0, UR11, PT ;  /* 0x0000000b00007c0c */ /* 0x000fe2000bf26270 */
[----:B------:R-:W4:Y:S01]  /*cc70*/  LDL.LU R4, [R1+0xf6c] ;  /* 0x000f6c0001047983 */ /* 0x000f220000300800 */
[----:B------:R-:W-:Y:S02]  /*cc80*/  SHF.R.U32.HI R29, RZ, 0x5, R29 ;  /* 0x00000005ff1d7819 */ /* 0x000fe4000001161d */
[----:B------:R-:W-:Y:S02]  /*cc90*/  PRMT R7, RZ, 0x7610, R7 ;  /* 0x00007610ff077816 */ /* 0x000fe40000000007 */
[----:B------:R-:W-:-:S05]  /*cca0*/  SGXT.U32 R29, R29, 0x1 ;  /* 0x000000011d1d781a */ /* 0x000fca0000000000 */
[----:B---3--:R-:W-:Y:S02]  /*ccb0*/  @!P0 IMAD.MOV.U32 R2, RZ, RZ, R11 ;  /* 0x000000ffff028224 */ /* 0x008fe400078e000b */
[----:B------:R-:W-:Y:S01]  /*ccc0*/  @!P0 IMAD.MOV.U32 R3, RZ, RZ, R15 ;  /* 0x000000ffff038224 */ /* 0x000fe200078e000f */
[----:B------:R-:W-:Y:S02]  /*ccd0*/  LOP3.LUT R0, R29, 0x60, RZ, 0xfc, !PT ;  /* 0x000000601d007812 */ /* 0x000fe400078efcff */
[----:B------:R-:W-:Y:S01]  /*cce0*/  PRMT R25, RZ, 0x7610, R25 ;  /* 0x00007610ff197816 */ /* 0x000fe20000000019 */
[----:B------:R-:W3:Y:S04]  /*ccf0*/  LDL R29, [R1+0x768] ;  /* 0x00076800011d7983 */ /* 0x000ee80000100800 */
[----:B------:R2:W3:Y:S01]  /*cd00*/  @!P0 LDG.E.U16 R7, desc[UR8][R2.64] ;  /* 0x0000000802078981 */ /* 0x0004e2000c1e1500 */
[----:B------:R-:W-:Y:S01]  /*cd10*/  ISETP.GE.AND P0, PT, R0, UR11, PT ;  /* 0x0000000b00007c0c */ /* 0x000fe2000bf06270 */
[----:B--2---:R-:W-:-:S02]  /*cd20*/  @!P1 IMAD.MOV.U32 R2, RZ, RZ, R10 ;  /* 0x000000ffff029224 */ /* 0x004fc400078e000a */
[----:B------:R-:W-:-:S05]  /*cd30*/  @!P1 IMAD.MOV.U32 R3, RZ, RZ, R27 ;  /* 0x000000ffff039224 */ /* 0x000fca00078e001b */
[----:B------:R0:W2:Y:S04]  /*cd40*/  @!P1 LDG.E.U16 R25, desc[UR8][R2.64] ;  /* 0x0000000802199981 */ /* 0x0000a8000c1e1500 */
[----:B----4-:R1:W-:Y:S04]  /*cd50*/  STL [R1+0x18], R26 ;  /* 0x0000181a01007387 */ /* 0x0103e80000100800 */
[----:B------:R-:W4:Y:S04]  /*cd60*/  LDL R15, [R1+0x78c] ;  /* 0x00078c00010f7983 */ /* 0x000f280000100800 */
[----:B-1----:R-:W2:Y:S04]  /*cd70*/  LDL R26, [R1+0x754] ;  /* 0x00075400011a7983 */ /* 0x002ea80000100800 */
[----:B------:R-:W2:Y:S04]  /*cd80*/  LDL.LU R0, [R1+0x774] ;  /* 0x0007740001007983 */ /* 0x000ea80000300800 */
[----:B------:R-:W0:Y:S04]  /*cd90*/  LDL R2, [R1+0x714] ;  /* 0x0007140001027983 */ /* 0x000e280000100800 */
[----:B------:R-:W0:Y:S01]  /*cda0*/  LDL R3, [R1+0x748] ;  /* 0x0007480001037983 */ /* 0x000e220000100800 */
[----:B------:R-:W-:-:S03]  /*cdb0*/  PRMT R6, RZ, 0x7610, R6 ;  /* 0x00007610ff067816 */ /* 0x000fc60000000006 */
[----:B------:R-:W2:Y:S01]  /*cdc0*/  LDL R10, [R1+0x7a0] ;  /* 0x0007a000010a7983 */ /* 0x000ea20000100800 */
[----:B------:R-:W1:Y:S02]  /*cdd0*/  S2R R11, SR_TID.X ;  /* 0x00000000000b7919 */ /* 0x000e640000002100 */
[----:B-1----:R-:W-:-:S04]  /*cde0*/  SHF.R.U32.HI R11, RZ, 0x5, R11 ;  /* 0x00000005ff0b7819 */ /* 0x002fc8000001160b */
[----:B------:R-:W-:Y:S02]  /*cdf0*/  SGXT.U32 R11, R11, 0x1 ;  /* 0x000000010b0b781a */ /* 0x000fe40000000000 */
[----:B0-----:R-:W-:-:S04]  /*ce00*/  @!P0 LOP3.LUT R3, R3, R2, RZ, 0x3c, !PT ;  /* 0x0000000203038212 */ /* 0x001fc800078e3cff */
[----:B------:R-:W-:-:S04]  /*ce10*/  @!P0 LOP3.LUT R2, R3, R2, RZ, 0x3c, !PT ;  /* 0x0000000203028212 */ /* 0x000fc800078e3cff */
[----:B------:R-:W-:-:S05]  /*ce20*/  @!P0 LOP3.LUT R3, R3, R2, RZ, 0x3c, !PT ;  /* 0x0000000203038212 */ /* 0x000fca00078e3cff */
[----:B------:R0:W2:Y:S04]  /*ce30*/  @!P0 LDG.E.U16 R6, desc[UR8][R2.64] ;  /* 0x0000000802068981 */ /* 0x0000a8000c1e1500 */
[----:B------:R-:W2:Y:S01]  /*ce40*/  LDL R3, [R1+0x734] ;  /* 0x0007340001037983 */ /* 0x000ea20000100800 */
[----:B------:R-:W-:Y:S02]  /*ce50*/  LOP3.LUT R27, R11, 0x68, RZ, 0xfc, !PT ;  /* 0x000000680b1b7812 */ /* 0x000fe400078efcff */
[----:B------:R-:W1:Y:S02]  /*ce60*/  S2R R11, SR_TID.X ;  /* 0x00000000000b7919 */ /* 0x000e640000002100 */
[----:B------:R-:W-:Y:S02]  /*ce70*/  ISETP.GE.AND P1, PT, R27, UR11, PT ;  /* 0x0000000b1b007c0c */ /* 0x000fe4000bf26270 */
[----:B------:R-:W-:-:S02]  /*ce80*/  PRMT R5, RZ, 0x7610, R5 ;  /* 0x00007610ff057816 */ /* 0x000fc40000000005 */
[----:B-1----:R-:W-:-:S04]  /*ce90*/  SHF.R.U32.HI R27, RZ, 0x5, R11 ;  /* 0x00000005ff1b7819 */ /* 0x002fc8000001160b */
[----:B------:R-:W-:-:S04]  /*cea0*/  SGXT.U32 R27, R27, 0x1 ;  /* 0x000000011b1b781a */ /* 0x000fc80000000000 */
[----:B0-----:R-:W-:-:S04]  /*ceb0*/  LOP3.LUT R2, R27, 0x70, RZ, 0xfc, !PT ;  /* 0x000000701b027812 */ /* 0x001fc800078efcff */
[----:B------:R-:W-:Y:S01]  /*cec0*/  ISETP.GE.AND P0, PT, R2, UR11, PT ;  /* 0x0000000b02007c0c */ /* 0x000fe2000bf06270 */
[----:B---3--:R-:W-:Y:S01]  /*ced0*/  @!P1 IMAD.MOV.U32 R2, RZ, RZ, R29 ;  /* 0x000000ffff029224 */ /* 0x008fe200078e001d */
[----:B------:R-:W-:Y:S01]  /*cee0*/  SHF.R.U32.HI R27, RZ, 0x5, R11 ;  /* 0x00000005ff1b7819 */ /* 0x000fe2000001160b */
[----:B------:R-:W3:Y:S03]  /*cef0*/  LDL R29, [R1+0x6f0] ;  /* 0x0006f000011d7983 */ /* 0x000ee60000100800 */
[----:B------:R-:W-:-:S04]  /*cf00*/  SGXT.U32 R27, R27, 0x1 ;  /* 0x000000011b1b781a */ /* 0x000fc80000000000 */
[----:B------:R-:W-:Y:S02]  /*cf10*/  LOP3.LUT R27, R27, 0x78, RZ, 0xfc, !PT ;  /* 0x000000781b1b7812 */ /* 0x000fe400078efcff */
[----:B------:R-:W-:Y:S02]  /*cf20*/  SHF.R.U32.HI R11, RZ, 0x5, R11 ;  /* 0x00000005ff0b7819 */ /* 0x000fe4000001160b */
[----:B------:R-:W-:Y:S02]  /*cf30*/  PRMT R4, RZ, 0x7610, R4 ;  /* 0x00007610ff047816 */ /* 0x000fe40000000004 */
[----:B------:R-:W-:-:S04]  /*cf40*/  SGXT.U32 R11, R11, 0x1 ;  /* 0x000000010b0b781a */ /* 0x000fc80000000000 */
[----:B------:R-:W-:Y:S01]  /*cf50*/  LOP3.LUT R11, R11, 0x4c, RZ, 0xfc, !PT ;  /* 0x0000004c0b0b7812 */ /* 0x000fe200078efcff */
[----:B--2---:R4:W2:Y:S02]  /*cf60*/  @!P1 LDG.E.U16 R5, desc[UR8][R2.64] ;  /* 0x0000000802059981 */ /* 0x0048a4000c1e1500 */
[----:B----4-:R-:W-:Y:S02]  /*cf70*/  @!P0 IMAD.MOV.U32 R2, RZ, RZ, R15 ;  /* 0x000000ffff028224 */ /* 0x010fe400078e000f */
[----:B------:R-:W0:Y:S01]  /*cf80*/  S2R R15, SR_TID.X ;  /* 0x00000000000f7919 */ /* 0x000e220000002100 */
[----:B------:R-:W-:Y:S01]  /*cf90*/  ISETP.GE.AND P1, PT, R27, UR11, PT ;  /* 0x0000000b1b007c0c */ /* 0x000fe2000bf26270 */
[----:B------:R-:W-:Y:S01]  /*cfa0*/  @!P0 IMAD.MOV.U32 R3, RZ, RZ, R26 ;  /* 0x000000ffff038224 */ /* 0x000fe200078e001a */
[----:B------:R-:W4:Y:S04]  /*cfb0*/  LDL R27, [R1+0x6f8] ;  /* 0x0006f800011b7983 */ /* 0x000f280000100800 */
[----:B------:R1:W2:Y:S01]  /*cfc0*/  @!P0 LDG.E.U16 R4, desc[UR8][R2.64] ;  /* 0x0000000802048981 */ /* 0x0002a2000c1e1500 */
[----:B------:R-:W-:-:S06]  /*cfd0*/  ISETP.GE.AND P0, PT, R11, UR11, PT ;  /* 0x0000000b0b007c0c */ /* 0x000fcc000bf06270 */
[----:B------:R-:W-:Y:S01]  /*cfe0*/  @!P1 IMAD.MOV.U32 R11, RZ, RZ, R0 ;  /* 0x000000ffff0b9224 */ /* 0x000fe200078e0000 */
[----:B-1----:R-:W-:Y:S01]  /*cff0*/  PRMT R3, RZ, 0x7610, R3 ;  /* 0x00007610ff037816 */ /* 0x002fe20000000003 */
[----:B------:R-:W-:Y:S05]  /*d000*/  STL [R1+0x980], R0 ;  /* 0x0009800001007387 */ /* 0x000fea0000100800 */
[----:B------:R1:W2:Y:S01]  /*d010*/  @!P1 LDG.E.U16 R3, desc[UR8][R10.64] ;  /* 0x000000080a039981 */ /* 0x0002a2000c1e1500 */
[----:B0-----:R-:W-:-:S03]  /*d020*/  SHF.R.U32.HI R15, RZ, 0x5, R15 ;  /* 0x00000005ff0f7819 */ /* 0x001fc6000001160f */
[----:B------:R-:W1:Y:S01]  /*d030*/  LDL R10, [R1+0x6c8] ;  /* 0x0006c800010a7983 */ /* 0x000e620000100800 */
[----:B------:R-:W-:-:S03]  /*d040*/  SGXT.U32 R15, R15, 0x1 ;  /* 0x000000010f0f781a */ /* 0x000fc60000000000 */
[----:B------:R-:W1:Y:S01]  /*d050*/  LDL R11, [R1+0x6ec] ;  /* 0x0006ec00010b7983 */ /* 0x000e620000100800 */
[----:B------:R-:W-:-:S04]  /*d060*/  LOP3.LUT R26, R15, 0x4e, RZ, 0xfc, !PT ;  /* 0x0000004e0f1a7812 */ /* 0x000fc800078efcff */
[----:B------:R-:W-:Y:S02]  /*d070*/  ISETP.GE.AND P1, PT, R26, UR11, PT ;  /* 0x0000000b1a007c0c */ /* 0x000fe4000bf26270 */
[----:B------:R-:W2:Y:S01]  /*d080*/  LDL.LU R26, [R1+0xf68] ;  /* 0x000f6800011a7983 */ /* 0x000ea20000300800 */
[----:B------:R-:W0:Y:S01]  /*d090*/  S2R R15, SR_TID.X ;  /* 0x00000000000f7919 */ /* 0x000e220000002100 */
[----:B-1----:R-:W-:-:S04]  /*d0a0*/  @!P0 LOP3.LUT R11, R11, R10, RZ, 0x3c, !PT ;  /* 0x0000000a0b0b8212 */ /* 0x002fc800078e3cff */
[C---:B------:R-:W-:Y:S02]  /*d0b0*/  @!P0 LOP3.LUT R10, R11.reuse, R10, RZ, 0x3c, !PT ;  /* 0x0000000a0b0a8212 */ /* 0x040fe400078e3cff */
[----:B--2---:R-:W-:Y:S02]  /*d0c0*/  PRMT R26, RZ, 0x7610, R26 ;  /* 0x00007610ff1a7816 */ /* 0x004fe4000000001a */
[----:B------:R-:W-:-:S05]  /*d0d0*/  @!P0 LOP3.LUT R11, R11, R10, RZ, 0x3c, !PT ;  /* 0x0000000a0b0b8212 */ /* 0x000fca00078e3cff */
[----:B------:R-:W2:Y:S01]  /*d0e0*/  @!P0 LDG.E.U16 R26, desc[UR8][R10.64] ;  /* 0x000000080a1a8981 */ /* 0x000ea2000c1e1500 */
[----:B0-----:R-:W-:-:S04]  /*d0f0*/  SHF.R.U32.HI R15, RZ, 0x5, R15 ;  /* 0x00000005ff0f7819 */ /* 0x001fc8000001160f */
[----:B------:R-:W-:Y:S01]  /*d100*/  SGXT.U32 R15, R15, 0x1 ;  /* 0x000000010f0f781a */ /* 0x000fe20000000000 */
[----:B--2---:R0:W-:Y:S04]  /*d110*/  STL [R1+0x34], R26 ;  /* 0x0000341a01007387 */ /* 0x0041e80000100800 */
[----:B------:R-:W2:Y:S04]  /*d120*/  LDL R10, [R1+0x6d8] ;  /* 0x0006d800010a7983 */ /* 0x000ea80000100800 */
[----:B------:R-:W2:Y:S01]  /*d130*/  LDL R11, [R1+0x6e8] ;  /* 0x0006e800010b7983 */ /* 0x000ea20000100800 */
[----:B0-----:R-:W-:-:S04]  /*d140*/  LOP3.LUT R26, R15, 0x52, RZ, 0xfc, !PT ;  /* 0x000000520f1a7812 */ /* 0x001fc800078efcff */
[----:B------:R-:W-:Y:S02]  /*d150*/  ISETP.GE.AND P0, PT, R26, UR11, PT ;  /* 0x0000000b1a007c0c */ /* 0x000fe4000bf06270 */
[----:B------:R-:W3:Y:S01]  /*d160*/  LDL.LU R26, [R1+0xf64] ;  /* 0x000f6400011a7983 */ /* 0x000ee20000300800 */
[----:B------:R-:W0:Y:S01]  /*d170*/  S2R R15, SR_TID.X ;  /* 0x00000000000f7919 */ /* 0x000e220000002100 */
[----:B--2---:R-:W-:-:S04]  /*d180*/  @!P1 LOP3.LUT R11, R11, R10, RZ, 0x3c, !PT ;  /* 0x0000000a0b0b9212 */ /* 0x004fc800078e3cff */
[C---:B------:R-:W-:Y:S02]  /*d190*/  @!P1 LOP3.LUT R10, R11.reuse, R10, RZ, 0x3c, !PT ;  /* 0x0000000a0b0a9212 */ /* 0x040fe400078e3cff */
[----:B---3--:R-:W-:Y:S02]  /*d1a0*/  PRMT R26, RZ, 0x7610, R26 ;  /* 0x00007610ff1a7816 */ /* 0x008fe4000000001a */
        /* <DEDUP_REMOVED lines=11> */
[----:B------:R-:W-:Y:S02]  /*d260*/  PRMT R14, RZ, 0x7610, R14 ;  /* 0x00007610ff0e7816 */ /* 0x000fe4000000000e */
[----:B0-----:R-:W-:-:S04]  /*d270*/  SHF.R.U32.HI R15, RZ, 0x5, R15 ;  /* 0x00000005ff0f7819 */ /* 0x001fc8000001160f */
[----:B------:R-:W-:Y:S02]  /*d280*/  SGXT.U32 R15, R15, 0x1 ;  /* 0x000000010f0f781a */ /* 0x000fe40000000000 */
[----:B--2---:R-:W-:-:S04]  /*d290*/  @!P0 LOP3.LUT R11, R11, R10, RZ, 0x3c, !PT ;  /* 0x0000000a0b0b8212 */ /* 0x004fc800078e3cff */
[C---:B------:R-:W-:Y:S02]  /*d2a0*/  @!P0 LOP3.LUT R10, R11.reuse, R10, RZ, 0x3c, !PT ;  /* 0x0000000a0b0a8212 */ /* 0x040fe400078e3cff */
[----:B---3--:R-:W-:Y:S02]  /*d2b0*/  PRMT R26, RZ, 0x7610, R26 ;  /* 0x00007610ff1a7816 */ /* 0x008fe4000000001a */
[----:B------:R-:W-:-:S05]  /*d2c0*/  @!P0 LOP3.LUT R11, R11, R10, RZ, 0x3c, !PT ;  /* 0x0000000a0b0b8212 */ /* 0x000fca00078e3cff */
[----:B------:R0:W2:Y:S02]  /*d2d0*/  @!P0 LDG.E.U16 R26, desc[UR8][R10.64] ;  /* 0x000000080a1a8981 */ /* 0x0000a4000c1e1500 */
[----:B0-----:R-:W-:Y:S01]  /*d2e0*/  LOP3.LUT R11, R15, 0x56, RZ, 0xfc, !PT ;  /* 0x000000560f0b7812 */ /* 0x001fe200078efcff */
[----:B----4-:R-:W-:-:S03]  /*d2f0*/  @!P1 IMAD.MOV.U32 R10, RZ, RZ, R27 ;  /* 0x000000ffff0a9224 */ /* 0x010fc600078e001b */
[----:B------:R-:W-:Y:S01]  /*d300*/  ISETP.GE.AND P0, PT, R11, UR11, PT ;  /* 0x0000000b0b007c0c */ /* 0x000fe2000bf06270 */
[----:B------:R-:W-:-:S05]  /*d310*/  @!P1 IMAD.MOV.U32 R11, RZ, RZ, R29 ;  /* 0x000000ffff0b9224 */ /* 0x000fca00078e001d */
[----:B------:R-:W3:Y:S01]  /*d320*/  @!P1 LDG.E.U16 R14, desc[UR8][R10.64] ;  /* 0x000000080a0e9981 */ /* 0x000ee2000c1e1500 */
[----:B------:R-:W0:Y:S02]  /*d330*/  S2R R15, SR_TID.X ;  /* 0x00000000000f7919 */ /* 0x000e240000002100 */
[----:B0-----:R-:W-:-:S04]  /*d340*/  SHF.R.U32.HI R15, RZ, 0x5, R15 ;  /* 0x00000005ff0f7819 */ /* 0x001fc8000001160f */
[----:B------:R-:W-:-:S04]  /*d350*/  SGXT.U32 R15, R15, 0x1 ;  /* 0x000000010f0f781a */ /* 0x000fc80000000000 */
[----:B------:R-:W-:-:S04]  /*d360*/  LOP3.LUT R29, R15, 0x5a, RZ, 0xfc, !PT ;  /* 0x0000005a0f1d7812 */ /* 0x000fc800078efcff */
[----:B------:R-:W-:Y:S01]  /*d370*/  ISETP.GE.AND P1, PT, R29, UR11, PT ;  /* 0x0000000b1d007c0c */ /* 0x000fe2000bf26270 */
[----:B--2---:R0:W-:Y:S04]  /*d380*/  STL [R1+0x8], R26 ;  /* 0x0000081a01007387 */ /* 0x0041e80000100800 */
[----:B0-----:R-:W2:Y:S04]  /*d390*/  LDL.LU R26, [R1+0xf5c] ;  /* 0x000f5c00011a7983 */ /* 0x001ea80000300800 */
[----:B------:R-:W4:Y:S04]  /*d3a0*/  LDL R10, [R1+0x6f4] ;  /* 0x0006f400010a7983 */ /* 0x000f280000100800 */
[----:B------:R-:W4:Y:S04]  /*d3b0*/  LDL R11, [R1+0x720] ;  /* 0x00072000010b7983 */ /* 0x000f280000100800 */
[----:B------:R-:W2:Y:S04]  /*d3c0*/  LDL R27, [R1+0x710] ;  /* 0x00071000011b7983 */ /* 0x000ea80000100800 */
[----:B---3--:R0:W-:Y:S04]  /*d3d0*/  STL [R1+0x2c], R14 ;  /* 0x00002c0e01007387 */ /* 0x0081e80000100800 */
[----:B0-----:R-:W3:Y:S04]  /*d3e0*/  LDL R14, [R1+0x740] ;  /* 0x00074000010e7983 */ /* 0x001ee80000100800 */
[----:B------:R-:W2:Y:S01]  /*d3f0*/  LDL.LU R29, [R1+0xf58] ;  /* 0x000f5800011d7983 */ /* 0x000ea20000300800 */
[----:B----4-:R-:W-:-:S04]  /*d400*/  @!P0 LOP3.LUT R11, R11, R10, RZ, 0x3c, !PT ;  /* 0x0000000a0b0b8212 */ /* 0x010fc800078e3cff */
[----:B------:R-:W-:-:S04]  /*d410*/  @!P0 LOP3.LUT R10, R11, R10, RZ, 0x3c, !PT ;  /* 0x0000000a0b0a8212 */ /* 0x000fc800078e3cff */
[----:B------:R-:W-:Y:S02]  /*d420*/  @!P0 LOP3.LUT R11, R11, R10, RZ, 0x3c, !PT ;  /* 0x0000000a0b0b8212 */ /* 0x000fe400078e3cff */
[----:B--2---:R-:W-:-:S06]  /*d430*/  PRMT R29, RZ, 0x7610, R29 ;  /* 0x00007610ff1d7816 */ /* 0x004fcc000000001d */
[----:B------:R-:W2:Y:S01]  /*d440*/  @!P0 LDG.E.U16 R29, desc[UR8][R10.64] ;  /* 0x000000080a1d8981 */ /* 0x000ea2000c1e1500 */
[----:B------:R-:W0:Y:S02]  /*d450*/  S2R R15, SR_TID.X ;  /* 0x00000000000f7919 */ /* 0x000e240000002100 */
[----:B0-----:R-:W-:-:S04]  /*d460*/  SHF.R.U32.HI R15, RZ, 0x5, R15 ;  /* 0x00000005ff0f7819 */ /* 0x001fc8000001160f */
[----:B------:R-:W-:Y:S01]  /*d470*/  SGXT.U32 R15, R15, 0x1 ;  /* 0x000000010f0f781a */ /* 0x000fe20000000000 */
[----:B--2---:R0:W-:Y:S04]  /*d480*/  STL [R1+0x88], R29 ;  /* 0x0000881d01007387 */ /* 0x0041e80000100800 */
[----:B------:R-:W2:Y:S04]  /*d490*/  LDL R10, [R1+0x708] ;  /* 0x00070800010a7983 */ /* 0x000ea80000100800 */
[----:B------:R-:W2:Y:S01]  /*d4a0*/  LDL R11, [R1+0x730] ;  /* 0x00073000010b7983 */ /* 0x000ea20000100800 */
[----:B0-----:R-:W-:-:S04]  /*d4b0*/  LOP3.LUT R29, R15, 0x5c, RZ, 0xfc, !PT ;  /* 0x0000005c0f1d7812 */ /* 0x001fc800078efcff */
[----:B------:R-:W-:Y:S02]  /*d4c0*/  ISETP.GE.AND P0, PT, R29, UR11, PT ;  /* 0x0000000b1d007c0c */ /* 0x000fe4000bf06270 */
[----:B------:R-:W4:Y:S01]  /*d4d0*/  LDL.LU R29, [R1+0xf54] ;  /* 0x000f5400011d7983 */ /* 0x000f220000300800 */
[----:B--2---:R-:W-:-:S04]  /*d4e0*/  @!P1 LOP3.LUT R11, R11, R10, RZ, 0x3c, !PT ;  /* 0x0000000a0b0b9212 */ /* 0x004fc800078e3cff */
[C---:B------:R-:W-:Y:S02]  /*d4f0*/  @!P1 LOP3.LUT R10, R11.reuse, R10, RZ, 0x3c, !PT ;  /* 0x0000000a0b0a9212 */ /* 0x040fe400078e3cff */
[----:B----4-:R-:W-:Y:S02]  /*d500*/  PRMT R29, RZ, 0x7610, R29 ;  /* 0x00007610ff1d7816 */ /* 0x010fe4000000001d */
[----:B------:R-:W-:-:S05]  /*d510*/  @!P1 LOP3.LUT R11, R11, R10, RZ, 0x3c, !PT ;  /* 0x0000000a0b0b9212 */ /* 0x000fca00078e3cff */
[----:B------:R-:W2:Y:S04]  /*d520*/  @!P1 LDG.E.U16 R29, desc[UR8][R10.64] ;  /* 0x000000080a1d9981 */ /* 0x000ea8000c1e1500 */
[----:B------:R-:W4:Y:S01]  /*d530*/  LDL R10, [R1+0x70c] ;  /* 0x00070c00010a7983 */ /* 0x000f220000100800 */
[----:B------:R-:W0:Y:S03]  /*d540*/  S2R R15, SR_TID.X ;  /* 0x00000000000f7919 */ /* 0x000e260000002100 */
[----:B--2---:R1:W-:Y:S04]  /*d550*/  STL [R1+0x4], R29 ;  /* 0x0000041d01007387 */ /* 0x0043e80000100800 */
[----:B------:R-:W4:Y:S01]  /*d560*/  LDL R11, [R1+0x738] ;  /* 0x00073800010b7983 */ /* 0x000f220000100800 */
[----:B-1----:R-:W1:Y:S01]  /*d570*/  S2R R29, SR_TID.X ;  /* 0x00000000001d7919 */ /* 0x002e620000002100 */
[----:B0-----:R-:W-:-:S04]  /*d580*/  SHF.R.U32.HI R15, RZ, 0x5, R15 ;  /* 0x00000005ff0f7819 */ /* 0x001fc8000001160f */
[----:B------:R-:W-:-:S04]  /*d590*/  SGXT.U32 R15, R15, 0x1 ;  /* 0x000000010f0f781a */ /* 0x000fc80000000000 */
[----:B------:R-:W-:Y:S02]  /*d5a0*/  LOP3.LUT R15, R15, 0x5e, RZ, 0xfc, !PT ;  /* 0x0000005e0f0f7812 */ /* 0x000fe400078efcff */
[----:B------:R-:W-:Y:S02]  /*d5b0*/  PRMT R26, RZ, 0x7610, R26 ;  /* 0x00007610ff1a7816 */ /* 0x000fe4000000001a */
[----:B------:R-:W-:Y:S02]  /*d5c0*/  ISETP.GE.AND P1, PT, R15, UR11, PT ;  /* 0x0000000b0f007c0c */ /* 0x000fe4000bf26270 */
[----:B------:R-:W-:Y:S01]  /*d5d0*/  PRMT R0, RZ, 0x7610, R0 ;  /* 0x00007610ff007816 */ /* 0x000fe20000000000 */
[----:B------:R-:W2:Y:S01]  /*d5e0*/  LDL R15, [R1+0x758] ;  /* 0x00075800010f7983 */ /* 0x000ea20000100800 */
[----:B-1----:R-:W-:-:S04]  /*d5f0*/  SHF.R.U32.HI R29, RZ, 0x5, R29 ;  /* 0x00000005ff1d7819 */ /* 0x002fc8000001161d */
[----:B------:R-:W-:Y:S02]  /*d600*/  SGXT.U32 R29, R29, 0x1 ;  /* 0x000000011d1d781a */ /* 0x000fe40000000000 */
[----:B----4-:R-:W-:-:S04]  /*d610*/  @!P0 LOP3.LUT R11, R11, R10, RZ, 0x3c, !PT ;  /* 0x0000000a0b0b8212 */ /* 0x010fc800078e3cff */
[----:B------:R-:W-:-:S04]  /*d620*/  @!P0 LOP3.LUT R10, R11, R10, RZ, 0x3c, !PT ;  /* 0x0000000a0b0a8212 */ /* 0x000fc800078e3cff */
[----:B------:R-:W-:-:S05]  /*d630*/  @!P0 LOP3.LUT R11, R11, R10, RZ, 0x3c, !PT ;  /* 0x0000000a0b0b8212 */ /* 0x000fca00078e3cff */
[----:B------:R0:W4:Y:S02]  /*d640*/  @!P0 LDG.E.U16 R26, desc[UR8][R10.64] ;  /* 0x000000080a1a8981 */ /* 0x000124000c1e1500 */
[----:B0-----:R-:W-:Y:S01]  /*d650*/  LOP3.LUT R11, R29, 0x62, RZ, 0xfc, !PT ;  /* 0x000000621d0b7812 */ /* 0x001fe200078efcff */
[----:B---3--:R-:W-:-:S03]  /*d660*/  @!P1 IMAD.MOV.U32 R10, RZ, RZ, R14 ;  /* 0x000000ffff0a9224 */ /* 0x008fc600078e000e */
        /* <DEDUP_REMOVED lines=8> */
[----:B----4-:R0:W-:Y:S04]  /*d6f0*/  STL [R1+0x28], R26 ;  /* 0x0000281a01007387 */ /* 0x0101e80000100800 */
[----:B0-----:R-:W4:Y:S04]  /*d700*/  LDL.LU R26, [R1+0xf50] ;  /* 0x000f5000011a7983 */ /* 0x001f280000300800 */
[----:B------:R-:W2:Y:S04]  /*d710*/  LDL R10, [R1+0x71c] ;  /* 0x00071c00010a7983 */ /* 0x000ea80000100800 */
[----:B------:R-:W2:Y:S04]  /*d720*/  LDL R11, [R1+0x750] ;  /* 0x00075000010b7983 */ /* 0x000ea80000100800 */
[----:B------:R-:W4:Y:S04]  /*d730*/  LDL R14, [R1+0x73c] ;  /* 0x00073c00010e7983 */ /* 0x000f280000100800 */
[----:B---3--:R0:W-:Y:S04]  /*d740*/  STL [R1+0x80], R0 ;  /* 0x0000800001007387 */ /* 0x0081e80000100800 */
[----:B0-----:R-:W3:Y:S04]  /*d750*/  LDL R0, [R1+0x770] ;  /* 0x0007700001007983 */ /* 0x001ee80000100800 */
[----:B------:R-:W3:Y:S01]  /*d760*/  LDL.LU R27, [R1+0xf4c] ;  /* 0x000f4c00011b7983 */ /* 0x000ee20000300800 */
[----:B--2---:R-:W-:-:S04]  /*d770*/  @!P0 LOP3.LUT R11, R11, R10, RZ, 0x3c, !PT ;  /* 0x0000000a0b0b8212 */ /* 0x004fc800078e3cff */
[----:B------:R-:W-:-:S04]  /*d780*/  @!P0 LOP3.LUT R10, R11, R10, RZ, 0x3c, !PT ;  /* 0x0000000a0b0a8212 */ /* 0x000fc800078e3cff */
[----:B------:R-:W-:Y:S02]  /*d790*/  @!P0 LOP3.LUT R11, R11, R10, RZ, 0x3c, !PT ;  /* 0x0000000a0b0b8212 */ /* 0x000fe400078e3cff */
[----:B---3--:R-:W-:-:S06]  /*d7a0*/  PRMT R27, RZ, 0x7610, R27 ;  /* 0x00007610ff1b7816 */ /* 0x008fcc000000001b */
[----:B------:R-:W2:Y:S01]  /*d7b0*/  @!P0 LDG.E.U16 R27, desc[UR8][R10.64] ;  /* 0x000000080a1b8981 */ /* 0x000ea2000c1e1500 */
[----:B------:R-:W0:Y:S03]  /*d7c0*/  S2R R29, SR_TID.X ;  /* 0x00000000001d7919 */ /* 0x000e260000002100 */
[----:B--2---:R1:W-:Y:S04]  /*d7d0*/  STL [R1], R27 ;  /* 0x0000001b01007387 */ /* 0x0043e80000100800 */
[----:B-1----:R-:W2:Y:S04]  /*d7e0*/  LDL.LU R27, [R1+0xf48] ;  /* 0x000f4800011b7983 */ /* 0x002ea80000300800 */
[----:B------:R-:W3:Y:S01]  /*d7f0*/  LDL R11, [R1+0x724] ;  /* 0x00072400010b7983 */ /* 0x000ee20000100800 */
[----:B0-----:R-:W-:-:S04]  /*d800*/  SHF.R.U32.HI R29, RZ, 0x5, R29 ;  /* 0x00000005ff1d7819 */ /* 0x001fc8000001161d */
[----:B------:R-:W-:-:S04]  /*d810*/  SGXT.U32 R29, R29, 0x1 ;  /* 0x000000011d1d781a */ /* 0x000fc80000000000 */
[----:B------:R-:W-:Y:S02]  /*d820*/  LOP3.LUT R10, R29, 0x66, RZ, 0xfc, !PT ;  /* 0x000000661d0a7812 */ /* 0x000fe400078efcff */
[----:B------:R-:W-:Y:S02]  /*d830*/  PRMT R17, RZ, 0x7610, R17 ;  /* 0x00007610ff117816 */ /* 0x000fe40000000011 */
[----:B------:R-:W-:Y:S01]  /*d840*/  ISETP.GE.AND P0, PT, R10, UR11, PT ;  /* 0x0000000b0a007c0c */ /* 0x000fe2000bf06270 */
[----:B------:R-:W-:-:S05]  /*d850*/  @!P1 IMAD.MOV.U32 R10, RZ, RZ, R15 ;  /* 0x000000ffff0a9224 */ /* 0x000fca00078e000f */
[----:B---3--:R-:W3:Y:S04]  /*d860*/  @!P1 LDG.E.U16 R17, desc[UR8][R10.64] ;  /* 0x000000080a119981 */ /* 0x008ee8000c1e1500 */
[----:B------:R-:W2:Y:S01]  /*d870*/  LDL R10, [R1+0x72c] ;  /* 0x00072c00010a7983 */ /* 0x000ea20000100800 */
[----:B------:R-:W0:Y:S03]  /*d880*/  S2R R29, SR_TID.X ;  /* 0x00000000001d7919 */ /* 0x000e260000002100 */
[----:B---3--:R1:W-:Y:S04]  /*d890*/  STL [R1+0x20], R17 ;  /* 0x0000201101007387 */ /* 0x0083e80000100800 */
[----:B------:R-:W3:Y:S01]  /*d8a0*/  LDL R11, [R1+0x760] ;  /* 0x00076000010b7983 */ /* 0x000ee20000100800 */
[----:B0-----:R-:W-:-:S04]  /*d8b0*/  SHF.R.U32.HI R15, RZ, 0x5, R29 ;  /* 0x00000005ff0f7819 */ /* 0x001fc8000001161d */
[----:B------:R-:W-:Y:S02]  /*d8c0*/  SGXT.U32 R15, R15, 0x1 ;  /* 0x000000010f0f781a */ /* 0x000fe40000000000 */
[----:B-1----:R-:W-:Y:S02]  /*d8d0*/  SHF.R.U32.HI R17, RZ, 0x5, R29 ;  /* 0x00000005ff117819 */ /* 0x002fe4000001161d */
[----:B------:R-:W-:Y:S02]  /*d8e0*/  LOP3.LUT R29, R15, 0x6a, RZ, 0xfc, !PT ;  /* 0x0000006a0f1d7812 */ /* 0x000fe400078efcff */
[----:B------:R-:W4:Y:S02]  /*d8f0*/  LDL R15, [R1+0x778] ;  /* 0x00077800010f7983 */ /* 0x000f240000100800 */
[----:B------:R-:W-:Y:S02]  /*d900*/  ISETP.GE.AND P1, PT, R29, UR11, PT ;  /* 0x0000000b1d007c0c */ /* 0x000fe4000bf26270 */
[----:B------:R-:W4:Y:S01]  /*d910*/  LDL.LU R29, [R1+0xf44] ;  /* 0x000f4400011d7983 */ /* 0x000f220000300800 */
[----:B--2---:R-:W-:-:S02]  /*d920*/  PRMT R27, RZ, 0x7610, R27 ;  /* 0x00007610ff1b7816 */ /* 0x004fc4000000001b */
[----:B---3--:R-:W-:-:S04]  /*d930*/  @!P0 LOP3.LUT R11, R11, R10, RZ, 0x3c, !PT ;  /* 0x0000000a0b0b8212 */ /* 0x008fc800078e3cff */
[----:B------:R-:W-:-:S04]  /*d940*/  @!P0 LOP3.LUT R10, R11, R10, RZ, 0x3c, !PT ;  /* 0x0000000a0b0a8212 */ /* 0x000fc800078e3cff */
[----:B------:R-:W-:-:S05]  /*d950*/  @!P0 LOP3.LUT R11, R11, R10, RZ, 0x3c, !PT ;  /* 0x0000000a0b0b8212 */ /* 0x000fca00078e3cff */
[----:B------:R0:W2:Y:S01]  /*d960*/  @!P0 LDG.E.U16 R27, desc[UR8][R10.64] ;  /* 0x000000080a1b8981 */ /* 0x0000a2000c1e1500 */
[----:B----4-:R-:W-:Y:S01]  /*d970*/  PRMT R29, RZ, 0x7610, R29 ;  /* 0x00007610ff1d7816 */ /* 0x010fe2000000001d */
[----:B0-----:R-:W-:Y:S02]  /*d980*/  @!P1 IMAD.MOV.U32 R10, RZ, RZ, R0 ;  /* 0x000000ffff0a9224 */ /* 0x001fe400078e0000 */
[----:B------:R-:W-:-:S05]  /*d990*/  @!P1 IMAD.MOV.U32 R11, RZ, RZ, R14 ;  /* 0x000000ffff0b9224 */ /* 0x000fca00078e000e */
[----:B------:R0:W3:Y:S02]  /*d9a0*/  @!P1 LDG.E.U16 R29, desc[UR8][R10.64] ;  /* 0x000000080a1d9981 */ /* 0x0000e4000c1e1500 */
[----:B0-----:R-:W0:Y:S02]  /*d9b0*/  S2R R11, SR_TID.X ;  /* 0x00000000000b7919 */ /* 0x001e240000002100 */
[----:B0-----:R-:W-:Y:S01]  /*d9c0*/  SHF.R.U32.HI R10, RZ, 0x5, R11 ;  /* 0x00000005ff0a7819 */ /* 0x001fe2000001160b */
[----:B--2---:R0:W-:Y:S04]  /*d9d0*/  STL [R1+0x78], R27 ;  /* 0x0000781b01007387 */ /* 0x0041e80000100800 */
[----:B0-----:R-:W2:Y:S04]  /*d9e0*/  LDL.LU R27, [R1+0xf40] ;  /* 0x000f4000011b7983 */ /* 0x001ea80000300800 */
[----:B------:R-:W4:Y:S01]  /*d9f0*/  LDL R11, [R1+0x744] ;  /* 0x00074400010b7983 */ /* 0x000f220000100800 */
[----:B------:R-:W-:-:S02]  /*da00*/  SGXT.U32 R17, R17, 0x1 ;  /* 0x000000011111781a */ /* 0x000fc40000000000 */
[----:B------:R-:W-:Y:S01]  /*da10*/  SGXT.U32 R10, R10, 0x1 ;  /* 0x000000010a0a781a */ /* 0x000fe20000000000 */
[----:B------:R-:W2:Y:S01]  /*da20*/  LDL R14, [R1+0x784] ;  /* 0x00078400010e7983 */ /* 0x000ea20000100800 */
[----:B------:R-:W-:Y:S02]  /*da30*/  LOP3.LUT R17, R17, 0x6c, RZ, 0xfc, !PT ;  /* 0x0000006c11117812 */ /* 0x000fe400078efcff */
[----:B------:R-:W-:Y:S01]  /*da40*/  PRMT R26, RZ, 0x7610, R26 ;  /* 0x00007610ff1a7816 */ /* 0x000fe2000000001a */
[----:B------:R-:W2:Y:S01]  /*da50*/  LDL R0, [R1+0x79c] ;  /* 0x00079c0001007983 */ /* 0x000ea20000100800 */
[----:B------:R-:W-:Y:S02]  /*da60*/  ISETP.GE.AND P0, PT, R17, UR11, PT ;  /* 0x0000000b11007c0c */ /* 0x000fe4000bf06270 */
[----:B------:R-:W-:Y:S01]  /*da70*/  LOP3.LUT R10, R10, 0x72, RZ, 0xfc, !PT ;  /* 0x000000720a0a7812 */ /* 0x000fe200078efcff */
[----:B------:R-:W2:Y:S03]  /*da80*/  LDL R17, [R1+0x788] ;  /* 0x0007880001117983 */ /* 0x000ea60000100800 */
[----:B------:R-:W-:-:S07]  /*da90*/  ISETP.GE.AND P1, PT, R10, UR11, PT ;  /* 0x0000000b0a007c0c */ /* 0x000fce000bf26270 */
[----:B------:R-:W-:-:S05]  /*daa0*/  @!P0 IMAD.MOV.U32 R10, RZ, RZ, R15 ;  /* 0x000000ffff0a8224 */ /* 0x000fca00078e000f */
[----:B----4-:R0:W4:Y:S02]  /*dab0*/  @!P0 LDG.E.U16 R26, desc[UR8][R10.64] ;  /* 0x000000080a1a8981 */ /* 0x010124000c1e1500 */
[----:B0-----:R-:W0:Y:S02]  /*dac0*/  S2R R11, SR_TID.X ;  /* 0x00000000000b7919 */ /* 0x001e240000002100 */
[----:B---3--:R-:W-:Y:S04]  /*dad0*/  STL [R1+0xf00], R29 ;  /* 0x000f001d01007387 */ /* 0x008fe80000100800 */
[----:B------:R-:W-:Y:S04]  /*dae0*/  STL [R1+0xf04], R29 ;  /* 0x000f041d01007387 */ /* 0x000fe80000100800 */
[----:B------:R-:W-:Y:S01]  /*daf0*/  STL [R1+0xf08], R29 ;  /* 0x000f081d01007387 */ /* 0x000fe20000100800 */
[----:B0-----:R-:W-:-:S04]  /*db00*/  SHF.R.U32.HI R11, RZ, 0x5, R11 ;  /* 0x00000005ff0b7819 */ /* 0x001fc8000001160b */
[----:B------:R-:W-:-:S04]  /*db10*/  SGXT.U32 R11, R11, 0x1 ;  /* 0x000000010b0b781a */ /* 0x000fc80000000000 */
[----:B------:R-:W-:Y:S01]  /*db20*/  LOP3.LUT R10, R11, 0x7a, RZ, 0xfc, !PT ;  /* 0x0000007a0b0a7812 */ /* 0x000fe200078efcff */
[----:B----4-:R0:W-:Y:S04]  /*db30*/  STL [R1+0x1c], R26 ;  /* 0x00001c1a01007387 */ /* 0x0101e80000100800 */
[----:B0-----:R-:W3:Y:S04]  /*db40*/  LDL.LU R26, [R1+0xf3c] ;  /* 0x000f3c00011a7983 */ /* 0x001ee80000300800 */
[----:B------:R-:W4:Y:S01]  /*db50*/  LDL R11, [R1+0x75c] ;  /* 0x00075c00010b7983 */ /* 0x000f220000100800 */
[----:B------:R-:W-:Y:S01]  /*db60*/  ISETP.GE.AND P2, PT, R10, UR11, PT ;  /* 0x0000000b0a007c0c */ /* 0x000fe2000bf46270 */
[----:B--2---:R-:W-:Y:S01]  /*db70*/  @!P1 IMAD.MOV.U32 R10, RZ, RZ, R17 ;  /* 0x000000ffff0a9224 */ /* 0x004fe200078e0011 */
[----:B------:R-:W-:Y:S01]  /*db80*/  PRMT R27, RZ, 0x7610, R27 ;  /* 0x00007610ff1b7816 */ /* 0x000fe2000000001b */
[----:B------:R-:W0:Y:S01]  /*db90*/  S2R R15, SR_TID.X ;  /* 0x00000000000f7919 */ /* 0x000e220000002100 */
[----:B------:R-:W2:Y:S01]  /*dba0*/  LDL R17, [R1+0x7a8] ;  /* 0x0007a80001117983 */ /* 0x000ea20000100800 */
[----:B0-----:R-:W-:-:S04]  /*dbb0*/  SHF.R.U32.HI R15, RZ, 0x5, R15 ;  /* 0x00000005ff0f7819 */ /* 0x001fc8000001160f */
[----:B------:R-:W-:Y:S02]  /*dbc0*/  SGXT.U32 R15, R15, 0x1 ;  /* 0x000000010f0f781a */ /* 0x000fe40000000000 */
[----:B---3--:R-:W-:Y:S01]  /*dbd0*/  PRMT R26, RZ, 0x7610, R26 ;  /* 0x00007610ff1a7816 */ /* 0x008fe2000000001a */
[----:B----4-:R0:W3:Y:S02]  /*dbe0*/  @!P1 LDG.E.U16 R27, desc[UR8][R10.64] ;  /* 0x000000080a1b9981 */ /* 0x0100e4000c1e1500 */
[----:B0-----:R-:W-:Y:S02]  /*dbf0*/  @!P2 IMAD.MOV.U32 R10, RZ, RZ, R0 ;  /* 0x000000ffff0aa224 */ /* 0x001fe400078e0000 */
[----:B------:R-:W-:-:S05]  /*dc00*/  @!P2 IMAD.MOV.U32 R11, RZ, RZ, R14 ;  /* 0x000000ffff0ba224 */ /* 0x000fca00078e000e */
[----:B------:R-:W4:Y:S01]  /*dc10*/  @!P2 LDG.E.U16 R26, desc[UR8][R10.64] ;  /* 0x000000080a1aa981 */ /* 0x000f22000c1e1500 */
[----:B------:R-:W-:-:S04]  /*dc20*/  LOP3.LUT R15, R15, 0x6e, RZ, 0xfc, !PT ;  /* 0x0000006e0f0f7812 */ /* 0x000fc800078efcff */
[----:B------:R-:W-:Y:S02]  /*dc30*/  ISETP.GE.AND P0, PT, R15, UR11, PT ;  /* 0x0000000b0f007c0c */ /* 0x000fe4000bf06270 */
[----:B------:R-:W0:Y:S02]  /*dc40*/  S2R R15, SR_TID.X ;  /* 0x00000000000f7919 */ /* 0x000e240000002100 */
[----:B0-----:R-:W-:-:S04]  /*dc50*/  SHF.R.U32.HI R15, RZ, 0x5, R15 ;  /* 0x00000005ff0f7819 */ /* 0x001fc8000001160f */
[----:B------:R-:W-:-:S04]  /*dc60*/  SGXT.U32 R15, R15, 0x1 ;  /* 0x000000010f0f781a */ /* 0x000fc80000000000 */
[----:B------:R-:W-:-:S04]  /*dc70*/  LOP3.LUT R14, R15, 0x74, RZ, 0xfc, !PT ;  /* 0x000000740f0e7812 */ /* 0x000fc800078efcff */
[----:B------:R-:W-:Y:S01]  /*dc80*/  ISETP.GE.AND P1, PT, R14, UR11, PT ;  /* 0x0000000b0e007c0c */ /* 0x000fe2000bf26270 */
[----:B---3--:R-:W-:Y:S04]  /*dc90*/  STL [R1+0xf0c], R27 ;  /* 0x000f0c1b01007387 */ /* 0x008fe80000100800 */
[----:B------:R-:W3:Y:S04]  /*dca0*/  LDL.LU R0, [R1+0x798] ;  /* 0x0007980001007983 */ /* 0x000ee80000300800 */
[----:B------:R-:W2:Y:S04]  /*dcb0*/  LDL R10, [R1+0x74c] ;  /* 0x00074c00010a7983 */ /* 0x000ea80000100800 */
[----:B------:R-:W2:Y:S04]  /*dcc0*/  LDL R11, [R1+0x790] ;  /* 0x00079000010b7983 */ /* 0x000ea80000100800 */
[----:B----4-:R-:W-:Y:S04]  /*dcd0*/  STL [R1+0xf10], R26 ;  /* 0x000f101a01007387 */ /* 0x010fe80000100800 */
[----:B------:R-:W-:Y:S04]  /*dce0*/  STL [R1+0xf14], R26 ;  /* 0x000f141a01007387 */ /* 0x000fe80000100800 */
[----:B------:R0:W-:Y:S04]  /*dcf0*/  STL [R1+0xf18], R26 ;  /* 0x000f181a01007387 */ /* 0x0001e80000100800 */
[----:B0-----:R-:W4:Y:S04]  /*dd00*/  LDL R26, [R1+0x780] ;  /* 0x00078000011a7983 */ /* 0x001f280000100800 */
[----:B------:R-:W3:Y:S01]  /*dd10*/  LDL.LU R14, [R1+0xf38] ;  /* 0x000f3800010e7983 */ /* 0x000ee20000300800 */
[----:B--2---:R-:W-:-:S04]  /*dd20*/  @!P0 LOP3.LUT R11, R11, R10, RZ, 0x3c, !PT ;  /* 0x0000000a0b0b8212 */ /* 0x004fc800078e3cff */
[----:B------:R-:W-:-:S04]  /*dd30*/  @!P0 LOP3.LUT R10, R11, R10, RZ, 0x3c, !PT ;  /* 0x0000000a0b0a8212 */ /* 0x000fc800078e3cff */
[----:B------:R-:W-:Y:S02]  /*dd40*/  @!P0 LOP3.LUT R11, R11, R10, RZ, 0x3c, !PT ;  /* 0x0000000a0b0b8212 */ /* 0x000fe400078e3cff */
[----:B---3--:R-:W-:-:S06]  /*dd50*/  PRMT R14, RZ, 0x7610, R14 ;  /* 0x00007610ff0e7816 */ /* 0x008fcc000000000e */
[----:B------:R-:W2:Y:S01]  /*dd60*/  @!P0 LDG.E.U16 R14, desc[UR8][R10.64] ;  /* 0x000000080a0e8981 */ /* 0x000ea2000c1e1500 */
[----:B------:R-:W0:Y:S03]  /*dd70*/  S2R R15, SR_TID.X ;  /* 0x00000000000f7919 */ /* 0x000e260000002100 */
[----:B--2---:R1:W-:Y:S04]  /*dd80*/  STL [R1+0x54], R14 ;  /* 0x0000540e01007387 */ /* 0x0043e80000100800 */
        /* <DEDUP_REMOVED lines=9> */
[----:B---3--:R0:W-:Y:S04]  /*de20*/  STL [R1+0x10], R28 ;  /* 0x0000101c01007387 */ /* 0x0081e80000100800 */
[----:B0-----:R-:W3:Y:S04]  /*de30*/  LDL.LU R28, [R1+0xf30] ;  /* 0x000f3000011c7983 */ /* 0x001ee80000300800 */
[----:B------:R-:W3:Y:S04]  /*de40*/  LDL R10, [R1+0x76c] ;  /* 0x00076c00010a7983 */ /* 0x000ee80000100800 */
[----:B------:R-:W3:Y:S01]  /*de50*/  LDL R11, [R1+0x7a4] ;  /* 0x0007a400010b7983 */ /* 0x000ee20000100800 */
[----:B--2---:R-:W-:Y:S01]  /*de60*/  PRMT R14, RZ, 0x7610, R14 ;  /* 0x00007610ff0e7816 */ /* 0x004fe2000000000e */
[----:B------:R-:W0:Y:S01]  /*de70*/  S2R R15, SR_TID.X ;  /* 0x00000000000f7919 */ /* 0x000e220000002100 */
[----:B---3--:R-:W-:-:S04]  /*de80*/  @!P0 LOP3.LUT R11, R11, R10, RZ, 0x3c, !PT ;  /* 0x0000000a0b0b8212 */ /* 0x008fc800078e3cff */
[----:B------:R-:W-:-:S04]  /*de90*/  @!P0 LOP3.LUT R10, R11, R10, RZ, 0x3c, !PT ;  /* 0x0000000a0b0a8212 */ /* 0x000fc800078e3cff */
[----:B------:R-:W-:-:S05]  /*dea0*/  @!P0 LOP3.LUT R11, R11, R10, RZ, 0x3c, !PT ;  /* 0x0000000a0b0b8212 */ /* 0x000fca00078e3cff */
[----:B------:R1:W2:Y:S01]  /*deb0*/  @!P0 LDG.E.U16 R14, desc[UR8][R10.64] ;  /* 0x000000080a0e8981 */ /* 0x0002a2000c1e1500 */
[----:B0-----:R-:W-:-:S04]  /*dec0*/  SHF.R.U32.HI R17, RZ, 0x5, R15 ;  /* 0x00000005ff117819 */ /* 0x001fc8000001160f */
[----:B------:R-:W-:-:S04]  /*ded0*/  SGXT.U32 R17, R17, 0x1 ;  /* 0x000000011111781a */ /* 0x000fc80000000000 */
[----:B------:R-:W-:-:S04]  /*dee0*/  LOP3.LUT R17, R17, 0x7c, RZ, 0xfc, !PT ;  /* 0x0000007c11117812 */ /* 0x000fc800078efcff */
[----:B------:R-:W-:Y:S02]  /*def0*/  ISETP.GE.AND P1, PT, R17, UR11, PT ;  /* 0x0000000b11007c0c */ /* 0x000fe4000bf26270 */
[----:B------:R-:W-:Y:S01]  /*df00*/  PRMT R2, RZ, 0x7610, R2 ;  /* 0x00007610ff027816 */ /* 0x000fe20000000002 */
[----:B------:R-:W3:Y:S01]  /*df10*/  LDL.LU R17, [R1+0xf2c] ;  /* 0x000f2c0001117983 */ /* 0x000ee20000300800 */
[----:B------:R-:W-:-:S04]  /*df20*/  SHF.R.U32.HI R15, RZ, 0x5, R15 ;  /* 0x00000005ff0f7819 */ /* 0x000fc8000001160f */
[----:B------:R-:W-:-:S05]  /*df30*/  SGXT.U32 R15, R15, 0x1 ;  /* 0x000000010f0f781a */ /* 0x000fca0000000000 */
[----:B-1----:R-:W-:Y:S02]  /*df40*/  @!P1 IMAD.MOV.U32 R10, RZ, RZ, R0 ;  /* 0x000000ffff0a9224 */ /* 0x002fe400078e0000 */
[----:B----4-:R-:W-:Y:S01]  /*df50*/  @!P1 IMAD.MOV.U32 R11, RZ, RZ, R26 ;  /* 0x000000ffff0b9224 */ /* 0x010fe200078e001a */
[----:B------:R-:W-:-:S04]  /*df60*/  LOP3.LUT R15, R15, 0x7e, RZ, 0xfc, !PT ;  /* 0x0000007e0f0f7812 */ /* 0x000fc800078efcff */
[----:B------:R0:W4:Y:S01]  /*df70*/  @!P1 LDG.E.U16 R2, desc[UR8][R10.64] ;  /* 0x000000080a029981 */ /* 0x000122000c1e1500 */
[----:B------:R-:W-:-:S03]  /*df80*/  ISETP.GE.AND P0, PT, R15, UR11, PT ;  /* 0x0000000b0f007c0c */ /* 0x000fc6000bf06270 */
[----:B--2---:R1:W-:Y:S04]  /*df90*/  STL [R1+0x50], R14 ;  /* 0x0000500e01007387 */ /* 0x0043e80000100800 */
[----:B------:R-:W2:Y:S04]  /*dfa0*/  LDL R15, [R1+0x77c] ;  /* 0x00077c00010f7983 */ /* 0x000ea80000100800 */
[----:B-1----:R-:W2:Y:S04]  /*dfb0*/  LDL R14, [R1+0x794] ;  /* 0x00079400010e7983 */ /* 0x002ea80000100800 */
[----:B------:R1:W-:Y:S01]  /*dfc0*/  STL [R1+0x9e0], R0 ;  /* 0x0009e00001007387 */ /* 0x0003e20000100800 */
[----:B0-----:R-:W-:-:S02]  /*dfd0*/  PRMT R11, RZ, 0x7610, R11 ;  /* 0x00007610ff0b7816 */ /* 0x001fc4000000000b */
[----:B-1----:R-:W-:Y:S01]  /*dfe0*/  LOP3.LUT R0, R19, 0x3f, RZ, 0xc0, !PT ;  /* 0x0000003f13007812 */ /* 0x002fe200078ec0ff */
[----:B----4-:R-:W-:Y:S04]  /*dff0*/  STL [R1+0xec8], R2 ;  /* 0x000ec80201007387 */ /* 0x010fe80000100800 */
        /* <DEDUP_REMOVED lines=10> */
[----:B--2---:R0:W2:Y:S01]  /*e0a0*/  @!P0 LDG.E.U16 R11, desc[UR8][R14.64] ;  /* 0x000000080e0b8981 */ /* 0x0040a2000c1e1500 */
[----:B------:R-:W-:-:S02]  /*e0b0*/  ISETP.GE.AND P1, PT, R0, UR11, PT ;  /* 0x0000000b00007c0c */ /* 0x000fc4000bf26270 */
[----:B------:R-:W-:Y:S01]  /*e0c0*/  PRMT R18, RZ, 0x7610, R18 ;  /* 0x00007610ff127816 */ /* 0x000fe20000000012 */
[----:B------:R-:W4:Y:S04]  /*e0d0*/  LDL R26, [R1+0x5a0] ;  /* 0x0005a000011a7983 */ /* 0x000f280000100800 */
[----:B------:R-:W0:Y:S04]  /*e0e0*/  LDL R14, [R1+0x1b4] ;  /* 0x0001b400010e7983 */ /* 0x000e280000100800 */
[----:B------:R-:W0:Y:S01]  /*e0f0*/  LDL R15, [R1+0x1b8] ;  /* 0x0001b800010f7983 */ /* 0x000e220000100800 */
[----:B------:R-:W-:Y:S01]  /*e100*/  BAR.SYNC.DEFER_BLOCKING 0x0 ;  /* 0x0000000000007b1d */ /* 0x000fe20000010000 */
[----:B0-----:R-:W-:-:S04]  /*e110*/  @!P1 LOP3.LUT R15, R15, R14, RZ, 0x3c, !PT ;  /* 0x0000000e0f0f9212 */ /* 0x001fc800078e3cff */
[----:B------:R-:W-:-:S04]  /*e120*/  @!P1 LOP3.LUT R14, R15, R14, RZ, 0x3c, !PT ;  /* 0x0000000e0f0e9212 */ /* 0x000fc800078e3cff */
[----:B------:R-:W-:-:S05]  /*e130*/  @!P1 LOP3.LUT R15, R15, R14, RZ, 0x3c, !PT ;  /* 0x0000000e0f0f9212 */ /* 0x000fca00078e3cff */
[----:B------:R-:W3:Y:S04]  /*e140*/  @!P1 LDG.E.U16 R18, desc[UR8][R14.64] ;  /* 0x000000080e129981 */ /* 0x000ee8000c1e1500 */
[----:B--2---:R-:W-:Y:S04]  /*e150*/  STL [R1+0xe80], R11 ;  /* 0x000e800b01007387 */ /* 0x004fe80000100800 */
[----:B---3--:R0:W-:Y:S04]  /*e160*/  STL [R1+0x1a8], R18 ;  /* 0x0001a81201007387 */ /* 0x0081e80000100800 */
[----:B0-----:R-:W2:Y:S04]  /*e170*/  LDL.LU R18, [R1+0xf28] ;  /* 0x000f280001127983 */ /* 0x001ea80000300800 */
[----:B------:R-:W3:Y:S04]  /*e180*/  LDL R14, [R1+0x5a4] ;  /* 0x0005a400010e7983 */ /* 0x000ee80000100800 */
[----:B------:R-:W3:Y:S01]  /*e190*/  LDL R15, [R1+0x5a8] ;  /* 0x0005a800010f7983 */ /* 0x000ee20000100800 */
[----:B------:R-:W-:-:S02]  /*e1a0*/  LOP3.LUT R19, R19, 0x3f, RZ, 0xc0, !PT ;  /* 0x0000003f13137812 */ /* 0x000fc400078ec0ff */
[----:B------:R-:W-:Y:S02]  /*e1b0*/  PRMT R10, RZ, 0x7610, R10 ;  /* 0x00007610ff0a7816 */ /* 0x000fe4000000000a */
[----:B------:R-:W-:-:S04]  /*e1c0*/  LOP3.LUT R19, R19, 0x40, RZ, 0xfc, !PT ;  /* 0x0000004013137812 */ /* 0x000fc800078efcff */
[----:B------:R-:W-:Y:S02]  /*e1d0*/  ISETP.GE.AND P0, PT, R19, UR11, PT ;  /* 0x0000000b13007c0c */ /* 0x000fe4000bf06270 */
[----:B------:R-:W2:Y:S01]  /*e1e0*/  LDL.LU R19, [R1+0xf24] ;  /* 0x000f240001137983 */ /* 0x000ea20000300800 */
[----:B---3--:R-:W-:-:S04]  /*e1f0*/  @!P1 LOP3.LUT R15, R15, R14, RZ, 0x3c, !PT ;  /* 0x0000000e0f0f9212 */ /* 0x008fc800078e3cff */
[----:B------:R-:W-:-:S04]  /*e200*/  @!P1 LOP3.LUT R14, R15, R14, RZ, 0x3c, !PT ;  /* 0x0000000e0f0e9212 */ /* 0x000fc800078e3cff */
[----:B------:R-:W-:-:S05]  /*e210*/  @!P1 LOP3.LUT R15, R15, R14, RZ, 0x3c, !PT ;  /* 0x0000000e0f0f9212 */ /* 0x000fca00078e3cff */
[----:B------:R0:W3:Y:S04]  /*e220*/  @!P1 LDG.E.U16 R10, desc[UR8][R14.64] ;  /* 0x000000080e0a9981 */ /* 0x0000e8000c1e1500 */
[----:B------:R-:W0:Y:S04]  /*e230*/  LDL R14, [R1+0x1ac] ;  /* 0x0001ac00010e7983 */ /* 0x000e280000100800 */
[----:B------:R-:W0:Y:S01]  /*e240*/  LDL R15, [R1+0x1b0] ;  /* 0x0001b000010f7983 */ /* 0x000e220000100800 */
[----:B------:R-:W-:Y:S02]  /*e250*/  PRMT R28, RZ, 0x7610, R28 ;  /* 0x00007610ff1c7816 */ /* 0x000fe4000000001c */
[----:B0-----:R-:W-:-:S04]  /*e260*/  @!P0 LOP3.LUT R15, R15, R14, RZ, 0x3c, !PT ;  /* 0x0000000e0f0f8212 */ /* 0x001fc800078e3cff */
[----:B------:R-:W-:-:S04]  /*e270*/  @!P0 LOP3.LUT R14, R15, R14, RZ, 0x3c, !PT ;  /* 0x0000000e0f0e8212 */ /* 0x000fc800078e3cff */
[----:B------:R-:W-:-:S05]  /*e280*/  @!P0 LOP3.LUT R15, R15, R14, RZ, 0x3c, !PT ;  /* 0x0000000e0f0f8212 */ /* 0x000fca00078e3cff */
[----:B------:R-:W2:Y:S04]  /*e290*/  @!P0 LDG.E.U16 R28, desc[UR8][R14.64] ;  /* 0x000000080e1c8981 */ /* 0x000ea8000c1e1500 */
[----:B---3--:R-:W-:Y:S04]  /*e2a0*/  STL [R1+0xe84], R10 ;  /* 0x000e840a01007387 */ /* 0x008fe80000100800 */
[----:B------:R-:W-:Y:S04]  /*e2b0*/  STL [R1+0xe88], R10 ;  /* 0x000e880a01007387 */ /* 0x000fe80000100800 */
[----:B--2---:R-:W-:Y:S04]  /*e2c0*/  STL [R1+0x1a4], R28 ;  /* 0x0001a41c01007387 */ /* 0x004fe80000100800 */
[----:B------:R-:W2:Y:S01]  /*e2d0*/  LDL R15, [R1+0x59c] ;  /* 0x00059c00010f7983 */ /* 0x000ea20000100800 */
[----:B------:R-:W-:Y:S01]  /*e2e0*/  PRMT R17, RZ, 0x7610, R17 ;  /* 0x00007610ff117816 */ /* 0x000fe20000000011 */
[----:B----4-:R-:W-:Y:S01]  /*e2f0*/  @!P0 IMAD.MOV.U32 R14, RZ, RZ, R26 ;  /* 0x000000ffff0e8224 */ /* 0x010fe200078e001a */
[----:B------:R-:W-:Y:S01]  /*e300*/  PRMT R18, RZ, 0x7610, R18 ;  /* 0x00007610ff127816 */ /* 0x000fe20000000012 */
[----:B------:R-:W3:Y:S04]  /*e310*/  LDL R26, [R1+0x520] ;  /* 0x00052000011a7983 */ /* 0x000ee80000100800 */
[----:B--2---:R0:W2:Y:S04]  /*e320*/  @!P0 LDG.E.U16 R17, desc[UR8][R14.64] ;  /* 0x000000080e118981 */ /* 0x0040a8000c1e1500 */
[----:B------:R-:W0:Y:S04]  /*e330*/  LDL R14, [R1+0x524] ;  /* 0x00052400010e7983 */ /* 0x000e280000100800 */
[----:B------:R-:W0:Y:S02]  /*e340*/  LDL R15, [R1+0x528] ;  /* 0x00052800010f7983 */ /* 0x000e240000100800 */
[----:B0-----:R-:W-:-:S04]  /*e350*/  @!P1 LOP3.LUT R15, R15, R14, RZ, 0x3c, !PT ;  /* 0x0000000e0f0f9212 */ /* 0x001fc800078e3cff */
[----:B------:R-:W-:-:S04]  /*e360*/  @!P1 LOP3.LUT R14, R15, R14, RZ, 0x3c, !PT ;  /* 0x0000000e0f0e9212 */ /* 0x000fc800078e3cff */
[----:B------:R-:W-:Y:S01]  /*e370*/  @!P1 LOP3.LUT R15, R15, R14, RZ, 0x3c, !PT ;  /* 0x0000000e0f0f9212 */ /* 0x000fe200078e3cff */
[----:B--2---:R-:W-:Y:S04]  /*e380*/  STL [R1+0xe8c], R17 ;  /* 0x000e8c1101007387 */ /* 0x004fe80000100800 */
[----:B------:R3:W2:Y:S04]  /*e390*/  @!P1 LDG.E.U16 R18, desc[UR8][R14.64] ;  /* 0x000000080e129981 */ /* 0x0006a8000c1e1500 */
[----:B------:R-:W-:Y:S04]  /*e3a0*/  STL [R1+0xe90], R17 ;  /* 0x000e901101007387 */ /* 0x000fe80000100800 */
[----:B------:R-:W-:Y:S04]  /*e3b0*/  STL [R1+0xef0], R17 ;  /* 0x000ef01101007387 */ /* 0x000fe80000100800 */
[----:B------:R-:W4:Y:S01]  /*e3c0*/  LDL R15, [R1+0x51c] ;  /* 0x00051c00010f7983 */ /* 0x000f220000100800 */
[----:B------:R-:W-:Y:S01]  /*e3d0*/  PRMT R19, RZ, 0x7610, R19 ;  /* 0x00007610ff137816 */ /* 0x000fe20000000013 */
[----:B---3--:R-:W-:-:S02]  /*e3e0*/  @!P0 IMAD.MOV.U32 R14, RZ, RZ, R26 ;  /* 0x000000ffff0e8224 */ /* 0x008fc400078e001a */
[----:B--2---:R-:W-:Y:S04]  /*e3f0*/  STL [R1+0xe94], R18 ;  /* 0x000e941201007387 */ /* 0x004fe80000100800 */
[----:B------:R-:W-:Y:S04]  /*e400*/  STL [R1+0xe98], R18 ;  /* 0x000e981201007387 */ /* 0x000fe80000100800 */
[----:B------:R-:W-:Y:S04]  /*e410*/  STL [R1+0xe9c], R18 ;  /* 0x000e9c1201007387 */ /* 0x000fe80000100800 */
[----:B------:R-:W-:Y:S04]  /*e420*/  STL [R1+0xec0], R18 ;  /* 0x000ec01201007387 */ /* 0x000fe80000100800 */
[----:B------:R-:W-:Y:S04]  /*e430*/  STL [R1+0xec4], R18 ;  /* 0x000ec41201007387 */ /* 0x000fe80000100800 */
[----:B------:R-:W-:Y:S04]  /*e440*/  STL [R1+0xed8], R18 ;  /* 0x000ed81201007387 */ /* 0x000fe80000100800 */
[----:B------:R-:W-:Y:S04]  /*e450*/  STL [R1+0xedc], R18 ;  /* 0x000edc1201007387 */ /* 0x000fe80000100800 */
[----:B------:R-:W-:Y:S04]  /*e460*/  STL [R1+0xee0], R18 ;  /* 0x000ee01201007387 */ /* 0x000fe80000100800 */
[----:B----4-:R-:W2:Y:S01]  /*e470*/  @!P0 LDG.E.U16 R19, desc[UR8][R14.64] ;  /* 0x000000080e138981 */ /* 0x010ea2000c1e1500 */
[----:B------:R-:W-:-:S03]  /*e480*/  PRMT R29, RZ, 0x7610, R29 ;  /* 0x00007610ff1d7816 */ /* 0x000fc6000000001d */
[----:B------:R-:W3:Y:S04]  /*e490*/  LDL R26, [R1+0x420] ;  /* 0x00042000011a7983 */ /* 0x000ee80000100800 */
[----:B------:R-:W4:Y:S04]  /*e4a0*/  LDL R14, [R1+0x4a4] ;  /* 0x0004a400010e7983 */ /* 0x000f280000100800 */
[----:B------:R-:W4:Y:S04]  /*e4b0*/  LDL R15, [R1+0x4a8] ;  /* 0x0004a800010f7983 */ /* 0x000f280000100800 */
[----:B--2---:R-:W-:Y:S04]  /*e4c0*/  STL [R1+0xea0], R19 ;  /* 0x000ea01301007387 */ /* 0x004fe80000100800 */
[----:B------:R-:W-:Y:S01]  /*e4d0*/  STL [R1+0xea4], R19 ;  /* 0x000ea41301007387 */ /* 0x000fe20000100800 */
[----:B----4-:R-:W-:-:S04]  /*e4e0*/  @!P1 LOP3.LUT R15, R15, R14, RZ, 0x3c, !PT ;  /* 0x0000000e0f0f9212 */ /* 0x010fc800078e3cff */
[C---:B------:R-:W-:Y:S01]  /*e4f0*/  @!P1 LOP3.LUT R14, R15.reuse, R14, RZ, 0x3c, !PT ;  /* 0x0000000e0f0e9212 */ /* 0x040fe200078e3cff */
[----:B------:R0:W-:Y:S03]  /*e500*/  STL [R1+0xeec], R19 ;  /* 0x000eec1301007387 */ /* 0x0001e60000100800 */
[----:B------:R-:W-:-:S05]  /*e510*/  @!P1 LOP3.LUT R15, R15, R14, RZ, 0x3c, !PT ;  /* 0x0000000e0f0f9212 */ /* 0x000fca00078e3cff */
[----:B------:R1:W2:Y:S04]  /*e520*/  @!P1 LDG.E.U16 R29, desc[UR8][R14.64] ;  /* 0x000000080e1d9981 */ /* 0x0002a8000c1e1500 */
[----:B0-----:R-:W1:Y:S04]  /*e530*/  LDL R19, [R1+0x4a0] ;  /* 0x0004a00001137983 */ /* 0x001e680000100800 */
[----:B------:R-:W4:Y:S01]  /*e540*/  LDL R15, [R1+0x49c] ;  /* 0x00049c00010f7983 */ /* 0x000f220000100800 */
[----:B------:R-:W-:Y:S01]  /*e550*/  PRMT R2, RZ, 0x7610, R2 ;  /* 0x00007610ff027816 */ /* 0x000fe20000000002 */
[----:B------:R-:W0:Y:S01]  /*e560*/  S2R R28, SR_TID.X ;  /* 0x00000000001c7919 */ /* 0x000e220000002100 */
[----:B-1----:R-:W-:Y:S01]  /*e570*/  @!P0 IMAD.MOV.U32 R14, RZ, RZ, R19 ;  /* 0x000000ffff0e8224 */ /* 0x002fe200078e0013 */
[----:B--2---:R1:W-:Y:S01]  /*e580*/  STL [R1+0x4c], R29 ;  /* 0x00004c1d01007387 */ /* 0x0043e20000100800 */
[----:B0-----:R-:W-:-:S03]  /*e590*/  LOP3.LUT R28, R28, 0x3f, RZ, 0xc0, !PT ;  /* 0x0000003f1c1c7812 */ /* 0x001fc600078ec0ff */
[----:B------:R-:W2:Y:S04]  /*e5a0*/  LDL R19, [R1+0x39c] ;  /* 0x00039c0001137983 */ /* 0x000ea80000100800 */
[----:B----4-:R0:W4:Y:S04]  /*e5b0*/  @!P0 LDG.E.U16 R2, desc[UR8][R14.64] ;  /* 0x000000080e028981 */ /* 0x010128000c1e1500 */
[----:B-1----:R-:W2:Y:S04]  /*e5c0*/  LDL R29, [R1+0x3a8] ;  /* 0x0003a800011d7983 */ /* 0x002ea80000100800 */
[----:B------:R-:W0:Y:S04]  /*e5d0*/  LDL R14, [R1+0x424] ;  /* 0x00042400010e7983 */ /* 0x000e280000100800 */
[----:B------:R-:W0:Y:S01]  /*e5e0*/  LDL R15, [R1+0x428] ;  /* 0x00042800010f7983 */ /* 0x000e220000100800 */
[----:B------:R-:W-:-:S05]  /*e5f0*/  IMAD.SHL.U32 R28, R28, 0x2, RZ ;  /* 0x000000021c1c7824 */ /* 0x000fca00078e00ff */
[----:B------:R-:W-:Y:S04]  /*e600*/  STS.U16 [R28+UR5+0x4000], R16 ;  /* 0x004000101c007988 */ /* 0x000fe80008000405 */
[----:B------:R1:W-:Y:S02]  /*e610*/  STS.U16 [R28+UR5+0x4200], R13 ;  /* 0x0042000d1c007988 */ /* 0x0003e40008000405 */
[----:B-1----:R-:W-:Y:S02]  /*e620*/  PRMT R28, RZ, 0x7610, R28 ;  /* 0x00007610ff1c7816 */ /* 0x002fe4000000001c */
[----:B0-----:R-:W-:-:S04]  /*e630*/  @!P1 LOP3.LUT R15, R15, R14, RZ, 0x3c, !PT ;  /* 0x0000000e0f0f9212 */ /* 0x001fc800078e3cff */
[----:B------:R-:W-:-:S04]  /*e640*/  @!P1 LOP3.LUT R14, R15, R14, RZ, 0x3c, !PT ;  /* 0x0000000e0f0e9212 */ /* 0x000fc800078e3cff */
[----:B------:R-:W-:-:S05]  /*e650*/  @!P1 LOP3.LUT R15, R15, R14, RZ, 0x3c, !PT ;  /* 0x0000000e0f0f9212 */ /* 0x000fca00078e3cff */
[----:B------:R-:W2:Y:S04]  /*e660*/  @!P1 LDG.E.U16 R28, desc[UR8][R14.64] ;  /* 0x000000080e1c9981 */ /* 0x000ea8000c1e1500 */
[----:B----4-:R0:W-:Y:S04]  /*e670*/  STL [R1+0x48], R2 ;  /* 0x0000480201007387 */ /* 0x0101e80000100800 */
[----:B------:R-:W4:Y:S04]  /*e680*/  LDL R13, [R1+0x41c] ;  /* 0x00041c00010d7983 */ /* 0x000f280000100800 */
[----:B0-----:R-:W3:Y:S01]  /*e690*/  LDL R2, [R1+0x3a0] ;  /* 0x0003a00001027983 */ /* 0x001ee20000100800 */
[----:B------:R-:W-:-:S03]  /*e6a0*/  PRMT R11, RZ, 0x7610, R11 ;  /* 0x00007610ff0b7816 */ /* 0x000fc6000000000b */
[----:B--2---:R0:W-:Y:S02]  /*e6b0*/  STL [R1+0x44], R28 ;  /* 0x0000441c01007387 */ /* 0x0041e40000100800 */
[----:B0-----:R-:W0:Y:S02]  /*e6c0*/  S2R R28, SR_TID.X ;  /* 0x00000000001c7919 */ /* 0x001e240000002100 */
[----:B0-----:R-:W-:-:S05]  /*e6d0*/  LOP3.LUT R28, R28, 0x3f, RZ, 0xc0, !PT ;  /* 0x0000003f1c1c7812 */ /* 0x001fca00078ec0ff */
[----:B------:R-:W-:-:S05]  /*e6e0*/  IMAD.SHL.U32 R28, R28, 0x2, RZ ;  /* 0x000000021c1c7824 */ /* 0x000fca00078e00ff */
[----:B------:R3:W-:Y:S02]  /*e6f0*/  STS.U16 [R28+UR5+0x4400], R12 ;  /* 0x0044000c1c007988 */ /* 0x0007e40008000405 */
[----:B---3--:R-:W-:Y:S02]  /*e700*/  @!P0 IMAD.MOV.U32 R12, RZ, RZ, R26 ;  /* 0x000000ffff0c8224 */ /* 0x008fe400078e001a */
[----:B------:R-:W2:Y:S04]  /*e710*/  LDL R26, [R1+0x324] ;  /* 0x00032400011a7983 */ /* 0x000ea80000100800 */
[----:B----4-:R0:W3:Y:S04]  /*e720*/  @!P0 LDG.E.U16 R11, desc[UR8][R12.64] ;  /* 0x000000080c0b8981 */ /* 0x0100e8000c1e1500 */
[----:B------:R-:W4:Y:S01]  /*e730*/  LDL R13, [R1+0x3a4] ;  /* 0x0003a400010d7983 */ /* 0x000f220000100800 */
[----:B------:R-:W-:Y:S01]  /*e740*/  PRMT R27, RZ, 0x7610, R27 ;  /* 0x00007610ff1b7816 */ /* 0x000fe2000000001b */
[----:B0-----:R-:W-:Y:S01]  /*e750*/  @!P1 IMAD.MOV.U32 R12, RZ, RZ, R29 ;  /* 0x000000ffff0c9224 */ /* 0x001fe200078e001d */
[----:B------:R-:W-:Y:S01]  /*e760*/  PRMT R0, RZ, 0x7610, R0 ;  /* 0x00007610ff007816 */ /* 0x000fe20000000000 */
[----:B---3--:R0:W-:Y:S04]  /*e770*/  STL [R1+0x40], R11 ;  /* 0x0000400b01007387 */ /* 0x0081e80000100800 */
[----:B0-----:R-:W3:Y:S04]  /*e780*/  LDL R11, [R1+0x328] ;  /* 0x00032800010b7983 */ /* 0x001ee80000100800 */
[----:B----4-:R0:W4:Y:S02]  /*e790*/  @!P1 LDG.E.U16 R27, desc[UR8][R12.64] ;  /* 0x000000080c1b9981 */ /* 0x010124000c1e1500 */
[----:B0-----:R-:W-:-:S02]  /*e7a0*/  @!P0 IMAD.MOV.U32 R12, RZ, RZ, R2 ;  /* 0x000000ffff0c8224 */ /* 0x001fc400078e0002 */
[----:B------:R-:W-:Y:S01]  /*e7b0*/  @!P0 IMAD.MOV.U32 R13, RZ, RZ, R19 ;  /* 0x000000ffff0d8224 */ /* 0x000fe200078e0013 */
[----:B------:R-:W4:Y:S04]  /*e7c0*/  LDL R2, [R1+0x320] ;  /* 0x0003200001027983 */ /* 0x000f280000100800 */
[----:B------:R-:W4:Y:S04]  /*e7d0*/  LDL R19, [R1+0x31c] ;  /* 0x00031c0001137983 */ /* 0x000f280000100800 */
[----:B------:R0:W4:Y:S04]  /*e7e0*/  @!P0 LDG.E.U16 R0, desc[UR8][R12.64] ;  /* 0x000000080c008981 */ /* 0x000128000c1e1500 */
[----:B------:R1:W-:Y:S04]  /*e7f0*/  STS.U16 [R28+UR5+0x4800], R20 ;  /* 0x004800141c007988 */ /* 0x0003e80008000405 */
[----:B------:R2:W-:Y:S04]  /*e800*/  STS.U16 [R28+UR5+0x4600], R9 ;  /* 0x004600091c007988 */ /* 0x0005e80008000405 */
[----:B------:R3:W-:Y:S01]  /*e810*/  STS.U16 [R28+UR5+0x4a00], R8 ;  /* 0x004a00081c007988 */ /* 0x0007e20008000405 */
[----:B-1----:R-:W-:Y:S01]  /*e820*/  PRMT R20, RZ, 0x7610, R20 ;  /* 0x00007610ff147816 */ /* 0x002fe20000000014 */
[----:B--2---:R-:W-:Y:S01]  /*e830*/  @!P1 IMAD.MOV.U32 R9, RZ, RZ, R26 ;  /* 0x000000ffff099224 */ /* 0x004fe200078e001a */
[----:B0-----:R-:W-:Y:S01]  /*e840*/  PRMT R12, RZ, 0x7610, R12 ;  /* 0x00007610ff0c7816 */ /* 0x001fe2000000000c */
[----:B---3--:R-:W-:-:S05]  /*e850*/  @!P1 IMAD.MOV.U32 R8, RZ, RZ, R11 ;  /* 0x000000ffff089224 */ /* 0x008fca00078e000b */
[----:B------:R4:W2:Y:S02]  /*e860*/  @!P1 LDG.E.U16 R20, desc[UR8][R8.64] ;  /* 0x0000000808149981 */ /* 0x0008a4000c1e1500 */
[----:B----4-:R-:W-:Y:S02]  /*e870*/  @!P0 IMAD.MOV.U32 R8, RZ, RZ, R2 ;  /* 0x000000ffff088224 */ /* 0x010fe400078e0002 */
[----:B------:R-:W-:Y:S01]  /*e880*/  @!P0 IMAD.MOV.U32 R9, RZ, RZ, R19 ;  /* 0x000000ffff098224 */ /* 0x000fe200078e0013 */
[----:B------:R-:W-:Y:S04]  /*e890*/  STL [R1+0xe70], R0 ;  /* 0x000e700001007387 */ /* 0x000fe80000100800 */
[----:B------:R-:W-:Y:S04]  /*e8a0*/  STL [R1+0xea8], R0 ;  /* 0x000ea80001007387 */ /* 0x000fe80000100800 */
[----:B------:R-:W-:Y:S04]  /*e8b0*/  STL [R1+0xeac], R0 ;  /* 0x000eac0001007387 */ /* 0x000fe80000100800 */
[----:B------:R-:W-:Y:S04]  /*e8c0*/  STL [R1+0xee4], R0 ;  /* 0x000ee40001007387 */ /* 0x000fe80000100800 */
[----:B------:R0:W-:Y:S04]  /*e8d0*/  STL [R1+0xee8], R0 ;  /* 0x000ee80001007387 */ /* 0x0001e80000100800 */
[----:B------:R-:W3:Y:S04]  /*e8e0*/  LDL R11, [R1+0x2a4] ;  /* 0x0002a400010b7983 */ /* 0x000ee80000100800 */
[----:B------:R3:W4:Y:S04]  /*e8f0*/  @!P0 LDG.E.U16 R12, desc[UR8][R8.64] ;  /* 0x00000008080c8981 */ /* 0x000728000c1e1500 */
[----:B0-----:R-:W4:Y:S01]  /*e900*/  LDL R0, [R1+0x2a8] ;  /* 0x0002a80001007983 */ /* 0x001f220000100800 */
[----:B------:R-:W-:-:S03]  /*e910*/  PRMT R13, RZ, 0x7610, R13 ;  /* 0x00007610ff0d7816 */ /* 0x000fc6000000000d */
[----:B--2---:R-:W-:Y:S04]  /*e920*/  STL [R1+0xe74], R20 ;  /* 0x000e741401007387 */ /* 0x004fe80000100800 */
[----:B------:R-:W-:Y:S04]  /*e930*/  STL [R1+0xef4], R20 ;  /* 0x000ef41401007387 */ /* 0x000fe80000100800 */
[----:B------:R-:W-:Y:S04]  /*e940*/  STL [R1+0xefc], R20 ;  /* 0x000efc1401007387 */ /* 0x000fe80000100800 */
[----:B------:R0:W-:Y:S04]  /*e950*/  STL [R1+0x3c], R27 ;  /* 0x00003c1b01007387 */ /* 0x0001e80000100800 */
[----:B------:R-:W2:Y:S04]  /*e960*/  LDL R26, [R1+0x2a0] ;  /* 0x0002a000011a7983 */ /* 0x000ea80000100800 */
[----:B------:R-:W2:Y:S04]  /*e970*/  LDL R19, [R1+0x224] ;  /* 0x0002240001137983 */ /* 0x000ea80000100800 */
[----:B0-----:R-:W2:Y:S04]  /*e980*/  LDL R27, [R1+0x29c] ;  /* 0x00029c00011b7983 */ /* 0x001ea80000100800 */
[----:B------:R-:W2:Y:S01]  /*e990*/  LDL R2, [R1+0x228] ;  /* 0x0002280001027983 */ /* 0x000ea20000100800 */
[----:B---3--:R-:W-:-:S03]  /*e9a0*/  @!P1 IMAD.MOV.U32 R9, RZ, RZ, R11 ;  /* 0x000000ffff099224 */ /* 0x008fc600078e000b */
[----:B----4-:R-:W-:Y:S01]  /*e9b0*/  STL [R1+0xe78], R12 ;  /* 0x000e780c01007387 */ /* 0x010fe20000100800 */
[----:B------:R-:W-:-:S03]  /*e9c0*/  @!P1 IMAD.MOV.U32 R8, RZ, RZ, R0 ;  /* 0x000000ffff089224 */ /* 0x000fc600078e0000 */
[----:B------:R-:W-:Y:S04]  /*e9d0*/  STL [R1+0xeb4], R12 ;  /* 0x000eb40c01007387 */ /* 0x000fe80000100800 */
[----:B------:R-:W-:Y:S04]  /*e9e0*/  STL [R1+0xeb8], R12 ;  /* 0x000eb80c01007387 */ /* 0x000fe80000100800 */
[----:B------:R-:W-:Y:S04]  /*e9f0*/  STL [R1+0xebc], R12 ;  /* 0x000ebc0c01007387 */ /* 0x000fe80000100800 */
[----:B------:R-:W3:Y:S04]  /*ea00*/  LDL R11, [R1+0x21c] ;  /* 0x00021c00010b7983 */ /* 0x000ee80000100800 */
[----:B------:R-:W4:Y:S04]  /*ea10*/  LDL R0, [R1+0x220] ;  /* 0x0002200001007983 */ /* 0x000f280000100800 */
[----:B------:R2:W4:Y:S01]  /*ea20*/  @!P1 LDG.E.U16 R13, desc[UR8][R8.64] ;  /* 0x00000008080d9981 */ /* 0x000522000c1e1500 */
[----:B------:R-:W-:-:S02]  /*ea30*/  PRMT R14, RZ, 0x7610, R14 ;  /* 0x00007610ff0e7816 */ /* 0x000fc4000000000e */
[----:B------:R-:W-:Y:S02]  /*ea40*/  PRMT R15, RZ, 0x7610, R15 ;  /* 0x00007610ff0f7816 */ /* 0x000fe4000000000f */
[----:B------:R-:W-:Y:S01]  /*ea50*/  PRMT R16, RZ, 0x7610, R16 ;  /* 0x00007610ff107816 */ /* 0x000fe20000000010 */
[----:B------:R0:W-:Y:S01]  /*ea60*/  STS.U16 [R28+UR5+0x5400], R7 ;  /* 0x005400071c007988 */ /* 0x0001e20008000405 */
[----:B--2---:R-:W-:Y:S02]  /*ea70*/  @!P0 IMAD.MOV.U32 R8, RZ, RZ, R26 ;  /* 0x000000ffff088224 */ /* 0x004fe400078e001a */
[----:B------:R-:W-:-:S05]  /*ea80*/  @!P0 IMAD.MOV.U32 R9, RZ, RZ, R27 ;  /* 0x000000ffff098224 */ /* 0x000fca00078e001b */
[----:B------:R1:W2:Y:S02]  /*ea90*/  @!P0 LDG.E.U16 R14, desc[UR8][R8.64] ;  /* 0x00000008080e8981 */ /* 0x0002a4000c1e1500 */
[----:B-1----:R-:W-:Y:S02]  /*eaa0*/  @!P1 IMAD.MOV.U32 R8, RZ, RZ, R2 ;  /* 0x000000ffff089224 */ /* 0x002fe400078e0002 */
[----:B------:R-:W-:-:S05]  /*eab0*/  @!P1 IMAD.MOV.U32 R9, RZ, RZ, R19 ;  /* 0x000000ffff099224 */ /* 0x000fca00078e0013 */
[----:B------:R3:W2:Y:S02]  /*eac0*/  @!P1 LDG.E.U16 R15, desc[UR8][R8.64] ;  /* 0x00000008080f9981 */ /* 0x0006a4000c1e1500 */
[----:B---3--:R-:W-:Y:S02]  /*ead0*/  @!P0 IMAD.MOV.U32 R9, RZ, RZ, R11 ;  /* 0x000000ffff098224 */ /* 0x008fe400078e000b */
[----:B----4-:R-:W-:Y:S01]  /*eae0*/  @!P0 IMAD.MOV.U32 R8, RZ, RZ, R0 ;  /* 0x000000ffff088224 */ /* 0x010fe200078e0000 */
[----:B------:R-:W-:Y:S04]  /*eaf0*/  STL [R1+0xe7c], R13 ;  /* 0x000e7c0d01007387 */ /* 0x000fe80000100800 */
[----:B------:R-:W-:Y:S04]  /*eb00*/  STL [R1+0xeb0], R13 ;  /* 0x000eb00d01007387 */ /* 0x000fe80000100800 */
[----:B------:R-:W3:Y:S04]  /*eb10*/  LDL R26, [R1+0x590] ;  /* 0x00059000011a7983 */ /* 0x000ee80000100800 */
[----:B------:R-:W4:Y:S04]  /*eb20*/  LDL R19, [R1+0x514] ;  /* 0x0005140001137983 */ /* 0x000f280000100800 */
[----:B------:R-:W2:Y:S04]  /*eb30*/  LDL R2, [R1+0x518] ;  /* 0x0005180001027983 */ /* 0x000ea80000100800 */
[----:B0-----:R-:W2:Y:S04]  /*eb40*/  LDL R7, [R1+0x58c] ;  /* 0x00058c0001077983 */ /* 0x001ea80000100800 */
[----:B------:R-:W2:Y:S04]  /*eb50*/  LDL R11, [R1+0x50c] ;  /* 0x00050c00010b7983 */ /* 0x000ea80000100800 */
[----:B------:R-:W4:Y:S04]  /*eb60*/  LDL R0, [R1+0x510] ;  /* 0x0005100001007983 */ /* 0x000f280000100800 */
[----:B------:R-:W4:Y:S04]  /*eb70*/  LDL.LU R27, [R1+0x68] ;  /* 0x00006800011b7983 */ /* 0x000f280000300800 */
[----:B------:R-:W4:Y:S04]  /*eb80*/  LDL.LU R29, [R1+0x64] ;  /* 0x00006400011d7983 */ /* 0x000f280000300800 */
[----:B------:R0:W4:Y:S04]  /*eb90*/  @!P0 LDG.E.U16 R16, desc[UR8][R8.64] ;  /* 0x0000000808108981 */ /* 0x000128000c1e1500 */
[----:B------:R-:W0:Y:S04]  /*eba0*/  LDL R8, [R1+0x594] ;  /* 0x0005940001087983 */ /* 0x000e280000100800 */
[----:B------:R-:W0:Y:S04]  /*ebb0*/  LDL R9, [R1+0x598] ;  /* 0x0005980001097983 */ /* 0x000e280000100800 */
[----:B------:R1:W-:Y:S02]  /*ebc0*/  STS.U16 [R28+UR5+0x4c00], R21 ;  /* 0x004c00151c007988 */ /* 0x0003e40008000405 */
[----:B-1----:R-:W-:-:S02]  /*ebd0*/  PRMT R21, RZ, 0x7610, R21 ;  /* 0x00007610ff157816 */ /* 0x002fc40000000015 */
[----:B------:R3:W-:Y:S04]  /*ebe0*/  STS.U16 [R28+UR5+0x5800], R6 ;  /* 0x005800061c007988 */ /* 0x0007e80008000405 */
[----:B------:R2:W-:Y:S04]  /*ebf0*/  STS.U16 [R28+UR5+0x5a00], R5 ;  /* 0x005a00051c007988 */ /* 0x0005e80008000405 */
[----:B------:R4:W-:Y:S01]  /*ec00*/  STS.U16 [R28+UR5+0x5c00], R4 ;  /* 0x005c00041c007988 */ /* 0x0009e20008000405 */
[----:B---3--:R-:W-:Y:S02]  /*ec10*/  @!P0 IMAD.MOV.U32 R6, RZ, RZ, R26 ;  /* 0x000000ffff068224 */ /* 0x008fe400078e001a */
[----:B--2---:R-:W-:Y:S01]  /*ec20*/  @!P0 IMAD.MOV.U32 R5, RZ, RZ, R11 ;  /* 0x000000ffff058224 */ /* 0x004fe200078e000b */
[----:B0-----:R-:W-:-:S04]  /*ec30*/  @!P1 LOP3.LUT R9, R9, R8, RZ, 0x3c, !PT ;  /* 0x0000000809099212 */ /* 0x001fc800078e3cff */
[----:B------:R-:W-:-:S04]  /*ec40*/  @!P1 LOP3.LUT R8, R9, R8, RZ, 0x3c, !PT ;  /* 0x0000000809089212 */ /* 0x000fc800078e3cff */
[----:B------:R-:W-:-:S05]  /*ec50*/  @!P1 LOP3.LUT R9, R9, R8, RZ, 0x3c, !PT ;  /* 0x0000000809099212 */ /* 0x000fca00078e3cff */
[----:B------:R0:W2:Y:S02]  /*ec60*/  @!P1 LDG.E.U16 R21, desc[UR8][R8.64] ;  /* 0x0000000808159981 */ /* 0x0000a4000c1e1500 */
[----:B0-----:R-:W-:Y:S02]  /*ec70*/  PRMT R9, RZ, 0x7610, R9 ;  /* 0x00007610ff097816 */ /* 0x001fe40000000009 */
[----:B------:R-:W-:-:S04]  /*ec80*/  PRMT R8, RZ, 0x7610, R8 ;  /* 0x00007610ff087816 */ /* 0x000fc80000000008 */
[----:B------:R0:W3:Y:S01]  /*ec90*/  @!P0 LDG.E.U16 R9, desc[UR8][R6.64] ;  /* 0x0000000806098981 */ /* 0x0000e2000c1e1500 */
[----:B----4-:R-:W-:Y:S02]  /*eca0*/  @!P0 IMAD.MOV.U32 R4, RZ, RZ, R0 ;  /* 0x000000ffff048224 */ /* 0x010fe400078e0000 */
[----:B0-----:R-:W-:Y:S02]  /*ecb0*/  @!P1 IMAD.MOV.U32 R6, RZ, RZ, R2 ;  /* 0x000000ffff069224 */ /* 0x001fe400078e0002 */
[----:B------:R-:W-:Y:S01]  /*ecc0*/  @!P1 IMAD.MOV.U32 R7, RZ, RZ, R19 ;  /* 0x000000ffff079224 */ /* 0x000fe200078e0013 */
[----:B------:R-:W4:Y:S04]  /*ecd0*/  LDL.LU R2, [R1+0x5c] ;  /* 0x00005c0001027983 */ /* 0x000f280000300800 */
[----:B------:R0:W2:Y:S04]  /*ece0*/  @!P1 LDG.E.U16 R8, desc[UR8][R6.64] ;  /* 0x0000000806089981 */ /* 0x0000a8000c1e1500 */
[----:B------:R-:W2:Y:S04]  /*ecf0*/  LDL R19, [R1+0x414] ;  /* 0x0004140001137983 */ /* 0x000ea80000100800 */
[----:B------:R-:W2:Y:S01]  /*ed00*/  LDL R11, [R1+0x418] ;  /* 0x00041800010b7983 */ /* 0x000ea20000100800 */
[----:B0-----:R-:W-:-:S03]  /*ed10*/  PRMT R7, RZ, 0x7610, R7 ;  /* 0x00007610ff077816 */ /* 0x001fc60000000007 */
[----:B------:R-:W2:Y:S04]  /*ed20*/  LDL.LU R26, [R1+0x58] ;  /* 0x00005800011a7983 */ /* 0x000ea80000300800 */
[----:B------:R0:W2:Y:S04]  /*ed30*/  @!P0 LDG.E.U16 R7, desc[UR8][R4.64] ;  /* 0x0000000804078981 */ /* 0x0000a8000c1e1500 */
[----:B------:R-:W0:Y:S04]  /*ed40*/  LDL R4, [R1+0x494] ;  /* 0x0004940001047983 */ /* 0x000e280000100800 */
[----:B------:R-:W0:Y:S01]  /*ed50*/  LDL R5, [R1+0x498] ;  /* 0x0004980001057983 */ /* 0x000e220000100800 */
[----:B------:R-:W-:-:S02]  /*ed60*/  PRMT R6, RZ, 0x7610, R6 ;  /* 0x00007610ff067816 */ /* 0x000fc40000000006 */
[----:B0-----:R-:W-:-:S04]  /*ed70*/  @!P1 LOP3.LUT R5, R5, R4, RZ, 0x3c, !PT ;  /* 0x0000000405059212 */ /* 0x001fc800078e3cff */
[----:B------:R-:W-:-:S04]  /*ed80*/  @!P1 LOP3.LUT R4, R5, R4, RZ, 0x3c, !PT ;  /* 0x0000000405049212 */ /* 0x000fc800078e3cff */
[----:B------:R-:W-:-:S05]  /*ed90*/  @!P1 LOP3.LUT R5, R5, R4, RZ, 0x3c, !PT ;  /* 0x0000000405059212 */ /* 0x000fca00078e3cff */
[----:B------:R0:W2:Y:S04]  /*eda0*/  @!P1 LDG.E.U16 R6, desc[UR8][R4.64] ;  /* 0x0000000804069981 */ /* 0x0000a8000c1e1500 */
[----:B------:R-:W0:Y:S04]  /*edb0*/  LDL R4, [R1+0x48c] ;  /* 0x00048c0001047983 */ /* 0x000e280000100800 */
[----:B------:R-:W0:Y:S04]  /*edc0*/  LDL R5, [R1+0x490] ;  /* 0x0004900001057983 */ /* 0x000e280000100800 */
[----:B------:R1:W-:Y:S01]  /*edd0*/  STS.U16 [R28+UR5+0x4e00], R22 ;  /* 0x004e00161c007988 */ /* 0x0003e20008000405 */
[----:B------:R-:W-:-:S03]  /*ede0*/  LOP3.LUT R0, R28, 0x10, RZ, 0x3c, !PT ;  /* 0x000000101c007812 */ /* 0x000fc600078e3cff */
[----:B------:R3:W-:Y:S01]  /*edf0*/  STS.U16 [R28+UR5+0x5000], R23 ;  /* 0x005000171c007988 */ /* 0x0007e20008000405 */
[----:B-1----:R-:W-:-:S03]  /*ee00*/  PRMT R22, RZ, 0x7610, R22 ;  /* 0x00007610ff167816 */ /* 0x002fc60000000016 */
[----:B------:R-:W-:Y:S01]  /*ee10*/  STS.U16 [R28+UR5+0x5200], R24 ;  /* 0x005200181c007988 */ /* 0x000fe20008000405 */
[----:B---3--:R-:W-:-:S03]  /*ee20*/  PRMT R23, RZ, 0x7610, R23 ;  /* 0x00007610ff177816 */ /* 0x008fc60000000017 */
[----:B------:R-:W-:Y:S04]  /*ee30*/  STS.U16 [R28+UR5+0x5600], R25 ;  /* 0x005600191c007988 */ /* 0x000fe80008000405 */
[----:B------:R1:W-:Y:S04]  /*ee40*/  STS.U16 [R28+UR5+0x5e00], R3 ;  /* 0x005e00031c007988 */ /* 0x0003e80008000405 */
[----:B------:R3:W-:Y:S04]  /*ee50*/  STS.U16 [R0+UR5+0x4080], R27 ;  /* 0x0040801b00007988 */ /* 0x0007e80008000405 */
[----:B------:R4:W-:Y:S04]  /*ee60*/  STS.U16 [R0+UR5+0x4280], R29 ;  /* 0x0042801d00007988 */ /* 0x0009e80008000405 */
[----:B-1----:R-:W2:Y:S04]  /*ee70*/  LDL R28, [R1+0x410] ;  /* 0x00041000011c7983 */ /* 0x002ea80000100800 */
[----:B---3--:R-:W3:Y:S04]  /*ee80*/  LDL.LU R27, [R1+0x14] ;  /* 0x00001400011b7983 */ /* 0x008ee80000300800 */
[----:B----4-:R-:W4:Y:S01]  /*ee90*/  LDL.LU R29, [R1+0x30] ;  /* 0x00003000011d7983 */ /* 0x010f220000300800 */
[----:B0-----:R-:W-:-:S04]  /*eea0*/  @!P0 LOP3.LUT R5, R5, R4, RZ, 0x3c, !PT ;  /* 0x0000000405058212 */ /* 0x001fc800078e3cff */
[----:B------:R-:W-:-:S04]  /*eeb0*/  @!P0 LOP3.LUT R4, R5, R4, RZ, 0x3c, !PT ;  /* 0x0000000405048212 */ /* 0x000fc800078e3cff */
[----:B------:R-:W-:-:S05]  /*eec0*/  @!P0 LOP3.LUT R5, R5, R4, RZ, 0x3c, !PT ;  /* 0x0000000405058212 */ /* 0x000fca00078e3cff */
[----:B------:R2:W3:Y:S02]  /*eed0*/  @!P0 LDG.E.U16 R22, desc[UR8][R4.64] ;  /* 0x0000000804168981 */ /* 0x0004e4000c1e1500 */
[----:B--2---:R-:W-:Y:S02]  /*eee0*/  @!P1 IMAD.MOV.U32 R4, RZ, RZ, R11 ;  /* 0x000000ffff049224 */ /* 0x004fe400078e000b */
[----:B------:R-:W-:Y:S01]  /*eef0*/  @!P1 IMAD.MOV.U32 R5, RZ, RZ, R19 ;  /* 0x000000ffff059224 */ /* 0x000fe200078e0013 */
[----:B------:R-:W2:Y:S04]  /*ef00*/  LDL R11, [R1+0x318] ;  /* 0x00031800010b7983 */ /* 0x000ea80000100800 */
[----:B------:R-:W2:Y:S04]  /*ef10*/  LDL.LU R19, [R1+0x24] ;  /* 0x0000240001137983 */ /* 0x000ea80000300800 */
[----:B------:R-:W2:Y:S04]  /*ef20*/  @!P1 LDG.E.U16 R23, desc[UR8][R4.64] ;  /* 0x0000000804179981 */ /* 0x000ea8000c1e1500 */
[----:B------:R-:W3:Y:S04]  /*ef30*/  LDL.LU R4, [R1+0x60] ;  /* 0x0000600001047983 */ /* 0x000ee80000300800 */
[----:B------:R-:W4:Y:S01]  /*ef40*/  LDL R5, [R1+0x40c] ;  /* 0x00040c0001057983 */ /* 0x000f220000100800 */
[----:B------:R-:W-:-:S03]  /*ef50*/  PRMT R24, RZ, 0x7610, R24 ;  /* 0x00007610ff187816 */ /* 0x000fc60000000018 */
[----:B--2---:R-:W-:Y:S04]  /*ef60*/  STL [R1+0xe60], R23 ;  /* 0x000e601701007387 */ /* 0x004fe80000100800 */
[----:B---3--:R0:W-:Y:S02]  /*ef70*/  STS.U16 [R0+UR5+0x4480], R4 ;  /* 0x0044800400007988 */ /* 0x0081e40008000405 */
[----:B0-----:R-:W-:Y:S02]  /*ef80*/  @!P0 IMAD.MOV.U32 R4, RZ, RZ, R28 ;  /* 0x000000ffff048224 */ /* 0x001fe400078e001c */
[----:B------:R-:W2:Y:S04]  /*ef90*/  LDL.LU R28, [R1+0x18] ;  /* 0x00001800011c7983 */ /* 0x000ea80000300800 */
[----:B----4-:R0:W3:Y:S04]  /*efa0*/  @!P0 LDG.E.U16 R24, desc[UR8][R4.64] ;  /* 0x0000000804188981 */ /* 0x0100e8000c1e1500 */
[----:B------:R1:W-:Y:S04]  /*efb0*/  STS.U16 [R0+UR5+0x4680], R2 ;  /* 0x0046800200007988 */ /* 0x0003e80008000405 */
[----:B------:R-:W0:Y:S04]  /*efc0*/  LDL R4, [R1+0x394] ;  /* 0x0003940001047983 */ /* 0x000e280000100800 */
[----:B------:R-:W0:Y:S04]  /*efd0*/  LDL R5, [R1+0x398] ;  /* 0x0003980001057983 */ /* 0x000e280000100800 */
[----:B-1----:R-:W4:Y:S01]  /*efe0*/  LDL.LU R2, [R1+0xf20] ;  /* 0x000f200001027983 */ /* 0x002f220000300800 */
[----:B0-----:R-:W-:-:S04]  /*eff0*/  @!P1 LOP3.LUT R5, R5, R4, RZ, 0x3c, !PT ;  /* 0x0000000405059212 */ /* 0x001fc800078e3cff */
[C---:B------:R-:W-:Y:S02]  /*f000*/  @!P1 LOP3.LUT R4, R5.reuse, R4, RZ, 0x3c, !PT ;  /* 0x0000000405049212 */ /* 0x040fe400078e3cff */
[----:B----4-:R-:W-:Y:S02]  /*f010*/  PRMT R2, RZ, 0x7610, R2 ;  /* 0x00007610ff027816 */ /* 0x010fe40000000002 */
[----:B------:R-:W-:-:S05]  /*f020*/  @!P1 LOP3.LUT R5, R5, R4, RZ, 0x3c, !PT ;  /* 0x0000000405059212 */ /* 0x000fca00078e3cff */
[----:B------:R-:W4:Y:S04]  /*f030*/  @!P1 LDG.E.U16 R2, desc[UR8][R4.64] ;  /* 0x0000000804029981 */ /* 0x000f28000c1e1500 */
[----:B------:R-:W-:Y:S04]  /*f040*/  STS.U16 [R0+UR5+0x4880], R26 ;  /* 0x0048801a00007988 */ /* 0x000fe80008000405 */
[----:B----4-:R0:W-:Y:S04]  /*f050*/  STL [R1+0x11c], R2 ;  /* 0x00011c0201007387 */ /* 0x0101e80000100800 */
[----:B0-----:R-:W4:Y:S04]  /*f060*/  LDL.LU R2, [R1+0xf1c] ;  /* 0x000f1c0001027983 */ /* 0x001f280000300800 */
[----:B------:R-:W2:Y:S04]  /*f070*/  LDL R4, [R1+0x38c] ;  /* 0x00038c0001047983 */ /* 0x000ea80000100800 */
[----:B------:R-:W2:Y:S04]  /*f080*/  LDL R5, [R1+0x390] ;  /* 0x0003900001057983 */ /* 0x000ea80000100800 */
[----:B------:R-:W3:Y:S01]  /*f090*/  LDL.LU R26, [R1+0xf18] ;  /* 0x000f1800011a7983 */ /* 0x000ee20000300800 */
[----:B--2---:R-:W-:-:S04]  /*f0a0*/  @!P0 LOP3.LUT R5, R5, R4, RZ, 0x3c, !PT ;  /* 0x0000000405058212 */ /* 0x004fc800078e3cff */
[C---:B------:R-:W-:Y:S02]  /*f0b0*/  @!P0 LOP3.LUT R4, R5.reuse, R4, RZ, 0x3c, !PT ;  /* 0x0000000405048212 */ /* 0x040fe400078e3cff */
[----:B---3--:R-:W-:Y:S02]  /*f0c0*/  PRMT R26, RZ, 0x7610, R26 ;  /* 0x00007610ff1a7816 */ /* 0x008fe4000000001a */
[----:B------:R-:W-:-:S05]  /*f0d0*/  @!P0 LOP3.LUT R5, R5, R4, RZ, 0x3c, !PT ;  /* 0x0000000405058212 */ /* 0x000fca00078e3cff */
[----:B------:R-:W2:Y:S04]  /*f0e0*/  @!P0 LDG.E.U16 R26, desc[UR8][R4.64] ;  /* 0x00000008041a8981 */ /* 0x000ea8000c1e1500 */
[----:B--2---:R0:W-:Y:S04]  /*f0f0*/  STL [R1+0x118], R26 ;  /* 0x0001181a01007387 */ /* 0x0041e80000100800 */
[----:B0-----:R-:W2:Y:S04]  /*f100*/  LDL.LU R26, [R1+0xf14] ;  /* 0x000f1400011a7983 */ /* 0x001ea80000300800 */
[----:B------:R-:W3:Y:S04]  /*f110*/  LDL.LU R4, [R1+0xc] ;  /* 0x00000c0001047983 */ /* 0x000ee80000300800 */
[----:B------:R-:W4:Y:S01]  /*f120*/  LDL R5, [R1+0x314] ;  /* 0x0003140001057983 */ /* 0x000f220000100800 */
[----:B--2---:R-:W-:-:S03]  /*f130*/  PRMT R26, RZ, 0x7610, R26 ;  /* 0x00007610ff1a7816 */ /* 0x004fc6000000001a */
[----:B---3--:R0:W-:Y:S02]  /*f140*/  STS.U16 [R0+UR5+0x4a80], R4 ;  /* 0x004a800400007988 */ /* 0x0081e40008000405 */
[----:B0-----:R-:W-:Y:S02]  /*f150*/  @!P1 IMAD.MOV.U32 R4, RZ, RZ, R11 ;  /* 0x000000ffff049224 */ /* 0x001fe400078e000b */
[----:B------:R-:W2:Y:S04]  /*f160*/  LDL.LU R11, [R1] ;  /* 0x00000000010b7983 */ /* 0x000ea80000300800 */
[----:B----4-:R-:W3:Y:S04]  /*f170*/  @!P1 LDG.E.U16 R26, desc[UR8][R4.64] ;  /* 0x00000008041a9981 */ /* 0x010ee8000c1e1500 */
[----:B---3--:R0:W-:Y:S04]  /*f180*/  STL [R1+0x114], R26 ;  /* 0x0001141a01007387 */ /* 0x0081e80000100800 */
[----:B0-----:R-:W3:Y:S04]  /*f190*/  LDL.LU R26, [R1+0xf10] ;  /* 0x000f1000011a7983 */ /* 0x001ee80000300800 */
[----:B------:R-:W4:Y:S04]  /*f1a0*/  LDL R4, [R1+0x30c] ;  /* 0x00030c0001047983 */ /* 0x000f280000100800 */
[----:B------:R-:W4:Y:S01]  /*f1b0*/  LDL R5, [R1+0x310] ;  /* 0x0003100001057983 */ /* 0x000f220000100800 */
[----:B------:R-:W-:-:S02]  /*f1c0*/  PRMT R2, RZ, 0x7610, R2 ;  /* 0x00007610ff027816 */ /* 0x000fc40000000002 */
[----:B----4-:R-:W-:-:S04]  /*f1d0*/  @!P0 LOP3.LUT R5, R5, R4, RZ, 0x3c, !PT ;  /* 0x0000000405058212 */ /* 0x010fc800078e3cff */
[----:B------:R-:W-:-:S04]  /*f1e0*/  @!P0 LOP3.LUT R4, R5, R4, RZ, 0x3c, !PT ;  /* 0x0000000405048212 */ /* 0x000fc800078e3cff */
[----:B------:R-:W-:-:S05]  /*f1f0*/  @!P0 LOP3.LUT R5, R5, R4, RZ, 0x3c, !PT ;  /* 0x0000000405058212 */ /* 0x000fca00078e3cff */
[----:B------:R-:W4:Y:S04]  /*f200*/  @!P0 LDG.E.U16 R2, desc[UR8][R4.64] ;  /* 0x0000000804028981 */ /* 0x000f28000c1e1500 */
[----:B------:R0:W-:Y:S04]  /*f210*/  STS.U16 [R0+UR5+0x4c80], R27 ;  /* 0x004c801b00007988 */ /* 0x0001e80008000405 */
[----:B0-----:R-:W2:Y:S04]  /*f220*/  LDL.LU R27, [R1+0xf0c] ;  /* 0x000f0c00011b7983 */ /* 0x001ea80000300800 */
[----:B------:R-:W2:Y:S04]  /*f230*/  LDL R4, [R1+0x294] ;  /* 0x0002940001047983 */ /* 0x000ea80000100800 */
[----:B------:R-:W2:Y:S04]  /*f240*/  LDL R5, [R1+0x298] ;  /* 0x0002980001057983 */ /* 0x000ea80000100800 */
[----:B------:R-:W-:Y:S04]  /*f250*/  STS.U16 [R0+UR5+0x4e80], R29 ;  /* 0x004e801d00007988 */ /* 0x000fe80008000405 */
[----:B----4-:R0:W-:Y:S04]  /*f260*/  STL [R1+0x110], R2 ;  /* 0x0001100201007387 */ /* 0x0101e80000100800 */
[----:B0-----:R-:W4:Y:S04]  /*f270*/  LDL R2, [R1+0x210] ;  /* 0x0002100001027983 */ /* 0x001f280000100800 */
[----:B------:R-:W3:Y:S01]  /*f280*/  LDL.LU R29, [R1+0xf08] ;  /* 0x000f0800011d7983 */ /* 0x000ee20000300800 */
[----:B--2---:R-:W-:-:S04]  /*f290*/  @!P1 LOP3.LUT R5, R5, R4, RZ, 0x3c, !PT ;  /* 0x0000000405059212 */ /* 0x004fc800078e3cff */
[----:B------:R-:W-:-:S04]  /*f2a0*/  @!P1 LOP3.LUT R4, R5, R4, RZ, 0x3c, !PT ;  /* 0x0000000405049212 */ /* 0x000fc800078e3cff */
[----:B------:R-:W-:Y:S02]  /*f2b0*/  @!P1 LOP3.LUT R5, R5, R4, RZ, 0x3c, !PT ;  /* 0x0000000405059212 */ /* 0x000fe400078e3cff */
[----:B---3--:R-:W-:-:S06]  /*f2c0*/  PRMT R29, RZ, 0x7610, R29 ;  /* 0x00007610ff1d7816 */ /* 0x008fcc000000001d */
[----:B------:R-:W2:Y:S04]  /*f2d0*/  @!P1 LDG.E.U16 R29, desc[UR8][R4.64] ;  /* 0x00000008041d9981 */ /* 0x000ea8000c1e1500 */
[----:B--2---:R0:W-:Y:S04]  /*f2e0*/  STL [R1+0x30], R29 ;  /* 0x0000301d01007387 */ /* 0x0041e80000100800 */
[----:B0-----:R-:W2:Y:S04]  /*f2f0*/  LDL.LU R29, [R1+0xf04] ;  /* 0x000f0400011d7983 */ /* 0x001ea80000300800 */
[----:B------:R-:W3:Y:S04]  /*f300*/  LDL R4, [R1+0x28c] ;  /* 0x00028c0001047983 */ /* 0x000ee80000100800 */
[----:B------:R-:W3:Y:S01]  /*f310*/  LDL R5, [R1+0x290] ;  /* 0x0002900001057983 */ /* 0x000ee20000100800 */
[----:B--2---:R-:W-:-:S02]  /*f320*/  PRMT R29, RZ, 0x7610, R29 ;  /* 0x00007610ff1d7816 */ /* 0x004fc4000000001d */
[----:B---3--:R-:W-:-:S04]  /*f330*/  @!P0 LOP3.LUT R5, R5, R4, RZ, 0x3c, !PT ;  /* 0x0000000405058212 */ /* 0x008fc800078e3cff */
[----:B------:R-:W-:-:S04]  /*f340*/  @!P0 LOP3.LUT R4, R5, R4, RZ, 0x3c, !PT ;  /* 0x0000000405048212 */ /* 0x000fc800078e3cff */
[----:B------:R-:W-:-:S05]  /*f350*/  @!P0 LOP3.LUT R5, R5, R4, RZ, 0x3c, !PT ;  /* 0x0000000405058212 */ /* 0x000fca00078e3cff */
[----:B------:R-:W2:Y:S04]  /*f360*/  @!P0 LDG.E.U16 R29, desc[UR8][R4.64] ;  /* 0x00000008041d8981 */ /* 0x000ea8000c1e1500 */
[----:B------:R0:W-:Y:S04]  /*f370*/  STS.U16 [R0+UR5+0x5080], R19 ;  /* 0x0050801300007988 */ /* 0x0001e80008000405 */
[----:B0-----:R-:W3:Y:S04]  /*f380*/  LDL R19, [R1+0x588] ;  /* 0x0005880001137983 */ /* 0x001ee80000100800 */
[----:B--2---:R0:W-:Y:S04]  /*f390*/  STL [R1+0x24], R29 ;  /* 0x0000241d01007387 */ /* 0x0041e80000100800 */
[----:B0-----:R-:W2:Y:S04]  /*f3a0*/  LDL.LU R29, [R1+0xf00] ;  /* 0x000f0000011d7983 */ /* 0x001ea80000300800 */
[----:B------:R-:W2:Y:S04]  /*f3b0*/  LDL R4, [R1+0x214] ;  /* 0x0002140001047983 */ /* 0x000ea80000100800 */
[----:B------:R-:W2:Y:S01]  /*f3c0*/  LDL R5, [R1+0x218] ;  /* 0x0002180001057983 */ /* 0x000ea20000100800 */
[----:B------:R-:W-:-:S02]  /*f3d0*/  PRMT R18, RZ, 0x7610, R18 ;  /* 0x00007610ff127816 */ /* 0x000fc40000000012 */
[----:B--2---:R-:W-:-:S04]  /*f3e0*/  @!P1 LOP3.LUT R5, R5, R4, RZ, 0x3c, !PT ;  /* 0x0000000405059212 */ /* 0x004fc800078e3cff */
[----:B------:R-:W-:-:S04]  /*f3f0*/  @!P1 LOP3.LUT R4, R5, R4, RZ, 0x3c, !PT ;  /* 0x0000000405049212 */ /* 0x000fc800078e3cff */
[----:B------:R-:W-:-:S05]  /*f400*/  @!P1 LOP3.LUT R5, R5, R4, RZ, 0x3c, !PT ;  /* 0x0000000405059212 */ /* 0x000fca00078e3cff */
[----:B------:R-:W2:Y:S04]  /*f410*/  @!P1 LDG.E.U16 R18, desc[UR8][R4.64] ;  /* 0x0000000804129981 */ /* 0x000ea8000c1e1500 */
[----:B------:R-:W3:Y:S04]  /*f420*/  LDL.LU R4, [R1+0x8] ;  /* 0x0000080001047983 */ /* 0x000ee80000300800 */
[----:B------:R-:W4:Y:S01]  /*f430*/  LDL R5, [R1+0x20c] ;  /* 0x00020c0001057983 */ /* 0x000f220000100800 */
[----:B------:R-:W-:-:S03]  /*f440*/  PRMT R25, RZ, 0x7610, R25 ;  /* 0x00007610ff197816 */ /* 0x000fc60000000019 */
[----:B------:R-:W-:Y:S04]  /*f450*/  STS.U16 [R0+UR5+0x5280], R28 ;  /* 0x0052801c00007988 */ /* 0x000fe80008000405 */
[----:B--2---:R0:W-:Y:S04]  /*f460*/  STL [R1+0x14], R18 ;  /* 0x0000141201007387 */ /* 0x0041e80000100800 */
[----:B---3--:R4:W-:Y:S04]  /*f470*/  STS.U16 [R0+UR5+0x5480], R4 ;  /* 0x0054800400007988 */ /* 0x0089e80008000405 */
[----:B0-----:R-:W2:Y:S01]  /*f480*/  LDL R18, [R1+0x580] ;  /* 0x0005800001127983 */ /* 0x001ea20000100800 */
[----:B----4-:R-:W-:-:S03]  /*f490*/  @!P0 IMAD.MOV.U32 R4, RZ, RZ, R2 ;  /* 0x000000ffff048224 */ /* 0x010fc600078e0002 */
[----:B------:R-:W3:Y:S04]  /*f4a0*/  LDL R2, [R1+0x508] ;  /* 0x0005080001027983 */ /* 0x000ee80000100800 */
[----:B------:R-:W4:Y:S04]  /*f4b0*/  @!P0 LDG.E.U16 R25, desc[UR8][R4.64] ;  /* 0x0000000804198981 */ /* 0x000f28000c1e1500 */
[----:B------:R-:W2:Y:S04]  /*f4c0*/  LDL.LU R4, [R1+0x4] ;  /* 0x0000040001047983 */ /* 0x000ea80000300800 */
[----:B------:R-:W3:Y:S01]  /*f4d0*/  LDL R5, [R1+0x584] ;  /* 0x0005840001057983 */ /* 0x000ee20000100800 */
[----:B------:R-:W-:-:S03]  /*f4e0*/  PRMT R17, RZ, 0x7610, R17 ;  /* 0x00007610ff117816 */ /* 0x000fc60000000011 */
[----:B----4-:R-:W-:Y:S04]  /*f4f0*/  STL [R1+0xe44], R25 ;  /* 0x000e441901007387 */ /* 0x010fe80000100800 */
[----:B--2---:R0:W-:Y:S04]  /*f500*/  STS.U16 [R0+UR5+0x5680], R4 ;  /* 0x0056800400007988 */ /* 0x0041e80008000405 */
[----:B------:R-:W-:Y:S01]  /*f510*/  STL [R1+0xe48], R25 ;  /* 0x000e481901007387 */ /* 0x000fe20000100800 */
[----:B0-----:R-:W-:Y:S01]  /*f520*/  @!P1 IMAD.MOV.U32 R4, RZ, RZ, R19 ;  /* 0x000000ffff049224 */ /* 0x001fe200078e0013 */
[----:B------:R-:W-:-:S02]  /*f530*/  PRMT R10, RZ, 0x7610, R10 ;  /* 0x00007610ff0a7816 */ /* 0x000fc4000000000a */
[----:B------:R-:W2:Y:S04]  /*f540*/  LDL R19, [R1+0x4fc] ;  /* 0x0004fc0001137983 */ /* 0x000ea80000100800 */
[----:B---3--:R0:W3:Y:S04]  /*f550*/  @!P1 LDG.E.U16 R17, desc[UR8][R4.64] ;  /* 0x0000000804119981 */ /* 0x0080e8000c1e1500 */
[----:B------:R-:W4:Y:S01]  /*f560*/  LDL R5, [R1+0x57c] ;  /* 0x00057c0001057983 */ /* 0x000f220000100800 */
[----:B0-----:R-:W-:-:S03]  /*f570*/  @!P0 IMAD.MOV.U32 R4, RZ, RZ, R18 ;  /* 0x000000ffff048224 */ /* 0x001fc600078e0012 */
[----:B------:R-:W-:Y:S04]  /*f580*/  STS.U16 [R0+UR5+0x5880], R11 ;  /* 0x0058800b00007988 */ /* 0x000fe80008000405 */
[----:B---3--:R0:W-:Y:S04]  /*f590*/  STL [R1+0x8], R17 ;  /* 0x0000081101007387 */ /* 0x0081e80000100800 */
[----:B0-----:R-:W3:Y:S04]  /*f5a0*/  LDL R17, [R1+0x500] ;  /* 0x0005000001117983 */ /* 0x001ee80000100800 */
[----:B------:R-:W2:Y:S04]  /*f5b0*/  LDL.LU R11, [R1+0x124] ;  /* 0x00012400010b7983 */ /* 0x000ea80000300800 */
[----:B----4-:R0:W4:Y:S04]  /*f5c0*/  @!P0 LDG.E.U16 R10, desc[UR8][R4.64] ;  /* 0x00000008040a8981 */ /* 0x010128000c1e1500 */
[----:B------:R-:W2:Y:S01]  /*f5d0*/  LDL R5, [R1+0x504] ;  /* 0x0005040001057983 */ /* 0x000ea20000100800 */
[----:B0-----:R-:W-:-:S03]  /*f5e0*/  @!P1 IMAD.MOV.U32 R4, RZ, RZ, R2 ;  /* 0x000000ffff049224 */ /* 0x001fc600078e0002 */
[----:B------:R0:W-:Y:S02]  /*f5f0*/  STS.U16 [R0+UR5+0x5a80], R29 ;  /* 0x005a801d00007988 */ /* 0x0001e40008000405 */
[----:B0-----:R-:W-:Y:S01]  /*f600*/  PRMT R29, RZ, 0x7610, R29 ;  /* 0x00007610ff1d7816 */ /* 0x001fe2000000001d */
[----:B------:R-:W0:Y:S05]  /*f610*/  S2R R28, SR_TID.X ;  /* 0x00000000001c7919 */ /* 0x000e2a0000002100 */
[----:B--2---:R3:W2:Y:S01]  /*f620*/  @!P1 LDG.E.U16 R29, desc[UR8][R4.64] ;  /* 0x00000008041d9981 */ /* 0x0046a2000c1e1500 */
[----:B0-----:R-:W-:-:S03]  /*f630*/  LOP3.LUT R28, R28, 0x3f, RZ, 0xc0, !PT ;  /* 0x0000003f1c1c7812 */ /* 0x001fc600078ec0ff */
[----:B----4-:R0:W-:Y:S02]  /*f640*/  STL [R1+0x4], R10 ;  /* 0x0000040a01007387 */ /* 0x0101e40000100800 */
[----:B------:R-:W-:Y:S02]  /*f650*/  IMAD.SHL.U32 R28, R28, 0x2, RZ ;  /* 0x000000021c1c7824 */ /* 0x000fe400078e00ff */
[----:B------:R-:W4:Y:S04]  /*f660*/  LDL R0, [R1+0x488] ;  /* 0x0004880001007983 */ /* 0x000f280000100800 */
[----:B0-----:R-:W4:Y:S04]  /*f670*/  LDL R10, [R1+0x484] ;  /* 0x00048400010a7983 */ /* 0x001f280000100800 */
[----:B------:R-:W4:Y:S04]  /*f680*/  LDL.LU R18, [R1+0x12c] ;  /* 0x00012c0001127983 */ /* 0x000f280000300800 */
[----:B------:R-:W4:Y:S01]  /*f690*/  LDL.LU R2, [R1+0x128] ;  /* 0x0001280001027983 */ /* 0x000f220000300800 */
[----:B---3--:R-:W-:-:S02]  /*f6a0*/  @!P0 IMAD.MOV.U32 R4, RZ, RZ, R17 ;  /* 0x000000ffff048224 */ /* 0x008fc400078e0011 */
[----:B------:R-:W-:Y:S01]  /*f6b0*/  @!P0 IMAD.MOV.U32 R5, RZ, RZ, R19 ;  /* 0x000000ffff058224 */ /* 0x000fe200078e0013 */
[----:B--2---:R-:W-:Y:S04]  /*f6c0*/  STL [R1+0xe4c], R29 ;  /* 0x000e4c1d01007387 */ /* 0x004fe80000100800 */
[----:B------:R0:W-:Y:S04]  /*f6d0*/  STL [R1+0xe50], R29 ;  /* 0x000e501d01007387 */ /* 0x0001e80000100800 */
[----:B------:R-:W2:Y:S01]  /*f6e0*/  LDL.LU R17, [R1+0x84] ;  /* 0x0000840001117983 */ /* 0x000ea20000300800 */
[----:B0-----:R-:W-:-:S05]  /*f6f0*/  LOP3.LUT R29, R28, 0x10, RZ, 0x3c, !PT ;  /* 0x000000101c1d7812 */ /* 0x001fca00078e3cff */
[----:B------:R0:W-:Y:S02]  /*f700*/  STS.U16 [R29+UR5+0x5c80], R27 ;  /* 0x005c801b1d007988 */ /* 0x0001e40008000405 */
[----:B0-----:R-:W-:-:S06]  /*f710*/  PRMT R27, RZ, 0x7610, R27 ;  /* 0x00007610ff1b7816 */ /* 0x001fcc000000001b */
[----:B------:R4:W3:Y:S04]  /*f720*/  @!P0 LDG.E.U16 R27, desc[UR8][R4.64] ;  /* 0x00000008041b8981 */ /* 0x0008e8000c1e1500 */
[----:B------:R0:W-:Y:S01]  /*f730*/  STS.U16 [R29+UR5+0x5e80], R26 ;  /* 0x005e801a1d007988 */ /* 0x0001e20008000405 */
[----:B----4-:R-:W-:Y:S02]  /*f740*/  @!P1 IMAD.MOV.U32 R4, RZ, RZ, R0 ;  /* 0x000000ffff049224 */ /* 0x010fe400078e0000 */
[----:B------:R-:W-:Y:S01]  /*f750*/  @!P1 IMAD.MOV.U32 R5, RZ, RZ, R10 ;  /* 0x000000ffff059224 */ /* 0x000fe200078e000a */
[----:B0-----:R-:W-:-:S06]  /*f760*/  PRMT R26, RZ, 0x7610, R26 ;  /* 0x00007610ff1a7816 */ /* 0x001fcc000000001a */
[----:B------:R0:W4:Y:S04]  /*f770*/  @!P1 LDG.E.U16 R26, desc[UR8][R4.64] ;  /* 0x00000008041a9981 */ /* 0x000128000c1e1500 */
[----:B---3--:R-:W-:Y:S04]  /*f780*/  STL [R1+0xe40], R27 ;  /* 0x000e401b01007387 */ /* 0x008fe80000100800 */
[----:B------:R-:W-:Y:S04]  /*f790*/  STL [R1+0xe54], R27 ;  /* 0x000e541b01007387 */ /* 0x000fe80000100800 */
[----:B------:R-:W-:Y:S04]  /*f7a0*/  STL [R1+0xe58], R27 ;  /* 0x000e581b01007387 */ /* 0x000fe80000100800 */
[----:B------:R-:W3:Y:S04]  /*f7b0*/  LDL.LU R19, [R1+0x7c] ;  /* 0x00007c0001137983 */ /* 0x000ee80000300800 */
[----:B------:R-:W0:Y:S04]  /*f7c0*/  LDL R4, [R1+0x47c] ;  /* 0x00047c0001047983 */ /* 0x000e280000100800 */
[----:B------:R-:W0:Y:S01]  /*f7d0*/  LDL R5, [R1+0x480] ;  /* 0x0004800001057983 */ /* 0x000e220000100800 */
[----:B------:R-:W-:-:S02]  /*f7e0*/  PRMT R20, RZ, 0x7610, R20 ;  /* 0x00007610ff147816 */ /* 0x000fc40000000014 */
[----:B0-----:R-:W-:-:S04]  /*f7f0*/  @!P0 LOP3.LUT R5, R5, R4, RZ, 0x3c, !PT ;  /* 0x0000000405058212 */ /* 0x001fc800078e3cff */
[----:B------:R-:W-:-:S04]  /*f800*/  @!P0 LOP3.LUT R4, R5, R4, RZ, 0x3c, !PT ;  /* 0x0000000405048212 */ /* 0x000fc800078e3cff */
[----:B------:R-:W-:-:S05]  /*f810*/  @!P0 LOP3.LUT R5, R5, R4, RZ, 0x3c, !PT ;  /* 0x0000000405058212 */ /* 0x000fca00078e3cff */
[----:B------:R-:W2:Y:S01]  /*f820*/  @!P0 LDG.E.U16 R20, desc[UR8][R4.64] ;  /* 0x0000000804148981 */ /* 0x000ea2000c1e1500 */
[----:B------:R-:W-:-:S03]  /*f830*/  LOP3.LUT R10, R28, 0x20, RZ, 0x3c, !PT ;  /* 0x000000201c0a7812 */ /* 0x000fc600078e3cff */
[----:B----4-:R-:W-:Y:S04]  /*f840*/  STL [R1+0xe3c], R26 ;  /* 0x000e3c1a01007387 */ /* 0x010fe80000100800 */
[----:B------:R-:W-:Y:S04]  /*f850*/  STL [R1+0xe5c], R26 ;  /* 0x000e5c1a01007387 */ /* 0x000fe80000100800 */
[----:B------:R0:W-:Y:S04]  /*f860*/  STS.U16 [R10+UR5+0x4100], R11 ;  /* 0x0041000b0a007988 */ /* 0x0001e80008000405 */
[----:B0-----:R-:W4:Y:S04]  /*f870*/  LDL R11, [R1+0x388] ;  /* 0x00038800010b7983 */ /* 0x001f280000100800 */
[----:B------:R-:W3:Y:S04]  /*f880*/  LDL.LU R0, [R1+0x74] ;  /* 0x0000740001007983 */ /* 0x000ee80000300800 */
        /* <DEDUP_REMOVED lines=9> */
[----:B------:R0:W-:Y:S04]  /*f920*/  STS.U16 [R10+UR5+0x4300], R18 ;  /* 0x004300120a007988 */ /* 0x0001e80008000405 */
[----:B0-----:R-:W3:Y:S04]  /*f930*/  LDL.LU R18, [R1+0x70] ;  /* 0x0000700001127983 */ /* 0x001ee80000300800 */
[----:B------:R-:W3:Y:S04]  /*f940*/  LDL R4, [R1+0x3fc] ;  /* 0x0003fc0001047983 */ /* 0x000ee80000100800 */
[----:B------:R-:W3:Y:S04]  /*f950*/  LDL R5, [R1+0x400] ;  /* 0x0004000001057983 */ /* 0x000ee80000100800 */
[----:B------:R-:W-:Y:S04]  /*f960*/  STS.U16 [R10+UR5+0x4500], R2 ;  /* 0x004500020a007988 */ /* 0x000fe80008000405 */
[----:B--2---:R0:W-:Y:S04]  /*f970*/  STL [R1+0x12c], R28 ;  /* 0x00012c1c01007387 */ /* 0x0041e80000100800 */
[----:B0-----:R-:W2:Y:S04]  /*f980*/  LDL.LU R28, [R1+0x6c] ;  /* 0x00006c00011c7983 */ /* 0x001ea80000300800 */
[----:B------:R-:W2:Y:S01]  /*f990*/  LDL.LU R2, [R1+0xef8] ;  /* 0x000ef80001027983 */ /* 0x000ea20000300800 */
[----:B---3--:R-:W-:-:S04]  /*f9a0*/  @!P0 LOP3.LUT R5, R5, R4, RZ, 0x3c, !PT ;  /* 0x0000000405058212 */ /* 0x008fc800078e3cff */
[----:B------:R-:W-:-:S04]  /*f9b0*/  @!P0 LOP3.LUT R4, R5, R4, RZ, 0x3c, !PT ;  /* 0x0000000405048212 */ /* 0x000fc800078e3cff */
[----:B------:R-:W-:Y:S02]  /*f9c0*/  @!P0 LOP3.LUT R5, R5, R4, RZ, 0x3c, !PT ;  /* 0x0000000405058212 */ /* 0x000fe400078e3cff */
[----:B--2---:R-:W-:-:S06]  /*f9d0*/  PRMT R2, RZ, 0x7610, R2 ;  /* 0x00007610ff027816 */ /* 0x004fcc0000000002 */
[----:B------:R4:W2:Y:S04]  /*f9e0*/  @!P0 LDG.E.U16 R2, desc[UR8][R4.64] ;  /* 0x0000000804028981 */ /* 0x0008a8000c1e1500 */
[----:B------:R-:W3:Y:S04]  /*f9f0*/  LDL.LU R4, [R1+0x120] ;  /* 0x0001200001047983 */ /* 0x000ee80000300800 */
[----:B------:R-:W2:Y:S01]  /*fa00*/  LDL R5, [R1+0x384] ;  /* 0x0003840001057983 */ /* 0x000ea20000100800 */
[----:B------:R-:W-:-:S03]  /*fa10*/  PRMT R20, RZ, 0x7610, R20 ;  /* 0x00007610ff147816 */ /* 0x000fc60000000014 */
[----:B---3--:R4:W-:Y:S02]  /*fa20*/  STS.U16 [R10+UR5+0x4700], R4 ;  /* 0x004700040a007988 */ /* 0x0089e40008000405 */
[----:B----4-:R-:W-:-:S05]  /*fa30*/  @!P1 IMAD.MOV.U32 R4, RZ, RZ, R11 ;  /* 0x000000ffff049224 */ /* 0x010fca00078e000b */
[----:B--2---:R-:W2:Y:S04]  /*fa40*/  @!P1 LDG.E.U16 R20, desc[UR8][R4.64] ;  /* 0x0000000804149981 */ /* 0x004ea8000c1e1500 */
[----:B------:R0:W-:Y:S04]  /*fa50*/  STL [R1+0x138], R2 ;  /* 0x0001380201007387 */ /* 0x0001e80000100800 */
[----:B0-----:R-:W3:Y:S04]  /*fa60*/  LDL.LU R2, [R1+0x34] ;  /* 0x0000340001027983 */ /* 0x001ee80000300800 */
[----:B------:R-:W4:Y:S04]  /*fa70*/  LDL.LU R11, [R1+0x2c] ;  /* 0x00002c00010b7983 */ /* 0x000f280000300800 */
[----:B------:R-:W-:Y:S04]  /*fa80*/  STS.U16 [R10+UR5+0x4900], R17 ;  /* 0x004900110a007988 */ /* 0x000fe80008000405 */
[----:B--2---:R0:W-:Y:S04]  /*fa90*/  STL [R1+0x140], R20 ;  /* 0x0001401401007387 */ /* 0x0041e80000100800 */
[----:B0-----:R-:W2:Y:S04]  /*faa0*/  LDL.LU R20, [R1+0xef4] ;  /* 0x000ef40001147983 */ /* 0x001ea80000300800 */
        /* <DEDUP_REMOVED lines=8> */
[----:B------:R-:W-:Y:S04]  /*fb30*/  STS.U16 [R10+UR5+0x4b00], R19 ;  /* 0x004b00130a007988 */ /* 0x000fe80008000405 */
[----:B------:R-:W3:Y:S04]  /*fb40*/  LDL R4, [R1+0x304] ;  /* 0x0003040001047983 */ /* 0x000ee80000100800 */
[----:B------:R-:W3:Y:S04]  /*fb50*/  LDL R5, [R1+0x308] ;  /* 0x0003080001057983 */ /* 0x000ee80000100800 */
[----:B--2---:R0:W-:Y:S04]  /*fb60*/  STL [R1+0x144], R17 ;  /* 0x0001441101007387 */ /* 0x0041e80000100800 */
[----:B0-----:R-:W2:Y:S04]  /*fb70*/  LDL.LU R17, [R1+0x28] ;  /* 0x0000280001117983 */ /* 0x001ea80000300800 */
[----:B------:R-:W2:Y:S01]  /*fb80*/  LDL.LU R19, [R1+0xeec] ;  /* 0x000eec0001137983 */ /* 0x000ea20000300800 */
[----:B---3--:R-:W-:-:S04]  /*fb90*/  @!P1 LOP3.LUT R5, R5, R4, RZ, 0x3c, !PT ;  /* 0x0000000405059212 */ /* 0x008fc800078e3cff */
[----:B------:R-:W-:-:S04]  /*fba0*/  @!P1 LOP3.LUT R4, R5, R4, RZ, 0x3c, !PT ;  /* 0x0000000405049212 */ /* 0x000fc800078e3cff */
[----:B------:R-:W-:Y:S02]  /*fbb0*/  @!P1 LOP3.LUT R5, R5, R4, RZ, 0x3c, !PT ;  /* 0x0000000405059212 */ /* 0x000fe400078e3cff */
[----:B--2---:R-:W-:-:S06]  /*fbc0*/  PRMT R19, RZ, 0x7610, R19 ;  /* 0x00007610ff137816 */ /* 0x004fcc0000000013 */
        /* <DEDUP_REMOVED lines=13> */
[----:B--2---:R0:W-:Y:S04]  /*fca0*/  STL [R1+0x154], R0 ;  /* 0x0001540001007387 */ /* 0x0041e80000100800 */
[----:B0-----:R-:W2:Y:S04]  /*fcb0*/  LDL.LU R0, [R1+0xee4] ;  /* 0x000ee40001007983 */ /* 0x001ea80000300800 */
[----:B------:R-:W3:Y:S04]  /*fcc0*/  LDL R4, [R1+0x284] ;  /* 0x0002840001047983 */ /* 0x000ee80000100800 */
[----:B------:R-:W3:Y:S04]  /*fcd0*/  LDL R5, [R1+0x288] ;  /* 0x0002880001057983 */ /* 0x000ee80000100800 */
[----:B------:R-:W2:Y:S01]  /*fce0*/  LDL.LU R18, [R1+0xee0] ;  /* 0x000ee00001127983 */ /* 0x000ea20000300800 */
[----:B---3--:R-:W-:-:S04]  /*fcf0*/  @!P1 LOP3.LUT R5, R5, R4, RZ, 0x3c, !PT ;  /* 0x0000000405059212 */ /* 0x008fc800078e3cff */
[C---:B------:R-:W-:Y:S02]  /*fd00*/  @!P1 LOP3.LUT R4, R5.reuse, R4, RZ, 0x3c, !PT ;  /* 0x0000000405049212 */ /* 0x040fe400078e3cff */
[----:B--2---:R-:W-:Y:S02]  /*fd10*/  PRMT R18, RZ, 0x7610, R18 ;  /* 0x00007610ff127816 */ /* 0x004fe40000000012 */
[----:B------:R-:W-:-:S05]  /*fd20*/  @!P1 LOP3.LUT R5, R5, R4, RZ, 0x3c, !PT ;  /* 0x0000000405059212 */ /* 0x000fca00078e3cff */
        /* <DEDUP_REMOVED lines=11> */
[----:B0-----:R-:W3:Y:S04]  /*fde0*/  LDL.LU R28, [R1+0x10] ;  /* 0x00001000011c7983 */ /* 0x001ee80000300800 */
[----:B--2---:R0:W-:Y:S04]  /*fdf0*/  STL [R1+0x160], R18 ;  /* 0x0001601201007387 */ /* 0x0041e80000100800 */
[----:B0-----:R-:W2:Y:S04]  /*fe00*/  LDL.LU R18, [R1+0xed8] ;  /* 0x000ed80001127983 */ /* 0x001ea80000300800 */
[----:B------:R-:W2:Y:S04]  /*fe10*/  LDL R4, [R1+0x204] ;  /* 0x0002040001047983 */ /* 0x000ea80000100800 */
[----:B------:R-:W2:Y:S01]  /*fe20*/  LDL R5, [R1+0x208] ;  /* 0x0002080001057983 */ /* 0x000ea20000100800 */
[----:B------:R-:W-:-:S03]  /*fe30*/  PRMT R12, RZ, 0x7610, R12 ;  /* 0x00007610ff0c7816 */ /* 0x000fc6000000000c */
[----:B------:R0:W-:Y:S04]  /*fe40*/  STS.U16 [R10+UR5+0x5300], R2 ;  /* 0x005300020a007988 */ /* 0x0001e80008000405 */
[----:B0-----:R-:W3:Y:S01]  /*fe50*/  LDL.LU R2, [R1+0xed4] ;  /* 0x000ed40001027983 */ /* 0x001ee20000300800 */
[----:B--2---:R-:W-:-:S04]  /*fe60*/  @!P1 LOP3.LUT R5, R5, R4, RZ, 0x3c, !PT ;  /* 0x0000000405059212 */ /* 0x004fc800078e3cff */
[----:B------:R-:W-:-:S04]  /*fe70*/  @!P1 LOP3.LUT R4, R5, R4, RZ, 0x3c, !PT ;  /* 0x0000000405049212 */ /* 0x000fc800078e3cff */
[----:B------:R-:W-:-:S05]  /*fe80*/  @!P1 LOP3.LUT R5, R5, R4, RZ, 0x3c, !PT ;  /* 0x0000000405059212 */ /* 0x000fca00078e3cff */
[----:B------:R0:W2:Y:S04]  /*fe90*/  @!P1 LDG.E.U16 R12, desc[UR8][R4.64] ;  /* 0x00000008040c9981 */ /* 0x0000a8000c1e1500 */
[----:B------:R-:W0:Y:S04]  /*fea0*/  LDL R4, [R1+0x1fc] ;  /* 0x0001fc0001047983 */ /* 0x000e280000100800 */
[----:B------:R-:W0:Y:S01]  /*feb0*/  LDL R5, [R1+0x200] ;  /* 0x0002000001057983 */ /* 0x000e220000100800 */
[----:B---3--:R-:W-:Y:S02]  /*fec0*/  PRMT R2, RZ, 0x7610, R2 ;  /* 0x00007610ff027816 */ /* 0x008fe40000000002 */
[----:B0-----:R-:W-:-:S04]  /*fed0*/  @!P0 LOP3.LUT R5, R5, R4, RZ, 0x3c, !PT ;  /* 0x0000000405058212 */ /* 0x001fc800078e3cff */
[----:B------:R-:W-:-:S04]  /*fee0*/  @!P0 LOP3.LUT R4, R5, R4, RZ, 0x3c, !PT ;  /* 0x0000000405048212 */ /* 0x000fc800078e3cff */
[----:B------:R-:W-:-:S05]  /*fef0*/  @!P0 LOP3.LUT R5, R5, R4, RZ, 0x3c, !PT ;  /* 0x0000000405058212 */ /* 0x000fca00078e3cff */
[----:B------:R-:W3:Y:S04]  /*ff00*/  @!P0 LDG.E.U16 R2, desc[UR8][R4.64] ;  /* 0x0000000804028981 */ /* 0x000ee8000c1e1500 */
[----:B--2---:R0:W-:Y:S04]  /*ff10*/  STL [R1+0x15c], R12 ;  /* 0x00015c0c01007387 */ /* 0x0041e80000100800 */
[----:B----4-:R1:W-:Y:S04]  /*ff20*/  STS.U16 [R10+UR5+0x5500], R11 ;  /* 0x0055000b0a007988 */ /* 0x0103e80008000405 */
[----:B0-----:R-:W2:Y:S04]  /*ff30*/  LDL R12, [R1+0x4f8] ;  /* 0x0004f800010c7983 */ /* 0x001ea80000100800 */
[----:B-1----:R-:W4:Y:S04]  /*ff40*/  LDL.LU R11, [R1+0x180] ;  /* 0x00018000010b7983 */ /* 0x002f280000300800 */
[----:B---3--:R0:W-:Y:S04]  /*ff50*/  STL [R1+0x158], R2 ;  /* 0x0001580201007387 */ /* 0x0081e80000100800 */
[----:B0-----:R-:W3:Y:S04]  /*ff60*/  LDL.LU R2, [R1+0xed0] ;  /* 0x000ed00001027983 */ /* 0x001ee80000300800 */
        /* <DEDUP_REMOVED lines=17> */
[----:B------:R1:W-:Y:S04]  /*10080*/  STS.U16 [R10+UR5+0x5900], R19 ;  /* 0x005900130a007988 */ /* 0x0003e80008000405 */
[----:B0-----:R-:W2:Y:S04]  /*10090*/  LDL R3, [R1+0x478] ;  /* 0x0004780001037983 */ /* 0x001ea80000100800 */
[----:B-1----:R-:W2:Y:S04]  /*100a0*/  LDL.LU R19, [R1+0x18c] ;  /* 0x00018c0001137983 */ /* 0x002ea80000300800 */
[----:B---3--:R0:W-:Y:S04]  /*100b0*/  STL [R1+0x174], R2 ;  /* 0x0001740201007387 */ /* 0x0081e80000100800 */
[----:B0-----:R-:W3:Y:S04]  /*100c0*/  LDL.LU R2, [R1+0xecc] ;  /* 0x000ecc0001027983 */ /* 0x001ee80000300800 */
[----:B------:R-:W2:Y:S04]  /*100d0*/  LDL.LU R4, [R1+0x1c] ;  /* 0x00001c0001047983 */ /* 0x000ea80000300800 */
[----:B------:R-:W4:Y:S01]  /*100e0*/  LDL R5, [R1+0x4f4] ;  /* 0x0004f40001057983 */ /* 0x000f220000100800 */
[----:B---3--:R-:W-:-:S03]  /*100f0*/  PRMT R2, RZ, 0x7610, R2 ;  /* 0x00007610ff027816 */ /* 0x008fc60000000002 */
[----:B--2---:R0:W-:Y:S02]  /*10100*/  STS.U16 [R10+UR5+0x5b00], R4 ;  /* 0x005b00040a007988 */ /* 0x0041e40008000405 */
[----:B0-----:R-:W-:Y:S02]  /*10110*/  @!P1 IMAD.MOV.U32 R4, RZ, RZ, R12 ;  /* 0x000000ffff049224 */ /* 0x001fe400078e000c */
[----:B------:R-:W2:Y:S04]  /*10120*/  LDL.LU R12, [R1+0x190] ;  /* 0x00019000010c7983 */ /* 0x000ea80000300800 */
[----:B----4-:R-:W3:Y:S04]  /*10130*/  @!P1 LDG.E.U16 R2, desc[UR8][R4.64] ;  /* 0x0000000804029981 */ /* 0x010ee8000c1e1500 */
[----:B---3--:R0:W-:Y:S04]  /*10140*/  STL [R1+0x170], R2 ;  /* 0x0001700201007387 */ /* 0x0081e80000100800 */
[----:B0-----:R-:W3:Y:S04]  /*10150*/  LDL.LU R2, [R1+0xec8] ;  /* 0x000ec80001027983 */ /* 0x001ee80000300800 */
[----:B------:R-:W-:Y:S04]  /*10160*/  STS.U16 [R10+UR5+0x5d00], R28 ;  /* 0x005d001c0a007988 */ /* 0x000fe80008000405 */
[----:B------:R-:W4:Y:S04]  /*10170*/  LDL R4, [R1+0x4ec] ;  /* 0x0004ec0001047983 */ /* 0x000f280000100800 */
[----:B------:R-:W4:Y:S04]  /*10180*/  LDL R5, [R1+0x4f0] ;  /* 0x0004f00001057983 */ /* 0x000f280000100800 */
[----:B---3--:R0:W-:Y:S04]  /*10190*/  STS.U16 [R10+UR5+0x5f00], R2 ;  /* 0x005f00020a007988 */ /* 0x0081e80008000405 */
[----:B0-----:R-:W3:Y:S01]  /*101a0*/  LDL R2, [R1+0x474] ;  /* 0x0004740001027983 */ /* 0x001ee20000100800 */
[----:B----4-:R-:W-:-:S02]  /*101b0*/  @!P0 LOP3.LUT R5, R5, R4, RZ, 0x3c, !PT ;  /* 0x0000000405058212 */ /* 0x010fc400078e3cff */
[----:B------:R-:W-:Y:S01]  /*101c0*/  PRMT R20, RZ, 0x7610, R20 ;  /* 0x00007610ff147816 */ /* 0x000fe20000000014 */
[----:B------:R-:W4:Y:S01]  /*101d0*/  LDL.LU R10, [R1+0x17c] ;  /* 0x00017c00010a7983 */ /* 0x000f220000300800 */
[C---:B------:R-:W-:Y:S02]  /*101e0*/  @!P0 LOP3.LUT R4, R5.reuse, R4, RZ, 0x3c, !PT ;  /* 0x0000000405048212 */ /* 0x040fe400078e3cff */
[----:B------:R-:W-:Y:S02]  /*101f0*/  PRMT R18, RZ, 0x7610, R18 ;  /* 0x00007610ff127816 */ /* 0x000fe40000000012 */
[----:B------:R-:W-:-:S05]  /*10200*/  @!P0 LOP3.LUT R5, R5, R4, RZ, 0x3c, !PT ;  /* 0x0000000405058212 */ /* 0x000fca00078e3cff */
[----:B------:R-:W2:Y:S01]  /*10210*/  @!P0 LDG.E.U16 R20, desc[UR8][R4.64] ;  /* 0x0000000804148981 */ /* 0x000ea2000c1e1500 */
[----:B---3--:R-:W-:-:S04]  /*10220*/  @!P1 LOP3.LUT R3, R3, R2, RZ, 0x3c, !PT ;  /* 0x0000000203039212 */ /* 0x008fc800078e3cff */
[----:B------:R-:W-:-:S04]  /*10230*/  @!P1 LOP3.LUT R2, R3, R2, RZ, 0x3c, !PT ;  /* 0x0000000203029212 */ /* 0x000fc800078e3cff */
[----:B------:R-:W-:-:S05]  /*10240*/  @!P1 LOP3.LUT R3, R3, R2, RZ, 0x3c, !PT ;  /* 0x0000000203039212 */ /* 0x000fca00078e3cff */
[----:B------:R-:W3:Y:S04]  /*10250*/  @!P1 LDG.E.U16 R18, desc[UR8][R2.64] ;  /* 0x0000000802129981 */ /* 0x000ee8000c1e1500 */
[----:B--2---:R-:W-:Y:S01]  /*10260*/  STL [R1+0x16c], R20 ;  /* 0x00016c1401007387 */ /* 0x004fe20000100800 */
[----:B------:R-:W0:Y:S03]  /*10270*/  S2R R28, SR_TID.X ;  /* 0x00000000001c7919 */ /* 0x000e260000002100 */
[----:B---3--:R1:W-:Y:S04]  /*10280*/  STL [R1+0x168], R18 ;  /* 0x0001681201007387 */ /* 0x0083e80000100800 */
[----:B-1----:R-:W2:Y:S04]  /*10290*/  LDL.LU R18, [R1+0xec4] ;  /* 0x000ec40001127983 */ /* 0x002ea80000300800 */
[----:B------:R-:W3:Y:S04]  /*102a0*/  LDL R2, [R1+0x46c] ;  /* 0x00046c0001027983 */ /* 0x000ee80000100800 */
[----:B------:R-:W3:Y:S01]  /*102b0*/  LDL R3, [R1+0x470] ;  /* 0x0004700001037983 */ /* 0x000ee20000100800 */
[----:B0-----:R-:W-:-:S05]  /*102c0*/  LOP3.LUT R28, R28, 0x3f, RZ, 0xc0, !PT ;  /* 0x0000003f1c1c7812 */ /* 0x001fca00078ec0ff */
[----:B------:R-:W-:Y:S01]  /*102d0*/  IMAD.SHL.U32 R28, R28, 0x2, RZ ;  /* 0x000000021c1c7824 */ /* 0x000fe200078e00ff */
[----:B------:R-:W-:-:S04]  /*102e0*/  PRMT R0, RZ, 0x7610, R0 ;  /* 0x00007610ff007816 */ /* 0x000fc80000000000 */
[----:B------:R-:W-:-:S05]  /*102f0*/  LOP3.LUT R20, R28, 0x30, RZ, 0x3c, !PT ;  /* 0x000000301c147812 */ /* 0x000fca00078e3cff */
[----:B------:R0:W-:Y:S04]  /*10300*/  STS.U16 [R20+UR5+0x4180], R11 ;  /* 0x0041800b14007988 */ /* 0x0001e80008000405 */
[----:B0-----:R-:W2:Y:S01]  /*10310*/  LDL.LU R11, [R1+0x150] ;  /* 0x00015000010b7983 */ /* 0x001ea20000300800 */
[----:B---3--:R-:W-:-:S04]  /*10320*/  @!P0 LOP3.LUT R3, R3, R2, RZ, 0x3c, !PT ;  /* 0x0000000203038212 */ /* 0x008fc800078e3cff */
[----:B------:R-:W-:-:S04]  /*10330*/  @!P0 LOP3.LUT R2, R3, R2, RZ, 0x3c, !PT ;  /* 0x0000000203028212 */ /* 0x000fc800078e3cff */
[----:B------:R-:W-:-:S05]  /*10340*/  @!P0 LOP3.LUT R3, R3, R2, RZ, 0x3c, !PT ;  /* 0x0000000203038212 */ /* 0x000fca00078e3cff */
[----:B------:R0:W3:Y:S04]  /*10350*/  @!P0 LDG.E.U16 R0, desc[UR8][R2.64] ;  /* 0x0000000802008981 */ /* 0x0000e8000c1e1500 */
[----:B------:R-:W0:Y:S04]  /*10360*/  LDL R2, [R1+0x3f4] ;  /* 0x0003f40001027983 */ /* 0x000e280000100800 */
[----:B------:R-:W0:Y:S01]  /*10370*/  LDL R3, [R1+0x3f8] ;  /* 0x0003f80001037983 */ /* 0x000e220000100800 */
[----:B--2---:R-:W-:Y:S02]  /*10380*/  PRMT R18, RZ, 0x7610, R18 ;  /* 0x00007610ff127816 */ /* 0x004fe40000000012 */
[----:B0-----:R-:W-:-:S04]  /*10390*/  @!P1 LOP3.LUT R3, R3, R2, RZ, 0x3c, !PT ;  /* 0x0000000203039212 */ /* 0x001fc800078e3cff */
[----:B------:R-:W-:-:S04]  /*103a0*/  @!P1 LOP3.LUT R2, R3, R2, RZ, 0x3c, !PT ;  /* 0x0000000203029212 */ /* 0x000fc800078e3cff */
[----:B------:R-:W-:-:S05]  /*103b0*/  @!P1 LOP3.LUT R3, R3, R2, RZ, 0x3c, !PT ;  /* 0x0000000203039212 */ /* 0x000fca00078e3cff */
[----:B------:R-:W2:Y:S04]  /*103c0*/  @!P1 LDG.E.U16 R18, desc[UR8][R2.64] ;  /* 0x0000000802129981 */ /* 0x000ea8000c1e1500 */
[----:B------:R0:W-:Y:S04]  /*103d0*/  STS.U16 [R20+UR5+0x4380], R17 ;  /* 0x0043801114007988 */ /* 0x0001e80008000405 */
[----:B0-----:R-:W4:Y:S04]  /*103e0*/  LDL R17, [R1+0x370] ;  /* 0x0003700001117983 */ /* 0x001f280000100800 */
[----:B---3--:R0:W-:Y:S04]  /*103f0*/  STL [R1+0x180], R0 ;  /* 0x0001800001007387 */ /* 0x0081e80000100800 */
[----:B0-----:R-:W3:Y:S04]  /*10400*/  LDL.LU R0, [R1+0x148] ;  /* 0x0001480001007983 */ /* 0x001ee80000300800 */
        /* <DEDUP_REMOVED lines=22> */
[----:B--2---:R0:W-:Y:S04]  /*10570*/  STL [R1+0x190], R12 ;  /* 0x0001900c01007387 */ /* 0x0041e80000100800 */
[----:B0-----:R-:W2:Y:S04]  /*10580*/  LDL.LU R12, [R1+0xeb8] ;  /* 0x000eb800010c7983 */ /* 0x001ea80000300800 */
[----:B------:R-:W3:Y:S04]  /*10590*/  LDL.LU R2, [R1+0x188] ;  /* 0x0001880001027983 */ /* 0x000ee80000300800 */
[----:B------:R-:W4:Y:S01]  /*105a0*/  LDL R3, [R1+0x36c] ;  /* 0x00036c0001037983 */ /* 0x000f220000100800 */
[----:B--2---:R-:W-:-:S03]  /*105b0*/  PRMT R12, RZ, 0x7610, R12 ;  /* 0x00007610ff0c7816 */ /* 0x004fc6000000000c */
[----:B---3--:R4:W-:Y:S02]  /*105c0*/  STS.U16 [R20+UR5+0x4980], R2 ;  /* 0x0049800214007988 */ /* 0x0089e40008000405 */
[----:B----4-:R-:W-:Y:S02]  /*105d0*/  @!P0 IMAD.MOV.U32 R2, RZ, RZ, R17 ;  /* 0x000000ffff028224 */ /* 0x010fe400078e0011 */
[----:B------:R-:W2:Y:S04]  /*105e0*/  LDL.LU R17, [R1+0x80] ;  /* 0x0000800001117983 */ /* 0x000ea80000300800 */
[----:B------:R-:W3:Y:S04]  /*105f0*/  @!P0 LDG.E.U16 R12, desc[UR8][R2.64] ;  /* 0x00000008020c8981 */ /* 0x000ee8000c1e1500 */
[----:B---3--:R0:W-:Y:S04]  /*10600*/  STL [R1+0x194], R12 ;  /* 0x0001940c01007387 */ /* 0x0081e80000100800 */
[----:B0-----:R-:W3:Y:S04]  /*10610*/  LDL.LU R12, [R1+0xeb4] ;  /* 0x000eb400010c7983 */ /* 0x001ee80000300800 */
[----:B------:R-:W4:Y:S04]  /*10620*/  LDL R2, [R1+0x2f4] ;  /* 0x0002f40001027983 */ /* 0x000f280000100800 */
[----:B------:R-:W4:Y:S04]  /*10630*/  LDL R3, [R1+0x2f8] ;  /* 0x0002f80001037983 */ /* 0x000f280000100800 */
[----:B------:R0:W-:Y:S04]  /*10640*/  STS.U16 [R20+UR5+0x4b80], R10 ;  /* 0x004b800a14007988 */ /* 0x0001e80008000405 */
[----:B0-----:R-:W2:Y:S01]  /*10650*/  LDL.LU R10, [R1+0x78] ;  /* 0x00007800010a7983 */ /* 0x001ea20000300800 */
[----:B---3--:R-:W-:-:S02]  /*10660*/  PRMT R12, RZ, 0x7610, R12 ;  /* 0x00007610ff0c7816 */ /* 0x008fc4000000000c */
[----:B----4-:R-:W-:-:S04]  /*10670*/  @!P1 LOP3.LUT R3, R3, R2, RZ, 0x3c, !PT ;  /* 0x0000000203039212 */ /* 0x010fc800078e3cff */
        /* <DEDUP_REMOVED lines=9> */
[----:B------:R-:W4:Y:S04]  /*10710*/  @!P0 LDG.E.U16 R13, desc[UR8][R2.64] ;  /* 0x00000008020d8981 */ /* 0x000f28000c1e1500 */
[----:B---3--:R0:W-:Y:S04]  /*10720*/  STL [R1+0x188], R12 ;  /* 0x0001880c01007387 */ /* 0x0081e80000100800 */
[----:B------:R1:W-:Y:S04]  /*10730*/  STS.U16 [R20+UR5+0x4d80], R11 ;  /* 0x004d800b14007988 */ /* 0x0003e80008000405 */
[----:B0-----:R-:W3:Y:S04]  /*10740*/  LDL R12, [R1+0x1f0] ;  /* 0x0001f000010c7983 */ /* 0x001ee80000100800 */
[----:B-1----:R-:W2:Y:S04]  /*10750*/  LDL.LU R11, [R1+0x54] ;  /* 0x00005400010b7983 */ /* 0x002ea80000300800 */
        /* <DEDUP_REMOVED lines=40> */
[----:B------:R-:W2:Y:S04]  /*109e0*/  LDL R12, [R1+0x4e0] ;  /* 0x0004e000010c7983 */ /* 0x000ea80000100800 */
[----:B----4-:R-:W3:Y:S04]  /*109f0*/  @!P0 LDG.E.U16 R18, desc[UR8][R2.64] ;  /* 0x0000000802128981 */ /* 0x010ee8000c1e1500 */
[----:B------:R-:W-:Y:S04]  /*10a00*/  STS.U16 [R20+UR5+0x5780], R17 ;  /* 0x0057801114007988 */ /* 0x000fe80008000405 */
[----:B---3--:R0:W-:Y:S04]  /*10a10*/  STL [R1+0x128], R18 ;  /* 0x0001281201007387 */ /* 0x0081e80000100800 */
[----:B0-----:R-:W3:Y:S04]  /*10a20*/  LDL.LU R18, [R1+0xe94] ;  /* 0x000e940001127983 */ /* 0x001ee80000300800 */
[----:B------:R-:W4:Y:S04]  /*10a30*/  LDL R2, [R1+0x564] ;  /* 0x0005640001027983 */ /* 0x000f280000100800 */
[----:B------:R-:W4:Y:S04]  /*10a40*/  LDL R3, [R1+0x568] ;  /* 0x0005680001037983 */ /* 0x000f280000100800 */
[----:B------:R-:W2:Y:S01]  /*10a50*/  LDL.LU R17, [R1+0xe90] ;  /* 0x000e900001117983 */ /* 0x000ea20000300800 */
[----:B----4-:R-:W-:-:S04]  /*10a60*/  @!P1 LOP3.LUT R3, R3, R2, RZ, 0x3c, !PT ;  /* 0x0000000203039212 */ /* 0x010fc800078e3cff */
[C---:B------:R-:W-:Y:S02]  /*10a70*/  @!P1 LOP3.LUT R2, R3.reuse, R2, RZ, 0x3c, !PT ;  /* 0x0000000203029212 */ /* 0x040fe400078e3cff */
[----:B--2---:R-:W-:Y:S02]  /*10a80*/  PRMT R17, RZ, 0x7610, R17 ;  /* 0x00007610ff117816 */ /* 0x004fe40000000011 */
[----:B------:R-:W-:-:S05]  /*10a90*/  @!P1 LOP3.LUT R3, R3, R2, RZ, 0x3c, !PT ;  /* 0x0000000203039212 */ /* 0x000fca00078e3cff */
[----:B------:R-:W2:Y:S04]  /*10aa0*/  @!P1 LDG.E.U16 R17, desc[UR8][R2.64] ;  /* 0x0000000802119981 */ /* 0x000ea8000c1e1500 */
[----:B------:R-:W-:Y:S04]  /*10ab0*/  STS.U16 [R20+UR5+0x5980], R10 ;  /* 0x0059800a14007988 */ /* 0x000fe80008000405 */
[----:B--2---:R0:W-:Y:S04]  /*10ac0*/  STL [R1+0x120], R17 ;  /* 0x0001201101007387 */ /* 0x0041e80000100800 */
[----:B0-----:R-:W2:Y:S04]  /*10ad0*/  LDL.LU R17, [R1+0xe8c] ;  /* 0x000e8c0001117983 */ /* 0x001ea80000300800 */
        /* <DEDUP_REMOVED lines=8> */
[----:B--2---:R0:W-:Y:S04]  /*10b60*/  STL [R1+0x8c], R10 ;  /* 0x00008c0a01007387 */ /* 0x0041e80000100800 */
[----:B0-----:R-:W2:Y:S04]  /*10b70*/  LDL.LU R10, [R1+0xe84] ;  /* 0x000e8400010a7983 */ /* 0x001ea80000300800 */
[----:B------:R-:W4:Y:S04]  /*10b80*/  LDL R2, [R1+0x4e4] ;  /* 0x0004e40001027983 */ /* 0x000f280000100800 */
[----:B------:R-:W4:Y:S01]  /*10b90*/  LDL R3, [R1+0x4e8] ;  /* 0x0004e80001037983 */ /* 0x000f220000100800 */
[----:B------:R-:W-:-:S03]  /*10ba0*/  PRMT R13, RZ, 0x7610, R13 ;  /* 0x00007610ff0d7816 */ /* 0x000fc6000000000d */
[----:B------:R0:W-:Y:S04]  /*10bb0*/  STS.U16 [R20+UR5+0x5b80], R11 ;  /* 0x005b800b14007988 */ /* 0x0001e80008000405 */
[----:B0-----:R-:W2:Y:S01]  /*10bc0*/  LDL.LU R11, [R1+0xe80] ;  /* 0x000e8000010b7983 */ /* 0x001ea20000300800 */
[----:B----4-:R-:W-:-:S04]  /*10bd0*/  @!P1 LOP3.LUT R3, R3, R2, RZ, 0x3c, !PT ;  /* 0x0000000203039212 */ /* 0x010fc800078e3cff */
[----:B------:R-:W-:-:S04]  /*10be0*/  @!P1 LOP3.LUT R2, R3, R2, RZ, 0x3c, !PT ;  /* 0x0000000203029212 */ /* 0x000fc800078e3cff */
[----:B------:R-:W-:-:S05]  /*10bf0*/  @!P1 LOP3.LUT R3, R3, R2, RZ, 0x3c, !PT ;  /* 0x0000000203039212 */ /* 0x000fca00078e3cff */
[----:B------:R0:W4:Y:S04]  /*10c00*/  @!P1 LDG.E.U16 R13, desc[UR8][R2.64] ;  /* 0x00000008020d9981 */ /* 0x000128000c1e1500 */
[----:B------:R-:W2:Y:S04]  /*10c10*/  LDL.LU R2, [R1+0x50] ;  /* 0x0000500001027983 */ /* 0x000ea80000300800 */
[----:B------:R-:W3:Y:S01]  /*10c20*/  LDL R3, [R1+0x4dc] ;  /* 0x0004dc0001037983 */ /* 0x000ee20000100800 */
[----:B------:R-:W-:-:S03]  /*10c30*/  PRMT R28, RZ, 0x7610, R28 ;  /* 0x00007610ff1c7816 */ /* 0x000fc6000000001c */
[----:B--2---:R0:W-:Y:S02]  /*10c40*/  STS.U16 [R20+UR5+0x5d80], R2 ;  /* 0x005d800214007988 */ /* 0x0041e40008000405 */
[----:B0-----:R-:W-:-:S05]  /*10c50*/  @!P0 IMAD.MOV.U32 R2, RZ, RZ, R12 ;  /* 0x000000ffff028224 */ /* 0x001fca00078e000c */
[----:B---3--:R-:W2:Y:S04]  /*10c60*/  @!P0 LDG.E.U16 R28, desc[UR8][R2.64] ;  /* 0x00000008021c8981 */ /* 0x008ea8000c1e1500 */
[----:B----4-:R0:W-:Y:S04]  /*10c70*/  STL [R1+0x88], R13 ;  /* 0x0000880d01007387 */ /* 0x0101e80000100800 */
[----:B0-----:R-:W3:Y:S04]  /*10c80*/  LDL.LU R13, [R1+0x4c] ;  /* 0x00004c00010d7983 */ /* 0x001ee80000300800 */
[----:B------:R-:W4:Y:S04]  /*10c90*/  LDL.LU R12, [R1+0x48] ;  /* 0x00004800010c7983 */ /* 0x000f280000300800 */
[----:B--2---:R-:W-:Y:S04]  /*10ca0*/  STL [R1+0x84], R28 ;  /* 0x0000841c01007387 */ /* 0x004fe80000100800 */
        /* <DEDUP_REMOVED lines=8> */
[----:B------:R-:W2:Y:S04]  /*10d30*/  @!P1 LDG.E.U16 R26, desc[UR8][R2.64] ;  /* 0x00000008021a9981 */ /* 0x000ea8000c1e1500 */
[----:B------:R-:W3:Y:S04]  /*10d40*/  LDL R2, [R1+0x45c] ;  /* 0x00045c0001027983 */ /* 0x000ee80000100800 */
[----:B------:R-:W3:Y:S01]  /*10d50*/  LDL R3, [R1+0x460] ;  /* 0x0004600001037983 */ /* 0x000ee20000100800 */
[----:B------:R-:W-:Y:S01]  /*10d60*/  PRMT R0, RZ, 0x7610, R0 ;  /* 0x00007610ff007816 */ /* 0x000fe20000000000 */
[----:B------:R-:W0:Y:S02]  /*10d70*/  S2R R28, SR_TID.X ;  /* 0x00000000001c7919 */ /* 0x000e240000002100 */
[----:B--2---:R1:W-:Y:S04]  /*10d80*/  STL [R1+0x80], R26 ;  /* 0x0000801a01007387 */ /* 0x0043e80000100800 */
[----:B-1----:R-:W2:Y:S01]  /*10d90*/  LDL.LU R26, [R1+0x40] ;  /* 0x00004000011a7983 */ /* 0x002ea20000300800 */
[----:B---3--:R-:W-:-:S04]  /*10da0*/  @!P0 LOP3.LUT R3, R3, R2, RZ, 0x3c, !PT ;  /* 0x0000000203038212 */ /* 0x008fc800078e3cff */
[----:B------:R-:W-:-:S04]  /*10db0*/  @!P0 LOP3.LUT R2, R3, R2, RZ, 0x3c, !PT ;  /* 0x0000000203028212 */ /* 0x000fc800078e3cff */
[----:B------:R-:W-:-:S05]  /*10dc0*/  @!P0 LOP3.LUT R3, R3, R2, RZ, 0x3c, !PT ;  /* 0x0000000203038212 */ /* 0x000fca00078e3cff */
[----:B------:R1:W3:Y:S04]  /*10dd0*/  @!P0 LDG.E.U16 R0, desc[UR8][R2.64] ;  /* 0x0000000802008981 */ /* 0x0002e8000c1e1500 */
[----:B------:R-:W1:Y:S04]  /*10de0*/  LDL R2, [R1+0x3e4] ;  /* 0x0003e40001027983 */ /* 0x000e680000100800 */
[----:B------:R-:W1:Y:S01]  /*10df0*/  LDL R3, [R1+0x3e8] ;  /* 0x0003e80001037983 */ /* 0x000e620000100800 */
[----:B0-----:R-:W-:-:S05]  /*10e00*/  LOP3.LUT R28, R28, 0x3f, RZ, 0xc0, !PT ;  /* 0x0000003f1c1c7812 */ /* 0x001fca00078ec0ff */
[----:B------:R-:W-:-:S05]  /*10e10*/  IMAD.SHL.U32 R28, R28, 0x2, RZ ;  /* 0x000000021c1c7824 */ /* 0x000fca00078e00ff */
[----:B------:R-:W-:Y:S04]  /*10e20*/  STS.U16 [R28+UR5], R10 ;  /* 0x0000000a1c007988 */ /* 0x000fe80008000405 */
[----:B------:R0:W-:Y:S02]  /*10e30*/  STS.U16 [R28+UR5+0x80], R17 ;  /* 0x000080111c007988 */ /* 0x0001e40008000405 */
[----:B0-----:R-:W-:Y:S02]  /*10e40*/  PRMT R28, RZ, 0x7610, R28 ;  /* 0x00007610ff1c7816 */ /* 0x001fe4000000001c */
[----:B-1----:R-:W-:-:S04]  /*10e50*/  @!P1 LOP3.LUT R3, R3, R2, RZ, 0x3c, !PT ;  /* 0x0000000203039212 */ /* 0x002fc800078e3cff */
[----:B------:R-:W-:-:S04]  /*10e60*/  @!P1 LOP3.LUT R2, R3, R2, RZ, 0x3c, !PT ;  /* 0x0000000203029212 */ /* 0x000fc800078e3cff */
[----:B------:R-:W-:-:S05]  /*10e70*/  @!P1 LOP3.LUT R3, R3, R2, RZ, 0x3c, !PT ;  /* 0x0000000203039212 */ /* 0x000fca00078e3cff */
[----:B------:R-:W2:Y:S04]  /*10e80*/  @!P1 LDG.E.U16 R28, desc[UR8][R2.64] ;  /* 0x00000008021c9981 */ /* 0x000ea8000c1e1500 */
[----:B---3--:R0:W-:Y:S04]  /*10e90*/  STL [R1+0x7c], R0 ;  /* 0x00007c0001007387 */ /* 0x0081e80000100800 */
[----:B0-----:R-:W3:Y:S04]  /*10ea0*/  LDL.LU R0, [R1+0x3c] ;  /* 0x00003c0001007983 */ /* 0x001ee80000300800 */
[----:B--2---:R0:W-:Y:S04]  /*10eb0*/  STL [R1+0x78], R28 ;  /* 0x0000781c01007387 */ /* 0x0041e80000100800 */
[----:B------:R-:W2:Y:S04]  /*10ec0*/  LDL R2, [R1+0x3dc] ;  /* 0x0003dc0001027983 */ /* 0x000ea80000100800 */
[----:B------:R-:W2:Y:S01]  /*10ed0*/  LDL R3, [R1+0x3e0] ;  /* 0x0003e00001037983 */ /* 0x000ea20000100800 */
[----:B0-----:R-:W0:Y:S02]  /*10ee0*/  S2R R28, SR_TID.X ;  /* 0x00000000001c7919 */ /* 0x001e240000002100 */
[----:B0-----:R-:W-:-:S05]  /*10ef0*/  LOP3.LUT R28, R28, 0x3f, RZ, 0xc0, !PT ;  /* 0x0000003f1c1c7812 */ /* 0x001fca00078ec0ff */
[----:B------:R-:W-:-:S05]  /*10f00*/  IMAD.SHL.U32 R28, R28, 0x2, RZ ;  /* 0x000000021c1c7824 */ /* 0x000fca00078e00ff */
[----:B------:R0:W-:Y:S02]  /*10f10*/  STS.U16 [R28+UR5+0x800], R18 ;  /* 0x000800121c007988 */ /* 0x0001e40008000405 */
[----:B0-----:R-:W-:Y:S02]  /*10f20*/  PRMT R28, RZ, 0x7610, R28 ;  /* 0x00007610ff1c7816 */ /* 0x001fe4000000001c */
[----:B--2---:R-:W-:-:S04]  /*10f30*/  @!P0 LOP3.LUT R3, R3, R2, RZ, 0x3c, !PT ;  /* 0x0000000203038212 */ /* 0x004fc800078e3cff */
[----:B------:R-:W-:-:S04]  /*10f40*/  @!P0 LOP3.LUT R2, R3, R2, RZ, 0x3c, !PT ;  /* 0x0000000203028212 */ /* 0x000fc800078e3cff */
[----:B------:R-:W-:-:S05]  /*10f50*/  @!P0 LOP3.LUT R3, R3, R2, RZ, 0x3c, !PT ;  /* 0x0000000203038212 */ /* 0x000fca00078e3cff */
[----:B------:R-:W2:Y:S04]  /*10f60*/  @!P0 LDG.E.U16 R28, desc[UR8][R2.64] ;  /* 0x00000008021c8981 */ /* 0x000ea8000c1e1500 */
        /* <DEDUP_REMOVED lines=20> */
[----:B------:R-:W3:Y:S01]  /*110b0*/  LDL.LU R13, [R1+0xe7c] ;  /* 0x000e7c00010d7983 */ /* 0x000ee20000300800 */
        /* <DEDUP_REMOVED lines=10> */
[----:B----4-:R0:W-:Y:S02]  /*11160*/  STS.U16 [R28+UR5+0x1080], R12 ;  /* 0x0010800c1c007988 */ /* 0x0101e40008000405 */
[----:B0-----:R-:W-:Y:S02]  /*11170*/  PRMT R28, RZ, 0x7610, R28 ;  /* 0x00007610ff1c7816 */ /* 0x001fe4000000001c */
[----:B------:R-:W4:Y:S01]  /*11180*/  LDL.LU R12, [R1+0xe78] ;  /* 0x000e7800010c7983 */ /* 0x000f220000300800 */
        /* <DEDUP_REMOVED lines=25> */
[----:B------:R-:W3:Y:S01]  /*11320*/  LDL R26, [R1+0x558] ;  /* 0x00055800011a7983 */ /* 0x000ee20000100800 */
        /* <DEDUP_REMOVED lines=10> */
[----:B---3--:R0:W-:Y:S02]  /*113d0*/  STS.U16 [R28+UR5+0x2000], R0 ;  /* 0x002000001c007988 */ /* 0x0081e40008000405 */
        /* <DEDUP_REMOVED lines=32> */
[----:B------:R-:W2:Y:S01]  /*115e0*/  LDL R3, [R1+0x554] ;  /* 0x0005540001037983 */ /* 0x000ea20000100800 */
[----:B0-----:R-:W0:Y:S01]  /*115f0*/  S2R R28, SR_TID.X ;  /* 0x00000000001c7919 */ /* 0x001e220000002100 */
[----:B------:R-:W-:-:S02]  /*11600*/  @!P1 IMAD.MOV.U32 R2, RZ, RZ, R26 ;  /* 0x000000ffff029224 */ /* 0x000fc400078e001a */
[----:B------:R-:W3:Y:S01]  /*11610*/  LDL R26, [R1+0x458] ;  /* 0x00045800011a7983 */ /* 0x000ee20000100800 */
[----:B0-----:R-:W-:-:S05]  /*11620*/  LOP3.LUT R28, R28, 0x3f, RZ, 0xc0, !PT ;  /* 0x0000003f1c1c7812 */ /* 0x001fca00078ec0ff */
[----:B------:R-:W-:-:S05]  /*11630*/  IMAD.SHL.U32 R28, R28, 0x2, RZ ;  /* 0x000000021c1c7824 */ /* 0x000fca00078e00ff */
[----:B----4-:R0:W-:Y:S02]  /*11640*/  STS.U16 [R28+UR5+0x2880], R12 ;  /* 0x0028800c1c007988 */ /* 0x0101e40008000405 */
[----:B0-----:R-:W-:-:S06]  /*11650*/  PRMT R28, RZ, 0x7610, R28 ;  /* 0x00007610ff1c7816 */ /* 0x001fcc000000001c */
[----:B--2---:R-:W2:Y:S04]  /*11660*/  @!P1 LDG.E.U16 R28, desc[UR8][R2.64] ;  /* 0x00000008021c9981 */ /* 0x004ea8000c1e1500 */
[----:B--2---:R0:W-:Y:S04]  /*11670*/  STL [R1+0x50], R28 ;  /* 0x0000501c01007387 */ /* 0x0041e80000100800 */
[----:B------:R-:W2:Y:S04]  /*11680*/  LDL R2, [R1+0x54c] ;  /* 0x00054c0001027983 */ /* 0x000ea80000100800 */
[----:B------:R-:W2:Y:S01]  /*11690*/  LDL R3, [R1+0x550] ;  /* 0x0005500001037983 */ /* 0x000ea20000100800 */
[----:B------:R-:W-:Y:S01]  /*116a0*/  PRMT R25, RZ, 0x7610, R25 ;  /* 0x00007610ff197816 */ /* 0x000fe20000000019 */
[----:B0-----:R-:W0:Y:S01]  /*116b0*/  S2R R28, SR_TID.X ;  /* 0x00000000001c7919 */ /* 0x001e220000002100 */
[----:B--2---:R-:W-:-:S04]  /*116c0*/  @!P0 LOP3.LUT R3, R3, R2, RZ, 0x3c, !PT ;  /* 0x0000000203038212 */ /* 0x004fc800078e3cff */
[----:B------:R-:W-:-:S04]  /*116d0*/  @!P0 LOP3.LUT R2, R3, R2, RZ, 0x3c, !PT ;  /* 0x0000000203028212 */ /* 0x000fc800078e3cff */
[----:B------:R-:W-:-:S05]  /*116e0*/  @!P0 LOP3.LUT R3, R3, R2, RZ, 0x3c, !PT ;  /* 0x0000000203038212 */ /* 0x000fca00078e3cff */
[----:B------:R1:W2:Y:S04]  /*116f0*/  @!P0 LDG.E.U16 R25, desc[UR8][R2.64] ;  /* 0x0000000802198981 */ /* 0x0002a8000c1e1500 */
[----:B------:R-:W1:Y:S04]  /*11700*/  LDL R2, [R1+0x4d4] ;  /* 0x0004d40001027983 */ /* 0x000e680000100800 */
[----:B------:R-:W1:Y:S01]  /*11710*/  LDL R3, [R1+0x4d8] ;  /* 0x0004d80001037983 */ /* 0x000e620000100800 */
[----:B0-----:R-:W-:-:S05]  /*11720*/  LOP3.LUT R28, R28, 0x3f, RZ, 0xc0, !PT ;  /* 0x0000003f1c1c7812 */ /* 0x001fca00078ec0ff */
[----:B------:R-:W-:-:S05]  /*11730*/  IMAD.SHL.U32 R28, R28, 0x2, RZ ;  /* 0x000000021c1c7824 */ /* 0x000fca00078e00ff */
[----:B------:R-:W-:Y:S04]  /*11740*/  STS.U16 [R28+UR5+0x3000], R13 ;  /* 0x0030000d1c007988 */ /* 0x000fe80008000405 */
[----:B------:R0:W-:Y:S02]  /*11750*/  STS.U16 [R28+UR5+0x3080], R14 ;  /* 0x0030800e1c007988 */ /* 0x0001e40008000405 */
[----:B0-----:R-:W-:Y:S02]  /*11760*/  PRMT R28, RZ, 0x7610, R28 ;  /* 0x00007610ff1c7816 */ /* 0x001fe4000000001c */
[----:B-1----:R-:W-:-:S04]  /*11770*/  @!P1 LOP3.LUT R3, R3, R2, RZ, 0x3c, !PT ;  /* 0x0000000203039212 */ /* 0x002fc800078e3cff */
[----:B------:R-:W-:-:S04]  /*11780*/  @!P1 LOP3.LUT R2, R3, R2, RZ, 0x3c, !PT ;  /* 0x0000000203029212 */ /* 0x000fc800078e3cff */
[----:B------:R-:W-:-:S05]  /*11790*/  @!P1 LOP3.LUT R3, R3, R2, RZ, 0x3c, !PT ;  /* 0x0000000203039212 */ /* 0x000fca00078e3cff */
[----:B------:R-:W4:Y:S04]  /*117a0*/  @!P1 LDG.E.U16 R28, desc[UR8][R2.64] ;  /* 0x00000008021c9981 */ /* 0x000f28000c1e1500 */
[----:B--2---:R0:W-:Y:S04]  /*117b0*/  STL [R1+0x4c], R25 ;  /* 0x00004c1901007387 */ /* 0x0041e80000100800 */
[----:B0-----:R-:W2:Y:S04]  /*117c0*/  LDL R25, [R1+0x450] ;  /* 0x0004500001197983 */ /* 0x001ea80000100800 */
[----:B----4-:R0:W-:Y:S04]  /*117d0*/  STL [R1+0x48], R28 ;  /* 0x0000481c01007387 */ /* 0x0101e80000100800 */
[----:B------:R-:W4:Y:S04]  /*117e0*/  LDL R2, [R1+0x4cc] ;  /* 0x0004cc0001027983 */ /* 0x000f280000100800 */
[----:B------:R-:W4:Y:S01]  /*117f0*/  LDL R3, [R1+0x4d0] ;  /* 0x0004d00001037983 */ /* 0x000f220000100800 */
[----:B0-----:R-:W0:Y:S02]  /*11800*/  S2R R28, SR_TID.X ;  /* 0x00000000001c7919 */ /* 0x001e240000002100 */
[----:B0-----:R-:W-:-:S05]  /*11810*/  LOP3.LUT R28, R28, 0x3f, RZ, 0xc0, !PT ;  /* 0x0000003f1c1c7812 */ /* 0x001fca00078ec0ff */
[----:B------:R-:W-:-:S05]  /*11820*/  IMAD.SHL.U32 R28, R28, 0x2, RZ ;  /* 0x000000021c1c7824 */ /* 0x000fca00078e00ff */
[----:B------:R0:W-:Y:S02]  /*11830*/  STS.U16 [R28+UR5+0x3800], R15 ;  /* 0x0038000f1c007988 */ /* 0x0001e40008000405 */
[----:B0-----:R-:W-:Y:S02]  /*11840*/  PRMT R28, RZ, 0x7610, R28 ;  /* 0x00007610ff1c7816 */ /* 0x001fe4000000001c */
[----:B----4-:R-:W-:-:S04]  /*11850*/  @!P0 LOP3.LUT R3, R3, R2, RZ, 0x3c, !PT ;  /* 0x0000000203038212 */ /* 0x010fc800078e3cff */
[----:B------:R-:W-:-:S04]  /*11860*/  @!P0 LOP3.LUT R2, R3, R2, RZ, 0x3c, !PT ;  /* 0x0000000203028212 */ /* 0x000fc800078e3cff */
[----:B------:R-:W-:-:S05]  /*11870*/  @!P0 LOP3.LUT R3, R3, R2, RZ, 0x3c, !PT ;  /* 0x0000000203038212 */ /* 0x000fca00078e3cff */
[----:B------:R-:W4:Y:S01]  /*11880*/  @!P0 LDG.E.U16 R28, desc[UR8][R2.64] ;  /* 0x00000008021c8981 */ /* 0x000f22000c1e1500 */
[----:B------:R-:W-:-:S03]  /*11890*/  PRMT R14, RZ, 0x7610, R14 ;  /* 0x00007610ff0e7816 */ /* 0x000fc6000000000e */
[----:B----4-:R-:W-:Y:S04]  /*118a0*/  STL [R1+0x44], R28 ;  /* 0x0000441c01007387 */ /* 0x010fe80000100800 */
[----:B------:R-:W4:Y:S01]  /*118b0*/  LDL R3, [R1+0x454] ;  /* 0x0004540001037983 */ /* 0x000f220000100800 */
[----:B---3--:R-:W-:Y:S01]  /*118c0*/  @!P1 IMAD.MOV.U32 R2, RZ, RZ, R26 ;  /* 0x000000ffff029224 */ /* 0x008fe200078e001a */
[----:B------:R-:W-:Y:S02]  /*118d0*/  PRMT R15, RZ, 0x7610, R15 ;  /* 0x00007610ff0f7816 */ /* 0x000fe4000000000f */
[----:B------:R-:W3:Y:S04]  /*118e0*/  LDL R26, [R1+0x354] ;  /* 0x00035400011a7983 */ /* 0x000ee80000100800 */
[----:B----4-:R2:W4:Y:S04]  /*118f0*/  @!P1 LDG.E.U16 R14, desc[UR8][R2.64] ;  /* 0x00000008020e9981 */ /* 0x010528000c1e1500 */
[----:B------:R-:W3:Y:S01]  /*11900*/  LDL R3, [R1+0x44c] ;  /* 0x00044c0001037983 */ /* 0x000ee20000100800 */
[----:B--2---:R-:W-:-:S03]  /*11910*/  @!P0 IMAD.MOV.U32 R2, RZ, RZ, R25 ;  /* 0x000000ffff028224 */ /* 0x004fc600078e0019 */
[----:B----4-:R0:W-:Y:S01]  /*11920*/  STL [R1+0x40], R14 ;  /* 0x0000400e01007387 */ /* 0x0101e20000100800 */
[----:B------:R-:W-:-:S03]  /*11930*/  PRMT R0, RZ, 0x7610, R0 ;  /* 0x00007610ff007816 */ /* 0x000fc60000000000 */
[----:B------:R-:W2:Y:S04]  /*11940*/  LDL R25, [R1+0x34c] ;  /* 0x00034c0001197983 */ /* 0x000ea80000100800 */
[----:B---3--:R1:W3:Y:S04]  /*11950*/  @!P0 LDG.E.U16 R15, desc[UR8][R2.64] ;  /* 0x00000008020f8981 */ /* 0x0082e8000c1e1500 */
[----:B0-----:R-:W4:Y:S04]  /*11960*/  LDL R14, [R1+0x358] ;  /* 0x00035800010e7983 */ /* 0x001f280000100800 */
[----:B------:R-:W1:Y:S04]  /*11970*/  LDL R2, [R1+0x3d4] ;  /* 0x0003d40001027983 */ /* 0x000e680000100800 */
[----:B------:R-:W1:Y:S02]  /*11980*/  LDL R3, [R1+0x3d8] ;  /* 0x0003d80001037983 */ /* 0x000e640000100800 */
[----:B-1----:R-:W-:-:S04]  /*11990*/  @!P1 LOP3.LUT R3, R3, R2, RZ, 0x3c, !PT ;  /* 0x0000000203039212 */ /* 0x002fc800078e3cff */
[----:B------:R-:W-:-:S04]  /*119a0*/  @!P1 LOP3.LUT R2, R3, R2, RZ, 0x3c, !PT ;  /* 0x0000000203029212 */ /* 0x000fc800078e3cff */
[----:B------:R-:W-:-:S05]  /*119b0*/  @!P1 LOP3.LUT R3, R3, R2, RZ, 0x3c, !PT ;  /* 0x0000000203039212 */ /* 0x000fca00078e3cff */
[----:B------:R-:W2:Y:S04]  /*119c0*/  @!P1 LDG.E.U16 R0, desc[UR8][R2.64] ;  /* 0x0000000802009981 */ /* 0x000ea8000c1e1500 */
[----:B---3--:R0:W-:Y:S04]  /*119d0*/  STL [R1+0x2c], R15 ;  /* 0x00002c0f01007387 */ /* 0x0081e80000100800 */
[----:B0-----:R-:W3:Y:S04]  /*119e0*/  LDL R15, [R1+0x350] ;  /* 0x00035000010f7983 */ /* 0x001ee80000100800 */
        /* <DEDUP_REMOVED lines=8> */
[----:B------:R4:W2:Y:S01]  /*11a70*/  @!P0 LDG.E.U16 R0, desc[UR8][R2.64] ;  /* 0x0000000802008981 */ /* 0x0008a2000c1e1500 */
[----:B------:R-:W-:Y:S01]  /*11a80*/  PRMT R27, RZ, 0x7610, R27 ;  /* 0x00007610ff1b7816 */ /* 0x000fe2000000001b */
[----:B----4-:R-:W-:Y:S02]  /*11a90*/  @!P1 IMAD.MOV.U32 R2, RZ, RZ, R14 ;  /* 0x000000ffff029224 */ /* 0x010fe400078e000e */
[----:B------:R-:W-:-:S05]  /*11aa0*/  @!P1 IMAD.MOV.U32 R3, RZ, RZ, R26 ;  /* 0x000000ffff039224 */ /* 0x000fca00078e001a */
[----:B------:R0:W3:Y:S04]  /*11ab0*/  @!P1 LDG.E.U16 R27, desc[UR8][R2.64] ;  /* 0x00000008021b9981 */ /* 0x0000e8000c1e1500 */
[----:B--2---:R1:W-:Y:S04]  /*11ac0*/  STL [R1+0x1c], R0 ;  /* 0x00001c0001007387 */ /* 0x0043e80000100800 */
[----:B-1----:R-:W2:Y:S01]  /*11ad0*/  LDL.LU R0, [R1+0xe64] ;  /* 0x000e640001007983 */ /* 0x002ea20000300800 */
[----:B0-----:R-:W-:Y:S02]  /*11ae0*/  @!P0 IMAD.MOV.U32 R2, RZ, RZ, R15 ;  /* 0x000000ffff028224 */ /* 0x001fe400078e000f */
[----:B------:R-:W-:Y:S01]  /*11af0*/  @!P0 IMAD.MOV.U32 R3, RZ, RZ, R25 ;  /* 0x000000ffff038224 */ /* 0x000fe200078e0019 */
[----:B------:R-:W4:Y:S04]  /*11b00*/  LDL R14, [R1+0x2d0] ;  /* 0x0002d000010e7983 */ /* 0x000f280000100800 */
[----:B------:R-:W4:Y:S04]  /*11b10*/  LDL.LU R26, [R1+0x11c] ;  /* 0x00011c00011a7983 */ /* 0x000f280000300800 */
[----:B------:R-:W4:Y:S04]  /*11b20*/  LDL R25, [R1+0x258] ;  /* 0x0002580001197983 */ /* 0x000f280000100800 */
[----:B---3--:R0:W-:Y:S04]  /*11b30*/  STL [R1+0x10], R27 ;  /* 0x0000101b01007387 */ /* 0x0081e80000100800 */
[----:B0-----:R-:W3:Y:S04]  /*11b40*/  LDL.LU R27, [R1+0x118] ;  /* 0x00011800011b7983 */ /* 0x001ee80000300800 */
[----:B------:R-:W3:Y:S01]  /*11b50*/  LDL.LU R15, [R1+0x114] ;  /* 0x00011400010f7983 */ /* 0x000ee20000300800 */
[----:B--2---:R-:W-:-:S06]  /*11b60*/  PRMT R0, RZ, 0x7610, R0 ;  /* 0x00007610ff007816 */ /* 0x004fcc0000000000 */
[----:B------:R0:W2:Y:S04]  /*11b70*/  @!P0 LDG.E.U16 R0, desc[UR8][R2.64] ;  /* 0x0000000802008981 */ /* 0x0000a8000c1e1500 */
[----:B------:R-:W0:Y:S04]  /*11b80*/  LDL R2, [R1+0x2d4] ;  /* 0x0002d40001027983 */ /* 0x000e280000100800 */
[----:B------:R-:W0:Y:S01]  /*11b90*/  LDL R3, [R1+0x2d8] ;  /* 0x0002d80001037983 */ /* 0x000e220000100800 */
[----:B------:R-:W-:Y:S02]  /*11ba0*/  PRMT R23, RZ, 0x7610, R23 ;  /* 0x00007610ff177816 */ /* 0x000fe40000000017 */
[----:B0-----:R-:W-:-:S04]  /*11bb0*/  @!P1 LOP3.LUT R3, R3, R2, RZ, 0x3c, !PT ;  /* 0x0000000203039212 */ /* 0x001fc800078e3cff */
[----:B------:R-:W-:-:S04]  /*11bc0*/  @!P1 LOP3.LUT R2, R3, R2, RZ, 0x3c, !PT ;  /* 0x0000000203029212 */ /* 0x000fc800078e3cff */
[----:B------:R-:W-:-:S05]  /*11bd0*/  @!P1 LOP3.LUT R3, R3, R2, RZ, 0x3c, !PT ;  /* 0x0000000203039212 */ /* 0x000fca00078e3cff */
[----:B------:R-:W3:Y:S04]  /*11be0*/  @!P1 LDG.E.U16 R23, desc[UR8][R2.64] ;  /* 0x0000000802179981 */ /* 0x000ee8000c1e1500 */
[----:B--2---:R-:W-:Y:S04]  /*11bf0*/  STL [R1+0xe04], R0 ;  /* 0x000e040001007387 */ /* 0x004fe80000100800 */
[----:B---3--:R0:W-:Y:S04]  /*11c00*/  STL [R1], R23 ;  /* 0x0000001701007387 */ /* 0x0081e80000100800 */
[----:B0-----:R-:W2:Y:S04]  /*11c10*/  LDL.LU R23, [R1+0xe60] ;  /* 0x000e600001177983 */ /* 0x001ea80000300800 */
[----:B------:R-:W3:Y:S01]  /*11c20*/  LDL R3, [R1+0x2cc] ;  /* 0x0002cc0001037983 */ /* 0x000ee20000100800 */
[----:B------:R-:W-:Y:S01]  /*11c30*/  PRMT R12, RZ, 0x7610, R12 ;  /* 0x00007610ff0c7816 */ /* 0x000fe2000000000c */
[----:B----4-:R-:W-:-:S02]  /*11c40*/  @!P0 IMAD.MOV.U32 R2, RZ, RZ, R14 ;  /* 0x000000ffff028224 */ /* 0x010fc400078e000e */
[----:B------:R-:W4:Y:S01]  /*11c50*/  LDL.LU R14, [R1+0x110] ;  /* 0x00011000010e7983 */ /* 0x000f220000300800 */
[----:B------:R-:W0:Y:S03]  /*11c60*/  S2R R28, SR_TID.X ;  /* 0x00000000001c7919 */ /* 0x000e260000002100 */
[----:B---3--:R1:W3:Y:S04]  /*11c70*/  @!P0 LDG.E.U16 R12, desc[UR8][R2.64] ;  /* 0x00000008020c8981 */ /* 0x0082e8000c1e1500 */
[----:B------:R-:W3:Y:S01]  /*11c80*/  LDL R3, [R1+0x254] ;  /* 0x0002540001037983 */ /* 0x000ee20000100800 */
[----:B------:R-:W-:Y:S01]  /*11c90*/  PRMT R11, RZ, 0x7610, R11 ;  /* 0x00007610ff0b7816 */ /* 0x000fe2000000000b */
[----:B-1----:R-:W-:Y:S01]  /*11ca0*/  @!P1 IMAD.MOV.U32 R2, RZ, RZ, R25 ;  /* 0x000000ffff029224 */ /* 0x002fe200078e0019 */
[----:B0-----:R-:W-:-:S05]  /*11cb0*/  LOP3.LUT R28, R28, 0x3f, RZ, 0xc0, !PT ;  /* 0x0000003f1c1c7812 */ /* 0x001fca00078ec0ff */
[----:B------:R-:W-:-:S05]  /*11cc0*/  IMAD.SHL.U32 R28, R28, 0x2, RZ ;  /* 0x000000021c1c7824 */ /* 0x000fca00078e00ff */
[----:B------:R-:W-:Y:S04]  /*11cd0*/  STS.U16 [R28+UR5+0x3880], R16 ;  /* 0x003880101c007988 */ /* 0x000fe80008000405 */
[----:B------:R-:W-:Y:S04]  /*11ce0*/  STS.U16 [R29+UR5+0x100], R21 ;  /* 0x000100151d007988 */ /* 0x000fe80008000405 */
[----:B------:R-:W-:Y:S04]  /*11cf0*/  STS.U16 [R29+UR5+0x180], R9 ;  /* 0x000180091d007988 */ /* 0x000fe80008000405 */
[----:B------:R-:W-:Y:S04]  /*11d00*/  STS.U16 [R29+UR5+0x900], R8 ;  /* 0x000900081d007988 */ /* 0x000fe80008000405 */
[----:B------:R-:W-:Y:S04]  /*11d10*/  STS.U16 [R29+UR5+0x980], R7 ;  /* 0x000980071d007988 */ /* 0x000fe80008000405 */
[----:B------:R-:W-:Y:S04]  /*11d20*/  STS.U16 [R29+UR5+0x1100], R6 ;  /* 0x001100061d007988 */ /* 0x000fe80008000405 */
[----:B------:R-:W-:Y:S04]  /*11d30*/  STS.U16 [R29+UR5+0x1180], R22 ;  /* 0x001180161d007988 */ /* 0x000fe80008000405 */
[----:B--2---:R-:W-:Y:S04]  /*11d40*/  STS.U16 [R29+UR5+0x1900], R23 ;  /* 0x001900171d007988 */ /* 0x004fe80008000405 */
[----:B------:R0:W-:Y:S04]  /*11d50*/  STS.U16 [R29+UR5+0x1980], R24 ;  /* 0x001980181d007988 */ /* 0x0001e80008000405 */
[----:B---3--:R-:W2:Y:S04]  /*11d60*/  @!P1 LDG.E.U16 R11, desc[UR8][R2.64] ;  /* 0x00000008020b9981 */ /* 0x008ea8000c1e1500 */
[----:B------:R1:W-:Y:S04]  /*11d70*/  STL [R1+0xe08], R12 ;  /* 0x000e080c01007387 */ /* 0x0003e80000100800 */
[----:B0-----:R-:W3:Y:S04]  /*11d80*/  LDL.LU R29, [R1+0x30] ;  /* 0x00003000011d7983 */ /* 0x001ee80000300800 */
[----:B-1----:R-:W3:Y:S04]  /*11d90*/  LDL R12, [R1+0x1d0] ;  /* 0x0001d000010c7983 */ /* 0x002ee80000100800 */
[----:B------:R-:W3:Y:S04]  /*11da0*/  LDL.LU R25, [R1+0x24] ;  /* 0x0000240001197983 */ /* 0x000ee80000300800 */
[----:B------:R-:W3:Y:S04]  /*11db0*/  LDL R2, [R1+0x24c] ;  /* 0x00024c0001027983 */ /* 0x000ee80000100800 */
[----:B------:R-:W3:Y:S01]  /*11dc0*/  LDL R3, [R1+0x250] ;  /* 0x0002500001037983 */ /* 0x000ee20000100800 */
[----:B------:R-:W-:-:S03]  /*11dd0*/  PRMT R10, RZ, 0x7610, R10 ;  /* 0x00007610ff0a7816 */ /* 0x000fc6000000000a */
[----:B--2---:R0:W-:Y:S02]  /*11de0*/  STL [R1+0xe0c], R11 ;  /* 0x000e0c0b01007387 */ /* 0x0041e40000100800 */
[----:B0-----:R-:W0:Y:S01]  /*11df0*/  S2R R11, SR_TID.X ;  /* 0x00000000000b7919 */ /* 0x001e220000002100 */
[----:B---3--:R-:W-:-:S04]  /*11e00*/  @!P0 LOP3.LUT R3, R3, R2, RZ, 0x3c, !PT ;  /* 0x0000000203038212 */ /* 0x008fc800078e3cff */
[----:B------:R-:W-:Y:S02]  /*11e10*/  @!P0 LOP3.LUT R2, R3, R2, RZ, 0x3c, !PT ;  /* 0x0000000203028212 */ /* 0x000fe400078e3cff */
[----:B0-----:R-:W-:-:S05]  /*11e20*/  LOP3.LUT R11, R11, 0x3f, RZ, 0xc0, !PT ;  /* 0x0000003f0b0b7812 */ /* 0x001fca00078ec0ff */
[----:B------:R-:W-:Y:S01]  /*11e30*/  IMAD.SHL.U32 R11, R11, 0x2, RZ ;  /* 0x000000020b0b7824 */ /* 0x000fe200078e00ff */
[----:B------:R-:W-:-:S04]  /*11e40*/  @!P0 LOP3.LUT R3, R3, R2, RZ, 0x3c, !PT ;  /* 0x0000000203038212 */ /* 0x000fc800078e3cff */
[----:B------:R-:W-:Y:S01]  /*11e50*/  LOP3.LUT R11, R11, 0x10, RZ, 0x3c, !PT ;  /* 0x000000100b0b7812 */ /* 0x000fe200078e3cff */
[----:B------:R-:W2:Y:S04]  /*11e60*/  @!P0 LDG.E.U16 R10, desc[UR8][R2.64] ;  /* 0x00000008020a8981 */ /* 0x000ea8000c1e1500 */
[----:B------:R0:W-:Y:S04]  /*11e70*/  STS.U16 [R11+UR5+0x2100], R26 ;  /* 0x0021001a0b007988 */ /* 0x0001e80008000405 */
[----:B0-----:R-:W3:Y:S04]  /*11e80*/  LDL.LU R26, [R1+0xe5c] ;  /* 0x000e5c00011a7983 */ /* 0x001ee80000300800 */
[----:B------:R-:W3:Y:S04]  /*11e90*/  LDL R2, [R1+0x1d4] ;  /* 0x0001d40001027983 */ /* 0x000ee80000100800 */
[----:B------:R-:W3:Y:S01]  /*11ea0*/  LDL R3, [R1+0x1d8] ;  /* 0x0001d80001037983 */ /* 0x000ee20000100800 */
[----:B------:R-:W-:-:S03]  /*11eb0*/  PRMT R9, RZ, 0x7610, R9 ;  /* 0x00007610ff097816 */ /* 0x000fc60000000009 */
[----:B------:R0:W-:Y:S04]  /*11ec0*/  STS.U16 [R11+UR5+0x2180], R27 ;  /* 0x0021801b0b007988 */ /* 0x0001e80008000405 */
[----:B--2---:R-:W-:Y:S04]  /*11ed0*/  STL [R1+0xe10], R10 ;  /* 0x000e100a01007387 */ /* 0x004fe80000100800 */
[----:B0-----:R-:W2:Y:S01]  /*11ee0*/  LDL.LU R27, [R1+0xe58] ;  /* 0x000e5800011b7983 */ /* 0x001ea20000300800 */
[----:B---3--:R-:W-:-:S04]  /*11ef0*/  @!P1 LOP3.LUT R3, R3, R2, RZ, 0x3c, !PT ;  /* 0x0000000203039212 */ /* 0x008fc800078e3cff */
[----:B------:R-:W-:-:S04]  /*11f00*/  @!P1 LOP3.LUT R2, R3, R2, RZ, 0x3c, !PT ;  /* 0x0000000203029212 */ /* 0x000fc800078e3cff */
[----:B------:R-:W-:-:S05]  /*11f10*/  @!P1 LOP3.LUT R3, R3, R2, RZ, 0x3c, !PT ;  /* 0x0000000203039212 */ /* 0x000fca00078e3cff */
[----:B------:R0:W3:Y:S04]  /*11f20*/  @!P1 LDG.E.U16 R9, desc[UR8][R2.64] ;  /* 0x0000000802099981 */ /* 0x0000e8000c1e1500 */
[----:B------:R-:W4:Y:S01]  /*11f30*/  LDL R3, [R1+0x1cc] ;  /* 0x0001cc0001037983 */ /* 0x000f220000100800 */
[----:B------:R-:W-:Y:S01]  /*11f40*/  PRMT R8, RZ, 0x7610, R8 ;  /* 0x00007610ff087816 */ /* 0x000fe20000000008 */
[----:B0-----:R-:W-:Y:S02]  /*11f50*/  @!P0 IMAD.MOV.U32 R2, RZ, RZ, R12 ;  /* 0x000000ffff028224 */ /* 0x001fe400078e000c */
[----:B------:R0:W-:Y:S04]  /*11f60*/  STS.U16 [R11+UR5+0x2900], R15 ;  /* 0x0029000f0b007988 */ /* 0x0001e80008000405 */
[----:B---3--:R-:W-:Y:S04]  /*11f70*/  STL [R1+0xe14], R9 ;  /* 0x000e140901007387 */ /* 0x008fe80000100800 */
[----:B0-----:R-:W3:Y:S01]  /*11f80*/  LDL.LU R15, [R1+0x8] ;  /* 0x00000800010f7983 */ /* 0x001ee20000300800 */
[----:B--2---:R-:W-:-:S03]  /*11f90*/  PRMT R27, RZ, 0x7610, R27 ;  /* 0x00007610ff1b7816 */ /* 0x004fc6000000001b */
[----:B------:R-:W2:Y:S04]  /*11fa0*/  LDL R12, [R1+0x4c0] ;  /* 0x0004c000010c7983 */ /* 0x000ea80000100800 */
[----:B----4-:R0:W4:Y:S04]  /*11fb0*/  @!P0 LDG.E.U16 R8, desc[UR8][R2.64] ;  /* 0x0000000802088981 */ /* 0x010128000c1e1500 */
[----:B------:R-:W0:Y:S04]  /*11fc0*/  LDL R2, [R1+0x544] ;  /* 0x0005440001027983 */ /* 0x000e280000100800 */
[----:B------:R-:W0:Y:S02]  /*11fd0*/  LDL R3, [R1+0x548] ;  /* 0x0005480001037983 */ /* 0x000e240000100800 */
[----:B0-----:R-:W-:-:S04]  /*11fe0*/  @!P1 LOP3.LUT R3, R3, R2, RZ, 0x3c, !PT ;  /* 0x0000000203039212 */ /* 0x001fc800078e3cff */
[----:B------:R-:W-:-:S04]  /*11ff0*/  @!P1 LOP3.LUT R2, R3, R2, RZ, 0x3c, !PT ;  /* 0x0000000203029212 */ /* 0x000fc800078e3cff */
[----:B------:R-:W-:-:S05]  /*12000*/  @!P1 LOP3.LUT R3, R3, R2, RZ, 0x3c, !PT ;  /* 0x0000000203039212 */ /* 0x000fca00078e3cff */
[----:B------:R-:W2:Y:S04]  /*12010*/  @!P1 LDG.E.U16 R27, desc[UR8][R2.64] ;  /* 0x00000008021b9981 */ /* 0x000ea8000c1e1500 */
[----:B----4-:R-:W-:Y:S04]  /*12020*/  STL [R1+0xe18], R8 ;  /* 0x000e180801007387 */ /* 0x010fe80000100800 */
[----:B------:R0:W-:Y:S04]  /*12030*/  STS.U16 [R11+UR5+0x2980], R14 ;  /* 0x0029800e0b007988 */ /* 0x0001e80008000405 */
[----:B0-----:R-:W4:Y:S04]  /*12040*/  LDL.LU R14, [R1+0x4] ;  /* 0x00000400010e7983 */ /* 0x001f280000300800 */
        /* <DEDUP_REMOVED lines=25> */
[----:B------:R-:W2:Y:S01]  /*121e0*/  LDL R3, [R1+0x4bc] ;  /* 0x0004bc0001037983 */ /* 0x000ea20000100800 */
[----:B------:R-:W-:-:S03]  /*121f0*/  PRMT R8, RZ, 0x7610, R8 ;  /* 0x00007610ff087816 */ /* 0x000fc60000000008 */
[----:B---3--:R0:W-:Y:S02]  /*12200*/  STS.U16 [R11+UR5+0x3900], R2 ;  /* 0x003900020b007988 */ /* 0x0081e40008000405 */
[----:B0-----:R-:W-:-:S05]  /*12210*/  @!P0 IMAD.MOV.U32 R2, RZ, RZ, R12 ;  /* 0x000000ffff028224 */ /* 0x001fca00078e000c */
[----:B--2---:R-:W2:Y:S04]  /*12220*/  @!P0 LDG.E.U16 R8, desc[UR8][R2.64] ;  /* 0x0000000802088981 */ /* 0x004ea8000c1e1500 */
[----:B------:R-:W3:Y:S04]  /*12230*/  LDL R2, [R1+0x444] ;  /* 0x0004440001027983 */ /* 0x000ee80000100800 */
[----:B------:R-:W3:Y:S01]  /*12240*/  LDL R3, [R1+0x448] ;  /* 0x0004480001037983 */ /* 0x000ee20000100800 */
[----:B------:R-:W-:-:S03]  /*12250*/  PRMT R28, RZ, 0x7610, R28 ;  /* 0x00007610ff1c7816 */ /* 0x000fc6000000001c */
[----:B------:R-:W-:Y:S01]  /*12260*/  STS.U16 [R11+UR5+0x3980], R25 ;  /* 0x003980190b007988 */ /* 0x000fe20008000405 */
[----:B------:R-:W0:Y:S03]  /*12270*/  S2R R12, SR_TID.X ;  /* 0x00000000000c7919 */ /* 0x000e260000002100 */
[----:B--2---:R1:W-:Y:S04]  /*12280*/  STL [R1+0x30], R8 ;  /* 0x0000300801007387 */ /* 0x0043e80000100800 */
[----:B-1----:R-:W2:Y:S01]  /*12290*/  LDL R8, [R1+0x3c8] ;  /* 0x0003c80001087983 */ /* 0x002ea20000100800 */
[----:B---3--:R-:W-:-:S03]  /*122a0*/  @!P1 LOP3.LUT R3, R3, R2, RZ, 0x3c, !PT ;  /* 0x0000000203039212 */ /* 0x008fc600078e3cff */
[----:B------:R-:W3:Y:S01]  /*122b0*/  LDL.LU R11, [R1+0x124] ;  /* 0x00012400010b7983 */ /* 0x000ee20000300800 */
[----:B------:R-:W-:-:S04]  /*122c0*/  @!P1 LOP3.LUT R2, R3, R2, RZ, 0x3c, !PT ;  /* 0x0000000203029212 */ /* 0x000fc800078e3cff */
[----:B------:R-:W-:-:S05]  /*122d0*/  @!P1 LOP3.LUT R3, R3, R2, RZ, 0x3c, !PT ;  /* 0x0000000203039212 */ /* 0x000fca00078e3cff */
[----:B------:R-:W2:Y:S04]  /*122e0*/  @!P1 LDG.E.U16 R28, desc[UR8][R2.64] ;  /* 0x00000008021c9981 */ /* 0x000ea8000c1e1500 */
[----:B------:R-:W3:Y:S04]  /*122f0*/  LDL R2, [R1+0x43c] ;  /* 0x00043c0001027983 */ /* 0x000ee80000100800 */
[----:B------:R-:W3:Y:S01]  /*12300*/  LDL R3, [R1+0x440] ;  /* 0x0004400001037983 */ /* 0x000ee20000100800 */
[----:B0-----:R-:W-:-:S05]  /*12310*/  LOP3.LUT R12, R12, 0x3f, RZ, 0xc0, !PT ;  /* 0x0000003f0c0c7812 */ /* 0x001fca00078ec0ff */
[----:B------:R-:W-:Y:S01]  /*12320*/  IMAD.SHL.U32 R12, R12, 0x2, RZ ;  /* 0x000000020c0c7824 */ /* 0x000fe200078e00ff */
[----:B------:R-:W-:-:S04]  /*12330*/  PRMT R10, RZ, 0x7610, R10 ;  /* 0x00007610ff0a7816 */ /* 0x000fc8000000000a */
[----:B------:R-:W-:-:S05]  /*12340*/  LOP3.LUT R12, R12, 0x20, RZ, 0x3c, !PT ;  /* 0x000000200c0c7812 */ /* 0x000fca00078e3cff */
[----:B------:R0:W-:Y:S04]  /*12350*/  STS.U16 [R12+UR5+0x200], R15 ;  /* 0x0002000f0c007988 */ /* 0x0001e80008000405 */
[----:B0-----:R-:W4:Y:S04]  /*12360*/  LDL R15, [R1+0x348] ;  /* 0x00034800010f7983 */ /* 0x001f280000100800 */
[----:B--2---:R0:W-:Y:S04]  /*12370*/  STL [R1+0x28], R28 ;  /* 0x0000281c01007387 */ /* 0x0041e80000100800 */
[----:B0-----:R-:W2:Y:S01]  /*12380*/  LDL.LU R28, [R1+0x12c] ;  /* 0x00012c00011c7983 */ /* 0x001ea20000300800 */
[----:B---3--:R-:W-:-:S04]  /*12390*/  @!P0 LOP3.LUT R3, R3, R2, RZ, 0x3c, !PT ;  /* 0x0000000203038212 */ /* 0x008fc800078e3cff */
[----:B------:R-:W-:-:S04]  /*123a0*/  @!P0 LOP3.LUT R2, R3, R2, RZ, 0x3c, !PT ;  /* 0x0000000203028212 */ /* 0x000fc800078e3cff */
[----:B------:R-:W-:-:S05]  /*123b0*/  @!P0 LOP3.LUT R3, R3, R2, RZ, 0x3c, !PT ;  /* 0x0000000203038212 */ /* 0x000fca00078e3cff */
[----:B------:R0:W3:Y:S04]  /*123c0*/  @!P0 LDG.E.U16 R10, desc[UR8][R2.64] ;  /* 0x00000008020a8981 */ /* 0x0000e8000c1e1500 */
[----:B------:R-:W2:Y:S01]  /*123d0*/  LDL R3, [R1+0x3c4] ;  /* 0x0003c40001037983 */ /* 0x000ea20000100800 */
[----:B------:R-:W-:Y:S01]  /*123e0*/  PRMT R0, RZ, 0x7610, R0 ;  /* 0x00007610ff007816 */ /* 0x000fe20000000000 */
[----:B0-----:R-:W-:Y:S02]  /*123f0*/  @!P1 IMAD.MOV.U32 R2, RZ, RZ, R8 ;  /* 0x000000ffff029224 */ /* 0x001fe400078e0008 */
[----:B----4-:R0:W-:Y:S04]  /*12400*/  STS.U16 [R12+UR5+0x280], R14 ;  /* 0x0002800e0c007988 */ /* 0x0101e80008000405 */
[----:B0-----:R-:W4:Y:S04]  /*12410*/  LDL R14, [R1+0x33c] ;  /* 0x00033c00010e7983 */ /* 0x001f280000100800 */
[----:B---3--:R0:W-:Y:S01]  /*12420*/  STL [R1+0x24], R10 ;  /* 0x0000240a01007387 */ /* 0x0081e20000100800 */
[----:B------:R-:W-:-:S03]  /*12430*/  PRMT R27, RZ, 0x7610, R27 ;  /* 0x00007610ff1b7816 */ /* 0x000fc6000000001b */
[----:B------:R-:W3:Y:S04]  /*12440*/  LDL R8, [R1+0x2c4] ;  /* 0x0002c40001087983 */ /* 0x000ee80000100800 */
[----:B--2---:R1:W2:Y:S04]  /*12450*/  @!P1 LDG.E.U16 R0, desc[UR8][R2.64] ;  /* 0x0000000802009981 */ /* 0x0042a8000c1e1500 */
[----:B0-----:R-:W2:Y:S04]  /*12460*/  LDL R10, [R1+0x340] ;  /* 0x00034000010a7983 */ /* 0x001ea80000100800 */
[----:B------:R-:W1:Y:S04]  /*12470*/  LDL R2, [R1+0x3bc] ;  /* 0x0003bc0001027983 */ /* 0x000e680000100800 */
[----:B------:R-:W1:Y:S02]  /*12480*/  LDL R3, [R1+0x3c0] ;  /* 0x0003c00001037983 */ /* 0x000e640000100800 */
[----:B-1----:R-:W-:-:S04]  /*12490*/  @!P0 LOP3.LUT R3, R3, R2, RZ, 0x3c, !PT ;  /* 0x0000000203038212 */ /* 0x002fc800078e3cff */
[----:B------:R-:W-:-:S04]  /*124a0*/  @!P0 LOP3.LUT R2, R3, R2, RZ, 0x3c, !PT ;  /* 0x0000000203028212 */ /* 0x000fc800078e3cff */
[----:B------:R-:W-:-:S05]  /*124b0*/  @!P0 LOP3.LUT R3, R3, R2, RZ, 0x3c, !PT ;  /* 0x0000000203038212 */ /* 0x000fca00078e3cff */
[----:B------:R-:W3:Y:S04]  /*124c0*/  @!P0 LDG.E.U16 R27, desc[UR8][R2.64] ;  /* 0x00000008021b8981 */ /* 0x000ee8000c1e1500 */
[----:B--2---:R0:W-:Y:S04]  /*124d0*/  STL [R1+0x18], R0 ;  /* 0x0000180001007387 */ /* 0x0041e80000100800 */
[----:B0-----:R-:W2:Y:S04]  /*124e0*/  LDL R0, [R1+0x2c8] ;  /* 0x0002c80001007983 */ /* 0x001ea80000100800 */
[----:B---3--:R0:W-:Y:S04]  /*124f0*/  STL [R1+0x14], R27 ;  /* 0x0000141b01007387 */ /* 0x0081e80000100800 */
[----:B0-----:R-:W3:Y:S04]  /*12500*/  LDL.LU R27, [R1+0xe40] ;  /* 0x000e4000011b7983 */ /* 0x001ee80000300800 */
[----:B------:R-:W2:Y:S01]  /*12510*/  LDL R3, [R1+0x344] ;  /* 0x0003440001037983 */ /* 0x000ea20000100800 */
[----:B------:R-:W-:Y:S01]  /*12520*/  PRMT R26, RZ, 0x7610, R26 ;  /* 0x00007610ff1a7816 */ /* 0x000fe2000000001a */
[----:B------:R-:W-:Y:S01]  /*12530*/  @!P1 IMAD.MOV.U32 R2, RZ, RZ, R15 ;  /* 0x000000ffff029224 */ /* 0x000fe200078e000f */
[----:B------:R-:W-:Y:S01]  /*12540*/  PRMT R9, RZ, 0x7610, R9 ;  /* 0x00007610ff097816 */ /* 0x000fe20000000009 */
[----:B------:R-:W3:Y:S04]  /*12550*/  LDL.LU R15, [R1+0x140] ;  /* 0x00014000010f7983 */ /* 0x000ee80000300800 */
[----:B--2---:R0:W2:Y:S02]  /*12560*/  @!P1 LDG.E.U16 R26, desc[UR8][R2.64] ;  /* 0x00000008021a9981 */ /* 0x0040a4000c1e1500 */
[----:B0-----:R-:W-:-:S02]  /*12570*/  @!P0 IMAD.MOV.U32 R2, RZ, RZ, R10 ;  /* 0x000000ffff028224 */ /* 0x001fc400078e000a */
[----:B----4-:R-:W-:-:S05]  /*12580*/  @!P0 IMAD.MOV.U32 R3, RZ, RZ, R14 ;  /* 0x000000ffff038224 */ /* 0x010fca00078e000e */
[----:B------:R0:W4:Y:S01]  /*12590*/  @!P0 LDG.E.U16 R9, desc[UR8][R2.64] ;  /* 0x0000000802098981 */ /* 0x000122000c1e1500 */
[----:B------:R-:W-:Y:S01]  /*125a0*/  PRMT R7, RZ, 0x7610, R7 ;  /* 0x00007610ff077816 */ /* 0x000fe20000000007 */
[----:B0-----:R-:W-:Y:S02]  /*125b0*/  @!P1 IMAD.MOV.U32 R2, RZ, RZ, R0 ;  /* 0x000000ffff029224 */ /* 0x001fe400078e0000 */
[----:B------:R-:W-:-:S05]  /*125c0*/  @!P1 IMAD.MOV.U32 R3, RZ, RZ, R8 ;  /* 0x000000ffff039224 */ /* 0x000fca00078e0008 */
[----:B------:R0:W3:Y:S04]  /*125d0*/  @!P1 LDG.E.U16 R7, desc[UR8][R2.64] ;  /* 0x0000000802079981 */ /* 0x0000e8000c1e1500 */
[----:B--2---:R1:W-:Y:S04]  /*125e0*/  STL [R1+0x8], R26 ;  /* 0x0000081a01007387 */ /* 0x0043e80000100800 */
[----:B-1----:R-:W2:Y:S04]  /*125f0*/  LDL.LU R26, [R1+0xe3c] ;  /* 0x000e3c00011a7983 */ /* 0x002ea80000300800 */
[----:B------:R-:W2:Y:S04]  /*12600*/  LDL.LU R14, [R1+0x144] ;  /* 0x00014400010e7983 */ /* 0x000ea80000300800 */
[----:B------:R-:W2:Y:S04]  /*12610*/  LDL R10, [R1+0x244] ;  /* 0x00024400010a7983 */ /* 0x000ea80000100800 */
[----:B------:R-:W2:Y:S04]  /*12620*/  LDL R0, [R1+0x248] ;  /* 0x0002480001007983 */ /* 0x000ea80000100800 */
[----:B----4-:R1:W-:Y:S04]  /*12630*/  STL [R1+0x4], R9 ;  /* 0x0000040901007387 */ /* 0x0103e80000100800 */
[----:B-1----:R-:W4:Y:S04]  /*12640*/  LDL.LU R9, [R1+0x14c] ;  /* 0x00014c0001097983 */ /* 0x002f280000300800 */
[----:B------:R-:W0:Y:S04]  /*12650*/  LDL R2, [R1+0x2bc] ;  /* 0x0002bc0001027983 */ /* 0x000e280000100800 */
[----:B------:R-:W0:Y:S01]  /*12660*/  LDL R3, [R1+0x2c0] ;  /* 0x0002c00001037983 */ /* 0x000e220000100800 */
[----:B------:R-:W-:Y:S01]  /*12670*/  PRMT R6, RZ, 0x7610, R6 ;  /* 0x00007610ff067816 */ /* 0x000fe20000000006 */
[----:B------:R-:W1:Y:S01]  /*12680*/  S2R R8, SR_TID.X ;  /* 0x0000000000087919 */ /* 0x000e620000002100 */
[----:B0-----:R-:W-:-:S04]  /*12690*/  @!P0 LOP3.LUT R3, R3, R2, RZ, 0x3c, !PT ;  /* 0x0000000203038212 */ /* 0x001fc800078e3cff */
[----:B------:R-:W-:-:S04]  /*126a0*/  @!P0 LOP3.LUT R2, R3, R2, RZ, 0x3c, !PT ;  /* 0x0000000203028212 */ /* 0x000fc800078e3cff */
[----:B------:R-:W-:-:S05]  /*126b0*/  @!P0 LOP3.LUT R3, R3, R2, RZ, 0x3c, !PT ;  /* 0x0000000203038212 */ /* 0x000fca00078e3cff */
[----:B------:R-:W4:Y:S04]  /*126c0*/  @!P0 LDG.E.U16 R6, desc[UR8][R2.64] ;  /* 0x0000000802068981 */ /* 0x000f28000c1e1500 */
[----:B------:R-:W-:Y:S04]  /*126d0*/  STS.U16 [R12+UR5+0xa00], R29 ;  /* 0x000a001d0c007988 */ /* 0x000fe80008000405 */
[----:B---3--:R-:W-:Y:S04]  /*126e0*/  STS.U16 [R12+UR5+0xa80], R27 ;  /* 0x000a801b0c007988 */ /* 0x008fe80008000405 */
[----:B--2---:R-:W-:Y:S04]  /*126f0*/  STS.U16 [R12+UR5+0x1200], R26 ;  /* 0x0012001a0c007988 */ /* 0x004fe80008000405 */
[----:B------:R0:W-:Y:S04]  /*12700*/  STS.U16 [R12+UR5+0x1280], R11 ;  /* 0x0012800b0c007988 */ /* 0x0001e80008000405 */
[----:B------:R-:W-:Y:S04]  /*12710*/  STL [R1+0xde8], R7 ;  /* 0x000de80701007387 */ /* 0x000fe80000100800 */
[----:B------:R2:W-:Y:S04]  /*12720*/  STS.U16 [R12+UR5+0x1a00], R28 ;  /* 0x001a001c0c007988 */ /* 0x0005e80008000405 */
[----:B0-----:R-:W3:Y:S04]  /*12730*/  LDL R11, [R1+0x240] ;  /* 0x00024000010b7983 */ /* 0x001ee80000100800 */
[----:B--2---:R-:W2:Y:S04]  /*12740*/  LDL R12, [R1+0x23c] ;  /* 0x00023c00010c7983 */ /* 0x004ea80000100800 */
[----:B------:R-:W2:Y:S04]  /*12750*/  LDL.LU R28, [R1+0x1bc] ;  /* 0x0001bc00011c7983 */ /* 0x000ea80000300800 */
[----:B------:R-:W2:Y:S01]  /*12760*/  LDL.LU R3, [R1+0x138] ;  /* 0x0001380001037983 */ /* 0x000ea20000300800 */
[----:B-1----:R-:W-:-:S03]  /*12770*/  LOP3.LUT R8, R8, 0x3f, RZ, 0xc0, !PT ;  /* 0x0000003f08087812 */ /* 0x002fc600078ec0ff */
[----:B----4-:R0:W-:Y:S04]  /*12780*/  STL [R1+0xdec], R6 ;  /* 0x000dec0601007387 */ /* 0x0101e80000100800 */
[----:B------:R-:W4:Y:S01]  /*12790*/  LDL R7, [R1+0x1c8] ;  /* 0x0001c80001077983 */ /* 0x000f220000100800 */
[----:B0-----:R-:W-:-:S03]  /*127a0*/  IMAD.SHL.U32 R6, R8, 0x2, RZ ;  /* 0x0000000208067824 */ /* 0x001fc600078e00ff */
[----:B------:R-:W4:Y:S02]  /*127b0*/  LDL R8, [R1+0x1c4] ;  /* 0x0001c40001087983 */ /* 0x000f240000100800 */
[----:B------:R-:W-:Y:S01]  /*127c0*/  LOP3.LUT R6, R6, 0x20, RZ, 0x3c, !PT ;  /* 0x0000002006067812 */ /* 0x000fe200078e3cff */
[----:B------:R-:W-:Y:S01]  /*127d0*/  @!P1 IMAD.MOV.U32 R2, RZ, RZ, R0 ;  /* 0x000000ffff029224 */ /* 0x000fe200078e0000 */
[----:B------:R-:W-:Y:S02]  /*127e0*/  PRMT R5, RZ, 0x7610, R5 ;  /* 0x00007610ff057816 */ /* 0x000fe40000000005 */
[----:B------:R-:W-:Y:S01]  /*127f0*/  PRMT R4, RZ, 0x7610, R4 ;  /* 0x00007610ff047816 */ /* 0x000fe20000000004 */
[----:B--2---:R0:W-:Y:S02]  /*12800*/  STS.U16 [R6+UR5+0x1a80], R3 ;  /* 0x001a800306007988 */ /* 0x0041e40008000405 */
[----:B0-----:R-:W-:Y:S02]  /*12810*/  @!P1 IMAD.MOV.U32 R3, RZ, RZ, R10 ;  /* 0x000000ffff039224 */ /* 0x001fe400078e000a */
[----:B------:R-:W-:Y:S04]  /*12820*/  STS.U16 [R6+UR5+0x2200], R15 ;  /* 0x0022000f06007988 */ /* 0x000fe80008000405 */
[----:B------:R3:W2:Y:S04]  /*12830*/  @!P1 LDG.E.U16 R5, desc[UR8][R2.64] ;  /* 0x0000000802059981 */ /* 0x0006a8000c1e1500 */
[----:B------:R4:W-:Y:S04]  /*12840*/  STS.U16 [R6+UR5+0x2280], R14 ;  /* 0x0022800e06007988 */ /* 0x0009e80008000405 */
[----:B------:R-:W2:Y:S01]  /*12850*/  LDL.LU R10, [R1+0x164] ;  /* 0x00016400010a7983 */ /* 0x000ea20000300800 */
[----:B---3--:R-:W-:-:S02]  /*12860*/  @!P0 IMAD.MOV.U32 R2, RZ, RZ, R11 ;  /* 0x000000ffff028224 */ /* 0x008fc400078e000b */
[----:B------:R-:W-:-:S05]  /*12870*/  @!P0 IMAD.MOV.U32 R3, RZ, RZ, R12 ;  /* 0x000000ffff038224 */ /* 0x000fca00078e000c */
[----:B------:R0:W3:Y:S02]  /*12880*/  @!P0 LDG.E.U16 R4, desc[UR8][R2.64] ;  /* 0x0000000802048981 */ /* 0x0000e4000c1e1500 */
[----:B0-----:R-:W-:Y:S01]  /*12890*/  PRMT R3, RZ, 0x7610, R3 ;  /* 0x00007610ff037816 */ /* 0x001fe20000000003 */
[----:B----4-:R-:W-:Y:S02]  /*128a0*/  @!P1 IMAD.MOV.U32 R14, RZ, RZ, R7 ;  /* 0x000000ffff0e9224 */ /* 0x010fe400078e0007 */
[----:B------:R-:W-:-:S05]  /*128b0*/  @!P1 IMAD.MOV.U32 R15, RZ, RZ, R8 ;  /* 0x000000ffff0f9224 */ /* 0x000fca00078e0008 */
[----:B------:R-:W4:Y:S04]  /*128c0*/  @!P1 LDG.E.U16 R3, desc[UR8][R14.64] ;  /* 0x000000080e039981 */ /* 0x000f28000c1e1500 */
[----:B--2---:R-:W-:Y:S04]  /*128d0*/  STL [R1+0xdf0], R5 ;  /* 0x000df00501007387 */ /* 0x004fe80000100800 */
[----:B------:R-:W2:Y:S04]  /*128e0*/  LDL R0, [R1+0x1c0] ;  /* 0x0001c00001007983 */ /* 0x000ea80000100800 */
[----:B------:R-:W2:Y:S04]  /*128f0*/  LDL.LU R11, [R1+0x160] ;  /* 0x00016000010b7983 */ /* 0x000ea80000300800 */
[----:B---3--:R0:W-:Y:S04]  /*12900*/  STL [R1+0xdf4], R4 ;  /* 0x000df40401007387 */ /* 0x0081e80000100800 */
[----:B0-----:R-:W3:Y:S04]  /*12910*/  LDL R4, [R1+0x538] ;  /* 0x0005380001047983 */ /* 0x001ee80000100800 */
[----:B------:R-:W3:Y:S04]  /*12920*/  LDL.LU R12, [R1+0x15c] ;  /* 0x00015c00010c7983 */ /* 0x000ee80000300800 */
[----:B----4-:R0:W-:Y:S01]  /*12930*/  STL [R1+0xdf8], R3 ;  /* 0x000df80301007387 */ /* 0x0101e20000100800 */
[----:B------:R-:W-:Y:S01]  /*12940*/  PRMT R2, RZ, 0x7610, R2 ;  /* 0x00007610ff027816 */ /* 0x000fe20000000002 */
[----:B------:R-:W-:Y:S01]  /*12950*/  @!P0 IMAD.MOV.U32 R15, RZ, RZ, R28 ;  /* 0x000000ffff0f8224 */ /* 0x000fe200078e001c */
[----:B------:R-:W-:Y:S01]  /*12960*/  PRMT R26, RZ, 0x7610, R26 ;  /* 0x00007610ff1a7816 */ /* 0x000fe2000000001a */
[----:B------:R1:W-:Y:S04]  /*12970*/  STS.U16 [R6+UR5+0x2a00], R9 ;  /* 0x002a000906007988 */ /* 0x0003e80008000405 */
[----:B------:R-:W4:Y:S04]  /*12980*/  LDL R7, [R1+0x530] ;  /* 0x0005300001077983 */ /* 0x000f280000100800 */
[----:B0-----:R-:W4:Y:S04]  /*12990*/  LDL R3, [R1+0x534] ;  /* 0x0005340001037983 */ /* 0x001f280000100800 */
[----:B-1----:R-:W4:Y:S04]  /*129a0*/  LDL R9, [R1+0x52c] ;  /* 0x00052c0001097983 */ /* 0x002f280000100800 */
[----:B------:R-:W4:Y:S01]  /*129b0*/  LDL R5, [R1+0x4b4] ;  /* 0x0004b40001057983 */ /* 0x000f220000100800 */
[----:B--2---:R-:W-:-:S03]  /*129c0*/  @!P0 IMAD.MOV.U32 R14, RZ, RZ, R0 ;  /* 0x000000ffff0e8224 */ /* 0x004fc600078e0000 */
[----:B------:R-:W2:Y:S04]  /*129d0*/  LDL R0, [R1+0x4b8] ;  /* 0x0004b80001007983 */ /* 0x000ea80000100800 */
[----:B------:R3:W2:Y:S04]  /*129e0*/  @!P0 LDG.E.U16 R2, desc[UR8][R14.64] ;  /* 0x000000080e028981 */ /* 0x0006a8000c1e1500 */
[----:B------:R-:W2:Y:S01]  /*129f0*/  LDL.LU R8, [R1+0x158] ;  /* 0x0001580001087983 */ /* 0x000ea20000300800 */
[----:B---3--:R-:W-:Y:S02]  /*12a00*/  @!P1 IMAD.MOV.U32 R14, RZ, RZ, R4 ;  /* 0x000000ffff0e9224 */ /* 0x008fe400078e0004 */
[----:B----4-:R-:W-:-:S05]  /*12a10*/  @!P1 IMAD.MOV.U32 R15, RZ, RZ, R3 ;  /* 0x000000ffff0f9224 */ /* 0x010fca00078e0003 */
[----:B------:R-:W3:Y:S04]  /*12a20*/  @!P1 LDG.E.U16 R26, desc[UR8][R14.64] ;  /* 0x000000080e1a9981 */ /* 0x000ee8000c1e1500 */
[----:B------:R0:W-:Y:S04]  /*12a30*/  STL [R1+0x8d0], R28 ;  /* 0x0008d01c01007387 */ /* 0x0001e80000100800 */
[----:B0-----:R-:W4:Y:S04]  /*12a40*/  LDL.LU R28, [R1+0x154] ;  /* 0x00015400011c7983 */ /* 0x001f280000300800 */
[----:B--2---:R-:W-:Y:S04]  /*12a50*/  STL [R1+0xdfc], R2 ;  /* 0x000dfc0201007387 */ /* 0x004fe80000100800 */
[----:B---3--:R-:W-:Y:S04]  /*12a60*/  STL [R1+0xe1c], R26 ;  /* 0x000e1c1a01007387 */ /* 0x008fe80000100800 */
[----:B------:R-:W2:Y:S04]  /*12a70*/  LDL R4, [R1+0x4ac] ;  /* 0x0004ac0001047983 */ /* 0x000ea80000100800 */
[----:B------:R-:W3:Y:S01]  /*12a80*/  LDL R3, [R1+0x4b0] ;  /* 0x0004b00001037983 */ /* 0x000ee20000100800 */
[----:B------:R-:W-:Y:S01]  /*12a90*/  PRMT R24, RZ, 0x7610, R24 ;  /* 0x00007610ff187816 */ /* 0x000fe20000000018 */
[----:B------:R-:W-:-:S02]  /*12aa0*/  @!P0 IMAD.MOV.U32 R14, RZ, RZ, R7 ;  /* 0x000000ffff0e8224 */ /* 0x000fc400078e0007 */
[----:B------:R-:W-:Y:S01]  /*12ab0*/  @!P0 IMAD.MOV.U32 R15, RZ, RZ, R9 ;  /* 0x000000ffff0f8224 */ /* 0x000fe200078e0009 */
[----:B------:R-:W-:Y:S02]  /*12ac0*/  PRMT R22, RZ, 0x7610, R22 ;  /* 0x00007610ff167816 */ /* 0x000fe40000000016 */
[----:B------:R-:W-:Y:S01]  /*12ad0*/  PRMT R20, RZ, 0x7610, R20 ;  /* 0x00007610ff147816 */ /* 0x000fe20000000014 */
[----:B----4-:R-:W-:Y:S04]  /*12ae0*/  STS.U16 [R6+UR5+0x2a80], R28 ;  /* 0x002a801c06007988 */ /* 0x010fe80008000405 */
[----:B------:R0:W4:Y:S04]  /*12af0*/  @!P0 LDG.E.U16 R24, desc[UR8][R14.64] ;  /* 0x000000080e188981 */ /* 0x000128000c1e1500 */
[----:B------:R-:W4:Y:S01]  /*12b00*/  LDL.LU R9, [R1+0x178] ;  /* 0x0001780001097983 */ /* 0x000f220000300800 */
[----:B0-----:R-:W-:-:S02]  /*12b10*/  @!P1 IMAD.MOV.U32 R14, RZ, RZ, R0 ;  /* 0x000000ffff0e9224 */ /* 0x001fc400078e0000 */
[----:B------:R-:W-:-:S05]  /*12b20*/  @!P1 IMAD.MOV.U32 R15, RZ, RZ, R5 ;  /* 0x000000ffff0f9224 */ /* 0x000fca00078e0005 */
[----:B------:R2:W4:Y:S02]  /*12b30*/  @!P1 LDG.E.U16 R22, desc[UR8][R14.64] ;  /* 0x000000080e169981 */ /* 0x000524000c1e1500 */
[----:B--2---:R-:W-:Y:S02]  /*12b40*/  @!P0 IMAD.MOV.U32 R15, RZ, RZ, R4 ;  /* 0x000000ffff0f8224 */ /* 0x004fe400078e0004 */
[----:B---3--:R-:W-:-:S05]  /*12b50*/  @!P0 IMAD.MOV.U32 R14, RZ, RZ, R3 ;  /* 0x000000ffff0e8224 */ /* 0x008fca00078e0003 */
[----:B------:R-:W2:Y:S04]  /*12b60*/  @!P0 LDG.E.U16 R20, desc[UR8][R14.64] ;  /* 0x000000080e148981 */ /* 0x000ea8000c1e1500 */
[----:B------:R0:W-:Y:S04]  /*12b70*/  STS.U16 [R6+UR5+0x3200], R10 ;  /* 0x0032000a06007988 */ /* 0x0001e80008000405 */
[----:B------:R1:W-:Y:S04]  /*12b80*/  STS.U16 [R6+UR5+0x3280], R11 ;  /* 0x0032800b06007988 */ /* 0x0003e80008000405 */
[----:B0-----:R-:W3:Y:S04]  /*12b90*/  LDL.LU R10, [R1+0x174] ;  /* 0x00017400010a7983 */ /* 0x001ee80000300800 */
[----:B----4-:R-:W-:Y:S04]  /*12ba0*/  STL [R1+0xe20], R24 ;  /* 0x000e201801007387 */ /* 0x010fe80000100800 */
[----:B------:R-:W4:Y:S04]  /*12bb0*/  LDL R2, [R1+0x434] ;  /* 0x0004340001027983 */ /* 0x000f280000100800 */
[----:B------:R-:W3:Y:S04]  /*12bc0*/  LDL R0, [R1+0x438] ;  /* 0x0004380001007983 */ /* 0x000ee80000100800 */
[----:B-1----:R-:W3:Y:S04]  /*12bd0*/  LDL.LU R11, [R1+0x170] ;  /* 0x00017000010b7983 */ /* 0x002ee80000300800 */
[----:B------:R-:W-:Y:S04]  /*12be0*/  STL [R1+0xe24], R22 ;  /* 0x000e241601007387 */ /* 0x000fe80000100800 */
[----:B------:R-:W3:Y:S04]  /*12bf0*/  LDL R7, [R1+0x42c] ;  /* 0x00042c0001077983 */ /* 0x000ee80000100800 */
[----:B------:R-:W3:Y:S04]  /*12c00*/  LDL R5, [R1+0x430] ;  /* 0x0004300001057983 */ /* 0x000ee80000100800 */
[----:B--2---:R-:W-:Y:S04]  /*12c10*/  STL [R1+0xe28], R20 ;  /* 0x000e281401007387 */ /* 0x004fe80000100800 */
[----:B------:R-:W2:Y:S04]  /*12c20*/  LDL R4, [R1+0x3b4] ;  /* 0x0003b40001047983 */ /* 0x000ea80000100800 */
[----:B------:R-:W2:Y:S04]  /*12c30*/  LDL R3, [R1+0x3b8] ;  /* 0x0003b80001037983 */ /* 0x000ea80000100800 */
[----:B------:R0:W-:Y:S02]  /*12c40*/  STS.U16 [R6+UR5+0x3a00], R12 ;  /* 0x003a000c06007988 */ /* 0x0001e40008000405 */
[----:B0-----:R-:W0:Y:S01]  /*12c50*/  S2R R12, SR_TID.X ;  /* 0x00000000000c7919 */ /* 0x001e220000002100 */
[----:B------:R-:W-:Y:S01]  /*12c60*/  PRMT R18, RZ, 0x7610, R18 ;  /* 0x00007610ff127816 */ /* 0x000fe20000000012 */
[----:B----4-:R-:W-:-:S02]  /*12c70*/  @!P1 IMAD.MOV.U32 R15, RZ, RZ, R2 ;  /* 0x000000ffff0f9224 */ /* 0x010fc400078e0002 */
[----:B---3--:R-:W-:Y:S01]  /*12c80*/  @!P1 IMAD.MOV.U32 R14, RZ, RZ, R0 ;  /* 0x000000ffff0e9224 */ /* 0x008fe200078e0000 */
[----:B------:R0:W-:Y:S01]  /*12c90*/  STS.U16 [R6+UR5+0x3a80], R8 ;  /* 0x003a800806007988 */ /* 0x0001e20008000405 */
[----:B------:R-:W-:-:S03]  /*12ca0*/  PRMT R16, RZ, 0x7610, R16 ;  /* 0x00007610ff107816 */ /* 0x000fc60000000010 */
[----:B------:R1:W3:Y:S01]  /*12cb0*/  @!P1 LDG.E.U16 R18, desc[UR8][R14.64] ;  /* 0x000000080e129981 */ /* 0x0002e2000c1e1500 */
[----:B------:R-:W-:Y:S01]  /*12cc0*/  PRMT R13, RZ, 0x7610, R13 ;  /* 0x00007610ff0d7816 */ /* 0x000fe2000000000d */
[----:B-1----:R-:W-:Y:S02]  /*12cd0*/  @!P0 IMAD.MOV.U32 R15, RZ, RZ, R7 ;  /* 0x000000ffff0f8224 */ /* 0x002fe400078e0007 */
[----:B------:R-:W-:-:S05]  /*12ce0*/  @!P0 IMAD.MOV.U32 R14, RZ, RZ, R5 ;  /* 0x000000ffff0e8224 */ /* 0x000fca00078e0005 */
[----:B------:R2:W4:Y:S01]  /*12cf0*/  @!P0 LDG.E.U16 R16, desc[UR8][R14.64] ;  /* 0x000000080e108981 */ /* 0x000522000c1e1500 */
[----:B0-----:R-:W-:-:S03]  /*12d00*/  LOP3.LUT R8, R12, 0x3f, RZ, 0xc0, !PT ;  /* 0x0000003f0c087812 */ /* 0x001fc600078ec0ff */
[----:B------:R-:W4:Y:S04]  /*12d10*/  LDL.LU R12, [R1+0x16c] ;  /* 0x00016c00010c7983 */ /* 0x000f280000300800 */
[----:B------:R-:W4:Y:S04]  /*12d20*/  LDL.LU R28, [R1+0x334] ;  /* 0x00033400011c7983 */ /* 0x000f280000300800 */
[----:B------:R-:W4:Y:S04]  /*12d30*/  LDL R2, [R1+0x3ac] ;  /* 0x0003ac0001027983 */ /* 0x000f280000100800 */
[----:B------:R-:W4:Y:S01]  /*12d40*/  LDL R0, [R1+0x3b0] ;  /* 0x0003b00001007983 */ /* 0x000f220000100800 */
[----:B--2---:R-:W-:Y:S01]  /*12d50*/  @!P1 IMAD.MOV.U32 R15, RZ, RZ, R4 ;  /* 0x000000ffff0f9224 */ /* 0x004fe200078e0004 */
[----:B------:R-:W-:Y:S01]  /*12d60*/  PRMT R17, RZ, 0x7610, R17 ;  /* 0x00007610ff117816 */ /* 0x000fe20000000011 */
[----:B------:R-:W-:Y:S01]  /*12d70*/  @!P1 IMAD.MOV.U32 R14, RZ, RZ, R3 ;  /* 0x000000ffff0e9224 */ /* 0x000fe200078e0003 */
[----:B------:R-:W2:Y:S04]  /*12d80*/  LDL.LU R6, [R1+0x168] ;  /* 0x0001680001067983 */ /* 0x000ea80000300800 */
[----:B------:R0:W2:Y:S01]  /*12d90*/  @!P1 LDG.E.U16 R13, desc[UR8][R14.64] ;  /* 0x000000080e0d9981 */ /* 0x0000a2000c1e1500 */
[----:B------:R-:W-:-:S05]  /*12da0*/  IMAD.SHL.U32 R8, R8, 0x2, RZ ;  /* 0x0000000208087824 */ /* 0x000fca00078e00ff */
[----:B------:R-:W-:-:S05]  /*12db0*/  LOP3.LUT R8, R8, 0x30, RZ, 0x3c, !PT ;  /* 0x0000003008087812 */ /* 0x000fca00078e3cff */
[----:B------:R-:W-:Y:S04]  /*12dc0*/  STS.U16 [R8+UR5+0x300], R9 ;  /* 0x0003000908007988 */ /* 0x000fe80008000405 */
[----:B---3--:R-:W-:Y:S04]  /*12dd0*/  STL [R1+0xe2c], R18 ;  /* 0x000e2c1201007387 */ /* 0x008fe80000100800 */
[----:B------:R-:W-:Y:S04]  /*12de0*/  STS.U16 [R8+UR5+0x380], R10 ;  /* 0x0003800a08007988 */ /* 0x000fe80008000405 */
[----:B------:R1:W-:Y:S04]  /*12df0*/  STS.U16 [R8+UR5+0xb00], R11 ;  /* 0x000b000b08007988 */ /* 0x0003e80008000405 */
[----:B----4-:R-:W-:Y:S04]  /*12e00*/  STL [R1+0xe30], R16 ;  /* 0x000e301001007387 */ /* 0x010fe80000100800 */
[----:B------:R-:W3:Y:S04]  /*12e10*/  LDL.LU R24, [R1+0x180] ;  /* 0x0001800001187983 */ /* 0x000ee80000300800 */
[----:B------:R-:W4:Y:S04]  /*12e20*/  LDL R3, [R1+0x338] ;  /* 0x0003380001037983 */ /* 0x000f280000100800 */
[----:B------:R-:W3:Y:S01]  /*12e30*/  LDL.LU R26, [R1+0x184] ;  /* 0x00018400011a7983 */ /* 0x000ee20000300800 */
[----:B0-----:R-:W-:-:S02]  /*12e40*/  @!P0 IMAD.MOV.U32 R15, RZ, RZ, R2 ;  /* 0x000000ffff0f8224 */ /* 0x001fc400078e0002 */
[----:B------:R-:W-:-:S05]  /*12e50*/  @!P0 IMAD.MOV.U32 R14, RZ, RZ, R0 ;  /* 0x000000ffff0e8224 */ /* 0x000fca00078e0000 */
[----:B------:R0:W3:Y:S04]  /*12e60*/  @!P0 LDG.E.U16 R17, desc[UR8][R14.64] ;  /* 0x000000080e118981 */ /* 0x0000e8000c1e1500 */
[----:B--2---:R2:W-:Y:S04]  /*12e70*/  STL [R1+0xe34], R13 ;  /* 0x000e340d01007387 */ /* 0x0045e80000100800 */
[----:B-1----:R-:W3:Y:S04]  /*12e80*/  LDL.LU R11, [R1+0x18c] ;  /* 0x00018c00010b7983 */ /* 0x002ee80000300800 */
[----:B------:R-:W3:Y:S04]  /*12e90*/  LDL R7, [R1+0x330] ;  /* 0x0003300001077983 */ /* 0x000ee80000100800 */
[----:B--2---:R-:W2:Y:S04]  /*12ea0*/  LDL R13, [R1+0x32c] ;  /* 0x00032c00010d7983 */ /* 0x004ea80000100800 */
[----:B------:R-:W2:Y:S04]  /*12eb0*/  LDL R0, [R1+0x2b8] ;  /* 0x0002b80001007983 */ /* 0x000ea80000100800 */
[----:B------:R-:W2:Y:S01]  /*12ec0*/  LDL R2, [R1+0x2b4] ;  /* 0x0002b40001027983 */ /* 0x000ea20000100800 */
[----:B------:R-:W-:Y:S01]  /*12ed0*/  PRMT R19, RZ, 0x7610, R19 ;  /* 0x00007610ff137816 */ /* 0x000fe20000000013 */
[----:B0-----:R-:W-:-:S02]  /*12ee0*/  @!P1 IMAD.MOV.U32 R15, RZ, RZ, R28 ;  /* 0x000000ffff0f9224 */ /* 0x001fc400078e001c */
[----:B------:R0:W-:Y:S01]  /*12ef0*/  STS.U16 [R8+UR5+0xb80], R12 ;  /* 0x000b800c08007988 */ /* 0x0001e20008000405 */
[----:B------:R-:W-:-:S03]  /*12f00*/  PRMT R21, RZ, 0x7610, R21 ;  /* 0x00007610ff157816 */ /* 0x000fc60000000015 */
[----:B------:R1:W-:Y:S01]  /*12f10*/  STS.U16 [R8+UR5+0x1300], R6 ;  /* 0x0013000608007988 */ /* 0x0003e20008000405 */
[----:B----4-:R-:W-:-:S05]  /*12f20*/  @!P1 IMAD.MOV.U32 R14, RZ, RZ, R3 ;  /* 0x000000ffff0e9224 */ /* 0x010fca00078e0003 */
[----:B------:R4:W2:Y:S04]  /*12f30*/  @!P1 LDG.E.U16 R19, desc[UR8][R14.64] ;  /* 0x000000080e139981 */ /* 0x0008a8000c1e1500 */
[----:B---3--:R-:W-:Y:S04]  /*12f40*/  STL [R1+0xe38], R17 ;  /* 0x000e381101007387 */ /* 0x008fe80000100800 */
[----:B------:R-:W3:Y:S04]  /*12f50*/  LDL R9, [R1+0x2b0] ;  /* 0x0002b00001097983 */ /* 0x000ee80000100800 */
[----:B0-----:R-:W3:Y:S04]  /*12f60*/  LDL.LU R12, [R1+0x190] ;  /* 0x00019000010c7983 */ /* 0x001ee80000300800 */
[----:B------:R-:W3:Y:S04]  /*12f70*/  LDL R10, [R1+0x2ac] ;  /* 0x0002ac00010a7983 */ /* 0x000ee80000100800 */
[----:B------:R-:W-:Y:S04]  /*12f80*/  STL [R1+0x928], R28 ;  /* 0x0009281c01007387 */ /* 0x000fe80000100800 */
[----:B------:R-:W3:Y:S04]  /*12f90*/  LDL.LU R3, [R1+0x194] ;  /* 0x0001940001037983 */ /* 0x000ee80000300800 */
[----:B------:R-:W3:Y:S04]  /*12fa0*/  LDL.LU R4, [R1+0x188] ;  /* 0x0001880001047983 */ /* 0x000ee80000300800 */
[----:B------:R-:W3:Y:S04]  /*12fb0*/  LDL.LU R5, [R1+0x17c] ;  /* 0x00017c0001057983 */ /* 0x000ee80000300800 */
[----:B-1----:R-:W3:Y:S01]  /*12fc0*/  LDL.LU R6, [R1+0x150] ;  /* 0x0001500001067983 */ /* 0x002ee20000300800 */
[----:B----4-:R-:W-:-:S03]  /*12fd0*/  @!P0 IMAD.MOV.U32 R14, RZ, RZ, R7 ;  /* 0x000000ffff0e8224 */ /* 0x010fc600078e0007 */
[----:B------:R-:W4:Y:S01]  /*12fe0*/  LDL R7, [R1+0x238] ;  /* 0x0002380001077983 */ /* 0x000f220000100800 */
[----:B--2---:R-:W-:-:S03]  /*12ff0*/  @!P0 IMAD.MOV.U32 R15, RZ, RZ, R13 ;  /* 0x000000ffff0f8224 */ /* 0x004fc600078e000d */
[----:B------:R-:W2:Y:S04]  /*13000*/  LDL R13, [R1+0x234] ;  /* 0x00023400010d7983 */ /* 0x000ea80000100800 */
[----:B------:R0:W2:Y:S02]  /*13010*/  @!P0 LDG.E.U16 R21, desc[UR8][R14.64] ;  /* 0x000000080e158981 */ /* 0x0000a4000c1e1500 */
[----:B0-----:R-:W-:Y:S02]  /*13020*/  @!P1 IMAD.MOV.U32 R14, RZ, RZ, R0 ;  /* 0x000000ffff0e9224 */ /* 0x001fe400078e0000 */
[----:B------:R-:W2:Y:S01]  /*13030*/  LDL R0, [R1+0x230] ;  /* 0x0002300001007983 */ /* 0x000ea20000100800 */
[----:B------:R-:W-:-:S03]  /*13040*/  @!P1 IMAD.MOV.U32 R15, RZ, RZ, R2 ;  /* 0x000000ffff0f9224 */ /* 0x000fc600078e0002 */
[----:B------:R-:W2:Y:S01]  /*13050*/  LDL R2, [R1+0x22c] ;  /* 0x00022c0001027983 */ /* 0x000ea20000100800 */
[----:B------:R-:W-:Y:S02]  /*13060*/  PRMT R23, RZ, 0x7610, R23 ;  /* 0x00007610ff177816 */ /* 0x000fe40000000017 */
[----:B------:R-:W-:Y:S01]  /*13070*/  PRMT R25, RZ, 0x7610, R25 ;  /* 0x00007610ff197816 */ /* 0x000fe20000000019 */
[----:B------:R0:W-:Y:S04]  /*13080*/  STS.U16 [R8+UR5+0x1380], R24 ;  /* 0x0013801808007988 */ /* 0x0001e80008000405 */
[----:B------:R3:W2:Y:S01]  /*13090*/  @!P1 LDG.E.U16 R23, desc[UR8][R14.64] ;  /* 0x000000080e179981 */ /* 0x0006a2000c1e1500 */
[----:B------:R-:W-:-:S03]  /*130a0*/  PRMT R27, RZ, 0x7610, R27 ;  /* 0x00007610ff1b7816 */ /* 0x000fc6000000001b */
[----:B------:R1:W-:Y:S04]  /*130b0*/  STS.U16 [R8+UR5+0x1b00], R26 ;  /* 0x001b001a08007988 */ /* 0x0003e80008000405 */
[----:B0-----:R-:W2:Y:S04]  /*130c0*/  LDL.LU R24, [R1+0x148] ;  /* 0x0001480001187983 */ /* 0x001ea80000300800 */
[----:B-1----:R-:W2:Y:S01]  /*130d0*/  LDL.LU R26, [R1+0x13c] ;  /* 0x00013c00011a7983 */ /* 0x002ea20000300800 */
[----:B---3--:R-:W-:-:S03]  /*130e0*/  @!P0 IMAD.MOV.U32 R14, RZ, RZ, R9 ;  /* 0x000000ffff0e8224 */ /* 0x008fc600078e0009 */
[----:B------:R-:W3:Y:S01]  /*130f0*/  LDL.LU R9, [R1+0x128] ;  /* 0x0001280001097983 */ /* 0x000ee20000300800 */
[----:B------:R-:W-:-:S03]  /*13100*/  @!P0 IMAD.MOV.U32 R15, RZ, RZ, R10 ;  /* 0x000000ffff0f8224 */ /* 0x000fc600078e000a */
[----:B------:R0:W-:Y:S04]  /*13110*/  STS.U16 [R8+UR5+0x1b80], R11 ;  /* 0x001b800b08007988 */ /* 0x0001e80008000405 */
[----:B------:R4:W3:Y:S04]  /*13120*/  @!P0 LDG.E.U16 R25, desc[UR8][R14.64] ;  /* 0x000000080e198981 */ /* 0x0008e8000c1e1500 */
[----:B------:R-:W3:Y:S04]  /*13130*/  LDL.LU R10, [R1+0x120] ;  /* 0x00012000010a7983 */ /* 0x000ee80000300800 */
[----:B0-----:R-:W3:Y:S04]  /*13140*/  LDL.LU R11, [R1+0x8c] ;  /* 0x00008c00010b7983 */ /* 0x001ee80000300800 */
[----:B------:R0:W-:Y:S04]  /*13150*/  STS.U16 [R8+UR5+0x2300], R12 ;  /* 0x0023000c08007988 */ /* 0x0001e80008000405 */
[----:B0-----:R-:W3:Y:S01]  /*13160*/  LDL.LU R12, [R1+0x88] ;  /* 0x00008800010c7983 */ /* 0x001ee20000300800 */
[----:B----4-:R-:W-:-:S02]  /*13170*/  @!P1 IMAD.MOV.U32 R14, RZ, RZ, R7 ;  /* 0x000000ffff0e9224 */ /* 0x010fc400078e0007 */
[----:B--2---:R-:W-:-:S05]  /*13180*/  @!P1 IMAD.MOV.U32 R15, RZ, RZ, R13 ;  /* 0x000000ffff0f9224 */ /* 0x004fca00078e000d */
[----:B------:R0:W2:Y:S02]  /*13190*/  @!P1 LDG.E.U16 R27, desc[UR8][R14.64] ;  /* 0x000000080e1b9981 */ /* 0x0000a4000c1e1500 */
[----:B0-----:R-:W-:Y:S02]  /*131a0*/  @!P0 IMAD.MOV.U32 R14, RZ, RZ, R0 ;  /* 0x000000ffff0e8224 */ /* 0x001fe400078e0000 */
[----:B------:R-:W4:Y:S01]  /*131b0*/  LDL.LU R0, [R1+0x84] ;  /* 0x0000840001007983 */ /* 0x000f220000300800 */
[----:B------:R-:W0:Y:S01]  /*131c0*/  S2R R7, SR_TID.X ;  /* 0x0000000000077919 */ /* 0x000e220000002100 */
[----:B------:R-:W-:Y:S01]  /*131d0*/  PRMT R29, RZ, 0x7610, R29 ;  /* 0x00007610ff1d7816 */ /* 0x000fe2000000001d */
[----:B------:R-:W-:-:S05]  /*131e0*/  @!P0 IMAD.MOV.U32 R15, RZ, RZ, R2 ;  /* 0x000000ffff0f8224 */ /* 0x000fca00078e0002 */
[----:B------:R1:W2:Y:S04]  /*131f0*/  @!P0 LDG.E.U16 R29, desc[UR8][R14.64] ;  /* 0x000000080e1d8981 */ /* 0x0002a8000c1e1500 */
[----:B------:R-:W2:Y:S04]  /*13200*/  LDL.LU R14, [R1+0x80] ;  /* 0x00008000010e7983 */ /* 0x000ea80000300800 */
[----:B------:R-:W2:Y:S04]  /*13210*/  LDL.LU R17, [R1+0x7c] ;  /* 0x00007c0001117983 */ /* 0x000ea80000300800 */
[----:B------:R-:W2:Y:S04]  /*13220*/  LDL.LU R13, [R1+0x78] ;  /* 0x00007800010d7983 */ /* 0x000ea80000300800 */
[----:B------:R-:W2:Y:S04]  /*13230*/  LDL.LU R16, [R1+0x74] ;  /* 0x0000740001107983 */ /* 0x000ea80000300800 */
[----:B------:R-:W2:Y:S01]  /*13240*/  LDL.LU R18, [R1+0x70] ;  /* 0x0000700001127983 */ /* 0x000ea20000300800 */
[----:B0-----:R-:W-:-:S03]  /*13250*/  LOP3.LUT R7, R7, 0x3f, RZ, 0xc0, !PT ;  /* 0x0000003f07077812 */ /* 0x001fc600078ec0ff */
[----:B------:R-:W2:Y:S04]  /*13260*/  LDL.LU R20, [R1+0x6c] ;  /* 0x00006c0001147983 */ /* 0x000ea80000300800 */
[----:B------:R-:W2:Y:S01]  /*13270*/  LDL.LU R2, [R1+0x68] ;  /* 0x0000680001027983 */ /* 0x000ea20000300800 */
[----:B------:R-:W-:-:S03]  /*13280*/  IMAD.SHL.U32 R22, R7, 0x2, RZ ;  /* 0x0000000207167824 */ /* 0x000fc600078e00ff */
[----:B------:R0:W-:Y:S04]  /*13290*/  STS.U16 [R8+UR5+0x2380], R3 ;  /* 0x0023800308007988 */ /* 0x0001e80008000405 */
[----:B------:R1:W-:Y:S04]  /*132a0*/  STS.U16 [R8+UR5+0x2b00], R4 ;  /* 0x002b000408007988 */ /* 0x0003e80008000405 */
[----:B------:R3:W-:Y:S04]  /*132b0*/  STS.U16 [R8+UR5+0x2b80], R5 ;  /* 0x002b800508007988 */ /* 0x0007e80008000405 */
[----:B0-----:R-:W2:Y:S04]  /*132c0*/  LDL.LU R3, [R1+0x64] ;  /* 0x0000640001037983 */ /* 0x001ea80000300800 */
[----:B-1----:R-:W2:Y:S04]  /*132d0*/  LDL.LU R4, [R1+0x60] ;  /* 0x0000600001047983 */ /* 0x002ea80000300800 */
[----:B------:R0:W-:Y:S04]  /*132e0*/  STS.U16 [R8+UR5+0x3300], R6 ;  /* 0x0033000608007988 */ /* 0x0001e80008000405 */
[----:B---3--:R-:W3:Y:S01]  /*132f0*/  LDL.LU R5, [R1+0x5c] ;  /* 0x00005c0001057983 */ /* 0x008ee20000300800 */
[----:B------:R-:W-:-:S03]  /*13300*/  LOP3.LUT R22, R22, 0x40, RZ, 0x3c, !PT ;  /* 0x0000004016167812 */ /* 0x000fc600078e3cff */
[----:B------:R1:W-:Y:S04]  /*13310*/  STS.U16 [R8+UR5+0x3380], R24 ;  /* 0x0033801808007988 */ /* 0x0003e80008000405 */
[----:B0-----:R-:W3:Y:S04]  /*13320*/  LDL.LU R6, [R1+0x58] ;  /* 0x0000580001067983 */ /* 0x001ee80000300800 */
[----:B------:R0:W-:Y:S04]  /*13330*/  STS.U16 [R8+UR5+0x3b00], R26 ;  /* 0x003b001a08007988 */ /* 0x0001e80008000405 */
[----:B-1----:R-:W3:Y:S04]  /*13340*/  LDL.LU R24, [R1+0x54] ;  /* 0x0000540001187983 */ /* 0x002ee80000300800 */
[----:B------:R1:W-:Y:S04]  /*13350*/  STS.U16 [R8+UR5+0x3b80], R9 ;  /* 0x003b800908007988 */ /* 0x0003e80008000405 */
[----:B0-----:R-:W3:Y:S04]  /*13360*/  LDL.LU R26, [R1+0x50] ;  /* 0x00005000011a7983 */ /* 0x001ee80000300800 */
[----:B-1----:R-:W3:Y:S04]  /*13370*/  LDL.LU R8, [R1+0x4c] ;  /* 0x00004c0001087983 */ /* 0x002ee80000300800 */
[----:B------:R-:W3:Y:S04]  /*13380*/  LDL.LU R9, [R1+0x48] ;  /* 0x0000480001097983 */ /* 0x000ee80000300800 */
[----:B------:R-:W3:Y:S04]  /*13390*/  LDL.LU R15, [R1+0x44] ;  /* 0x00004400010f7983 */ /* 0x000ee80000300800 */
[----:B------:R0:W-:Y:S04]  /*133a0*/  STS.U16 [R22+UR5+0x400], R10 ;  /* 0x0004000a16007988 */ /* 0x0001e80008000405 */
[----:B------:R-:W3:Y:S04]  /*133b0*/  LDL.LU R28, [R1+0x40] ;  /* 0x00004000011c7983 */ /* 0x000ee80000300800 */
[----:B------:R1:W-:Y:S04]  /*133c0*/  STS.U16 [R22+UR5+0x480], R11 ;  /* 0x0004800b16007988 */ /* 0x0003e80008000405 */
[----:B0-----:R-:W3:Y:S04]  /*133d0*/  LDL.LU R10, [R1+0x2c] ;  /* 0x00002c00010a7983 */ /* 0x001ee80000300800 */
[----:B------:R0:W-:Y:S04]  /*133e0*/  STS.U16 [R22+UR5+0xc00], R12 ;  /* 0x000c000c16007988 */ /* 0x0001e80008000405 */
[----:B-1----:R-:W3:Y:S04]  /*133f0*/  LDL.LU R11, [R1+0x20] ;  /* 0x00002000010b7983 */ /* 0x002ee80000300800 */
[----:B0-----:R-:W3:Y:S04]  /*13400*/  LDL.LU R12, [R1+0x1c] ;  /* 0x00001c00010c7983 */ /* 0x001ee80000300800 */
[----:B----4-:R0:W-:Y:S04]  /*13410*/  STS.U16 [R22+UR5+0xc80], R0 ;  /* 0x000c800016007988 */ /* 0x0101e80008000405 */
[----:B0-----:R-:W4:Y:S04]  /*13420*/  LDL.LU R0, [R1+0x10] ;  /* 0x0000100001007983 */ /* 0x001f280000300800 */
[----:B--2---:R0:W-:Y:S04]  /*13430*/  STS.U16 [R22+UR5+0x1400], R14 ;  /* 0x0014000e16007988 */ /* 0x0041e80008000405 */
[----:B------:R1:W-:Y:S04]  /*13440*/  STS.U16 [R22+UR5+0x1480], R17 ;  /* 0x0014801116007988 */ /* 0x0003e80008000405 */
[----:B------:R2:W-:Y:S04]  /*13450*/  STS.U16 [R22+UR5+0x1c00], R13 ;  /* 0x001c000d16007988 */ /* 0x0005e80008000405 */
[----:B------:R1:W-:Y:S04]  /*13460*/  STS.U16 [R22+UR5+0x1c80], R16 ;  /* 0x001c801016007988 */ /* 0x0003e80008000405 */
[----:B------:R-:W-:Y:S04]  /*13470*/  STS.U16 [R22+UR5+0x2400], R18 ;  /* 0x0024001216007988 */ /* 0x000fe80008000405 */
[----:B0-----:R-:W4:Y:S04]  /*13480*/  LDL.LU R14, [R1] ;  /* 0x00000000010e7983 */ /* 0x001f280000300800 */
[----:B------:R-:W-:Y:S04]  /*13490*/  STS.U16 [R22+UR5+0x2480], R20 ;  /* 0x0024801416007988 */ /* 0x000fe80008000405 */
[----:B-1----:R-:W4:Y:S04]  /*134a0*/  LDL.LU R17, [R1+0xe38] ;  /* 0x000e380001117983 */ /* 0x002f280000300800 */
[----:B------:R0:W-:Y:S04]  /*134b0*/  STS.U16 [R22+UR5+0x2c00], R2 ;  /* 0x002c000216007988 */ /* 0x0001e80008000405 */
[----:B--2---:R-:W2:Y:S04]  /*134c0*/  LDL.LU R13, [R1+0xe34] ;  /* 0x000e3400010d7983 */ /* 0x004ea80000300800 */
[----:B------:R-:W2:Y:S01]  /*134d0*/  LDL.LU R16, [R1+0xe30] ;  /* 0x000e300001107983 */ /* 0x000ea20000300800 */
[----:B0-----:R-:W-:-:S03]  /*134e0*/  IMAD.SHL.U32 R2, R7, 0x2, RZ ;  /* 0x0000000207027824 */ /* 0x001fc600078e00ff */
[----:B------:R-:W2:Y:S04]  /*134f0*/  LDL.LU R18, [R1+0xe2c] ;  /* 0x000e2c0001127983 */ /* 0x000ea80000300800 */
[----:B------:R-:W2:Y:S01]  /*13500*/  LDL.LU R20, [R1+0xe28] ;  /* 0x000e280001147983 */ /* 0x000ea20000300800 */
[----:B------:R-:W-:-:S03]  /*13510*/  LOP3.LUT R2, R2, 0x50, RZ, 0x3c, !PT ;  /* 0x0000005002027812 */ /* 0x000fc600078e3cff */
[----:B------:R0:W-:Y:S04]  /*13520*/  STS.U16 [R22+UR5+0x2c80], R3 ;  /* 0x002c800316007988 */ /* 0x0001e80008000405 */
[----:B------:R1:W-:Y:S04]  /*13530*/  STS.U16 [R22+UR5+0x3400], R4 ;  /* 0x0034000416007988 */ /* 0x0003e80008000405 */
[----:B---3--:R3:W-:Y:S04]  /*13540*/  STS.U16 [R22+UR5+0x3480], R5 ;  /* 0x0034800516007988 */ /* 0x0087e80008000405 */
[----:B0-----:R-:W2:Y:S04]  /*13550*/  LDL.LU R3, [R1+0x3c] ;  /* 0x00003c0001037983 */ /* 0x001ea80000300800 */
[----:B-1----:R-:W2:Y:S04]  /*13560*/  LDL.LU R4, [R1+0x38] ;  /* 0x0000380001047983 */ /* 0x002ea80000300800 */
[----:B------:R0:W-:Y:S04]  /*13570*/  STS.U16 [R22+UR5+0x3c00], R6 ;  /* 0x003c000616007988 */ /* 0x0001e80008000405 */
[----:B---3--:R-:W3:Y:S04]  /*13580*/  LDL.LU R5, [R1+0x34] ;  /* 0x0000340001057983 */ /* 0x008ee80000300800 */
[----:B------:R1:W-:Y:S04]  /*13590*/  STS.U16 [R22+UR5+0x3c80], R24 ;  /* 0x003c801816007988 */ /* 0x0003e80008000405 */
[----:B0-----:R-:W2:Y:S04]  /*135a0*/  LDL.LU R6, [R1+0x30] ;  /* 0x0000300001067983 */ /* 0x001ea80000300800 */
[----:B------:R-:W2:Y:S04]  /*135b0*/  LDL.LU R7, [R1+0x28] ;  /* 0x0000280001077983 */ /* 0x000ea80000300800 */
[----:B-1----:R-:W2:Y:S04]  /*135c0*/  LDL.LU R22, [R1+0xe24] ;  /* 0x000e240001167983 */ /* 0x002ea80000300800 */
[----:B------:R-:W2:Y:S04]  /*135d0*/  LDL.LU R24, [R1+0xe20] ;  /* 0x000e200001187983 */ /* 0x000ea80000300800 */
[----:B------:R0:W-:Y:S04]  /*135e0*/  STS.U16 [R2+UR5+0x500], R26 ;  /* 0x0005001a02007988 */ /* 0x0001e80008000405 */
[----:B------:R1:W-:Y:S04]  /*135f0*/  STS.U16 [R2+UR5+0x580], R8 ;  /* 0x0005800802007988 */ /* 0x0003e80008000405 */
[----:B------:R1:W-:Y:S04]  /*13600*/  STS.U16 [R2+UR5+0xd00], R9 ;  /* 0x000d000902007988 */ /* 0x0003e80008000405 */
[----:B0-----:R-:W2:Y:S04]  /*13610*/  LDL.LU R26, [R1+0xe1c] ;  /* 0x000e1c00011a7983 */ /* 0x001ea80000300800 */
        /* <DEDUP_REMOVED lines=10> */
[----:B0-----:R-:W2:Y:S04]  /*136c0*/  LDL.LU R11, [R1+0xe0c] ;  /* 0x000e0c00010b7983 */ /* 0x001ea80000300800 */
[----:B-1----:R-:W2:Y:S04]  /*136d0*/  LDL.LU R12, [R1+0xe08] ;  /* 0x000e0800010c7983 */ /* 0x002ea80000300800 */
[----:B----4-:R0:W-:Y:S04]  /*136e0*/  STS.U16 [R2+UR5+0x2500], R0 ;  /* 0x0025000002007988 */ /* 0x0101e80008000405 */
[----:B0-----:R-:W4:Y:S04]  /*136f0*/  LDL.LU R0, [R1+0xe04] ;  /* 0x000e040001007983 */ /* 0x001f280000300800 */
[----:B----4-:R0:W-:Y:S04]  /*13700*/  STS.U16 [R2+UR5+0x2580], R0 ;  /* 0x0025800002007988 */ /* 0x0101e80008000405 */
[----:B0-----:R-:W4:Y:S04]  /*13710*/  LDL.LU R0, [R1+0xe00] ;  /* 0x000e000001007983 */ /* 0x001f280000300800 */
[----:B------:R-:W-:Y:S04]  /*13720*/  STS.U16 [R2+UR5+0x2d00], R14 ;  /* 0x002d000e02007988 */ /* 0x000fe80008000405 */
[----:B--2---:R0:W-:Y:S04]  /*13730*/  STS.U16 [R2+UR5+0x2d80], R12 ;  /* 0x002d800c02007988 */ /* 0x0041e80008000405 */
[----:B------:R1:W-:Y:S04]  /*13740*/  STS.U16 [R2+UR5+0x3500], R11 ;  /* 0x0035000b02007988 */ /* 0x0003e80008000405 */
[----:B------:R2:W-:Y:S04]  /*13750*/  STS.U16 [R2+UR5+0x3580], R10 ;  /* 0x0035800a02007988 */ /* 0x0005e80008000405 */
[----:B0-----:R-:W3:Y:S04]  /*13760*/  LDL.LU R12, [R1+0x4] ;  /* 0x00000400010c7983 */ /* 0x001ee80000300800 */
[----:B-1----:R-:W3:Y:S04]  /*13770*/  LDL.LU R11, [R1+0x8] ;  /* 0x00000800010b7983 */ /* 0x002ee80000300800 */
[----:B--2---:R-:W2:Y:S04]  /*13780*/  LDL.LU R10, [R1+0x14] ;  /* 0x00001400010a7983 */ /* 0x004ea80000300800 */
[----:B------:R0:W-:Y:S04]  /*13790*/  STS.U16 [R2+UR5+0x3d00], R9 ;  /* 0x003d000902007988 */ /* 0x0001e80008000405 */
[----:B------:R1:W-:Y:S04]  /*137a0*/  STS.U16 [R2+UR5+0x3d80], R8 ;  /* 0x003d800802007988 */ /* 0x0003e80008000405 */
[----:B0-----:R-:W2:Y:S04]  /*137b0*/  LDL.LU R9, [R1+0x18] ;  /* 0x0000180001097983 */ /* 0x001ea80000300800 */
[----:B-1----:R-:W2:Y:S04]  /*137c0*/  LDL.LU R2, [R1+0xdfc] ;  /* 0x000dfc0001027983 */ /* 0x002ea80000300800 */
[----:B------:R-:W2:Y:S01]  /*137d0*/  LDL.LU R8, [R1+0x24] ;  /* 0x0000240001087983 */ /* 0x000ea20000300800 */
[----:B----4-:R-:W-:-:S05]  /*137e0*/  IMAD.SHL.U32 R14, R0, 0x2, RZ ;  /* 0x00000002000e7824 */ /* 0x010fca00078e00ff */
[----:B------:R-:W-:-:S05]  /*137f0*/  LOP3.LUT R14, R14, 0x60, RZ, 0x3c, !PT ;  /* 0x000000600e0e7812 */ /* 0x000fca00078e3cff */
[----:B------:R0:W-:Y:S04]  /*13800*/  STS.U16 [R14+UR5+0x600], R3 ;  /* 0x000600030e007988 */ /* 0x0001e80008000405 */
[----:B------:R1:W-:Y:S04]  /*13810*/  STS.U16 [R14+UR5+0x680], R4 ;  /* 0x000680040e007988 */ /* 0x0003e80008000405 */
[----:B---3--:R3:W-:Y:S04]  /*13820*/  STS.U16 [R14+UR5+0xe00], R5 ;  /* 0x000e00050e007988 */ /* 0x0087e80008000405 */
[----:B0-----:R-:W4:Y:S04]  /*13830*/  LDL.LU R3, [R1+0xdf8] ;  /* 0x000df80001037983 */ /* 0x001f280000300800 */
[----:B-1----:R-:W4:Y:S04]  /*13840*/  LDL.LU R4, [R1+0xdf4] ;  /* 0x000df40001047983 */ /* 0x002f280000300800 */
[----:B---3--:R-:W3:Y:S04]  /*13850*/  LDL.LU R5, [R1+0xdf0] ;  /* 0x000df00001057983 */ /* 0x008ee80000300800 */
[----:B------:R0:W-:Y:S04]  /*13860*/  STS.U16 [R14+UR5+0xe80], R6 ;  /* 0x000e80060e007988 */ /* 0x0001e80008000405 */
[----:B------:R1:W-:Y:S04]  /*13870*/  STS.U16 [R14+UR5+0x1600], R7 ;  /* 0x001600070e007988 */ /* 0x0003e80008000405 */
[----:B0-----:R-:W3:Y:S04]  /*13880*/  LDL.LU R6, [R1+0xdec] ;  /* 0x000dec0001067983 */ /* 0x001ee80000300800 */
[----:B-1----:R-:W3:Y:S04]  /*13890*/  LDL.LU R7, [R1+0xde8] ;  /* 0x000de80001077983 */ /* 0x002ee80000300800 */
[----:B--2---:R-:W-:Y:S04]  /*138a0*/  STS.U16 [R14+UR5+0x1680], R8 ;  /* 0x001680080e007988 */ /* 0x004fe80008000405 */
[----:B------:R-:W-:Y:S04]  /*138b0*/  STS.U16 [R14+UR5+0x1e00], R9 ;  /* 0x001e00090e007988 */ /* 0x000fe80008000405 */
[----:B------:R-:W-:Y:S04]  /*138c0*/  STS.U16 [R14+UR5+0x1e80], R10 ;  /* 0x001e800a0e007988 */ /* 0x000fe80008000405 */
[----:B------:R-:W-:Y:S04]  /*138d0*/  STS.U16 [R14+UR5+0x2600], R11 ;  /* 0x0026000b0e007988 */ /* 0x000fe80008000405 */
[----:B------:R-:W-:Y:S01]  /*138e0*/  STS.U16 [R14+UR5+0x2680], R12 ;  /* 0x0026800c0e007988 */ /* 0x000fe20008000405 */
[----:B------:R-:W-:-:S05]  /*138f0*/  IMAD.SHL.U32 R0, R0, 0x2, RZ ;  /* 0x0000000200007824 */ /* 0x000fca00078e00ff */
[----:B------:R-:W-:Y:S01]  /*13900*/  LOP3.LUT R0, R0, 0x70, RZ, 0x3c, !PT ;  /* 0x0000007000007812 */ /* 0x000fe200078e3cff */
[----:B---3--:R-:W-:Y:S04]  /*13910*/  STS.U16 [R14+UR5+0x2e00], R7 ;  /* 0x002e00070e007988 */ /* 0x008fe80008000405 */
[----:B------:R-:W-:Y:S04]  /*13920*/  STS.U16 [R14+UR5+0x2e80], R6 ;  /* 0x002e80060e007988 */ /* 0x000fe80008000405 */
[----:B------:R-:W-:Y:S04]  /*13930*/  STS.U16 [R14+UR5+0x3600], R5 ;  /* 0x003600050e007988 */ /* 0x000fe80008000405 */
[----:B----4-:R-:W-:Y:S04]  /*13940*/  STS.U16 [R14+UR5+0x3680], R4 ;  /* 0x003680040e007988 */ /* 0x010fe80008000405 */
[----:B------:R-:W-:Y:S04]  /*13950*/  STS.U16 [R14+UR5+0x3e00], R3 ;  /* 0x003e00030e007988 */ /* 0x000fe80008000405 */
[----:B------:R0:W-:Y:S04]  /*13960*/  STS.U16 [R14+UR5+0x3e80], R2 ;  /* 0x003e80020e007988 */ /* 0x0001e80008000405 */
[----:B0-----:R-:W2:Y:S04]  /*13970*/  LDL R2, [R1+0x134] ;  /* 0x0001340001027983 */ /* 0x001ea80000100800 */
[----:B------:R-:W-:Y:S04]  /*13980*/  STS.U16 [R0+UR5+0x3f00], R15 ;  /* 0x003f000f00007988 */ /* 0x000fe80008000405 */
        /* <DEDUP_REMOVED lines=14> */
[----:B------:R0:W-:Y:S01]  /*13a70*/  STS.U16 [R0+UR5+0x3780], R29 ;  /* 0x0037801d00007988 */ /* 0x0001e20008000405 */
[----:B------:R-:W-:Y:S06]  /*13a80*/  BAR.SYNC.DEFER_BLOCKING 0x0 ;  /* 0x0000000000007b1d */ /* 0x000fec0000010000 */
[----:B0-----:R-:W3:Y:S04]  /*13a90*/  LDL R29, [R1+0x198] ;  /* 0x00019800011d7983 */ /* 0x001ee80000100800 */
[----:B--2---:R-:W0:Y:S04]  /*13aa0*/  LDSM.16.M88.4 R24, [R2+UR5+0x1000] ;  /* 0x001000050218783b */ /* 0x004e280008000200 */
[----:B------:R-:W1:Y:S04]  /*13ab0*/  LDSM.16.M88.4 R4, [R2+UR5] ;  /* 0x000000050204783b */ /* 0x000e680008000200 */
[----:B------:R-:W-:Y:S04]  /*13ac0*/  LDSM.16.M88.4 R8, [R2+UR5+0x3000] ;  /* 0x003000050208783b */ /* 0x000fe80008000200 */
[----:B0-----:R-:W-:Y:S04]  /*13ad0*/  STL [R1+0xd7c], R26 ;  /* 0x000d7c1a01007387 */ /* 0x001fe80000100800 */
[----:B-1----:R-:W-:Y:S04]  /*13ae0*/  STL.64 [R1], R4 ;  /* 0x0000000401007387 */ /* 0x002fe80000100a00 */
[----:B------:R-:W-:Y:S04]  /*13af0*/  STL.64 [R1+0x8], R6 ;  /* 0x0000080601007387 */ /* 0x000fe80000100a00 */
[----:B------:R-:W0:Y:S04]  /*13b00*/  LDSM.16.M88.4 R4, [R2+UR5+0x2000] ;  /* 0x002000050204783b */ /* 0x000e280008000200 */
[----:B------:R-:W-:Y:S04]  /*13b10*/  STL [R1+0xd78], R27 ;  /* 0x000d781b01007387 */ /* 0x000fe80000100800 */
[----:B------:R1:W-:Y:S04]  /*13b20*/  STL.64 [R1+0xde0], R24 ;  /* 0x000de01801007387 */ /* 0x0003e80000100a00 */
[----:B---3--:R-:W-:Y:S04]  /*13b30*/  LDSM.16.MT88.4 R16, [R29+UR5+0x4000] ;  /* 0x004000051d10783b */ /* 0x008fe80008004200 */
[----:B0-----:R-:W-:Y:S04]  /*13b40*/  STL [R1+0xd84], R6 ;  /* 0x000d840601007387 */ /* 0x001fe80000100800 */
[----:B------:R-:W-:Y:S04]  /*13b50*/  STL [R1+0xd80], R7 ;  /* 0x000d800701007387 */ /* 0x000fe80000100800 */
[----:B-1----:R-:W2:Y:S04]  /*13b60*/  LDL.LU.64 R24, [R1+0x100] ;  /* 0x0001000001187983 */ /* 0x002ea80000300a00 */
[----:B------:R-:W2:Y:S04]  /*13b70*/  LDL.LU.64 R26, [R1+0x108] ;  /* 0x00010800011a7983 */ /* 0x000ea80000300a00 */
[----:B------:R-:W-:Y:S04]  /*13b80*/  STL.64 [R1+0x10], R8 ;  /* 0x0000100801007387 */ /* 0x000fe80000100a00 */
[----:B------:R-:W-:Y:S04]  /*13b90*/  STL.64 [R1+0x18], R10 ;  /* 0x0000180a01007387 */ /* 0x000fe80000100a00 */
[----:B------:R0:W-:Y:S04]  /*13ba0*/  STL [R1+0xc60], R2 ;  /* 0x000c600201007387 */ /* 0x0001e80000100800 */
[----:B------:R-:W-:Y:S04]  /*13bb0*/  LDSM.16.MT88.4 R8, [R29+UR5+0x4400] ;  /* 0x004400051d08783b */ /* 0x000fe80008004200 */
[----:B0-----:R-:W3:Y:S04]  /*13bc0*/  LDL R2, [R1+0x19c] ;  /* 0x00019c0001027983 */ /* 0x001ee80000100800 */
[----:B---3--:R-:W0:Y:S04]  /*13bd0*/  LDSM.16.MT88.4 R20, [R2+UR5+0x4000] ;  /* 0x004000050214783b */ /* 0x008e280008004200 */
[----:B------:R-:W1:Y:S04]  /*13be0*/  LDSM.16.MT88.4 R12, [R2+UR5+0x4400] ;  /* 0x00440005020c783b */ /* 0x000e680008004200 */
[----:B0-----:R-:W-:Y:S04]  /*13bf0*/  STL.64 [R1+0xdc8], R22 ;  /* 0x000dc81601007387 */ /* 0x001fe80000100a00 */
[----:B------:R0:W-:Y:S04]  /*13c00*/  STL.64 [R1+0xdc0], R20 ;  /* 0x000dc01401007387 */ /* 0x0001e80000100a00 */
[----:B0-----:R-:W3:Y:S04]  /*13c10*/  LDL.LU.64 R20, [R1+0x10] ;  /* 0x0000100001147983 */ /* 0x001ee80000300a00 */
[----:B---3--:R0:W-:Y:S04]  /*13c20*/  STL.64 [R1+0xdd8], R20 ;  /* 0x000dd81401007387 */ /* 0x0081e80000100a00 */
[----:B0-----:R-:W3:Y:S04]  /*13c30*/  LDL.LU.64 R20, [R1+0xe0] ;  /* 0x0000e00001147983 */ /* 0x001ee80000300a00 */
[----:B------:R-:W3:Y:S04]  /*13c40*/  LDL.LU.64 R22, [R1+0xe8] ;  /* 0x0000e80001167983 */ /* 0x000ee80000300a00 */
[----:B------:R-:W-:Y:S04]  /*13c50*/  STL.64 [R1+0xd70], R10 ;  /* 0x000d700a01007387 */ /* 0x000fe80000100a00 */
[----:B------:R0:W-:Y:S04]  /*13c60*/  STL.64 [R1+0xd68], R8 ;  /* 0x000d680801007387 */ /* 0x0001e80000100a00 */
[----:B0-----:R-:W4:Y:S04]  /*13c70*/  LDL.LU.64 R8, [R1+0xf0] ;  /* 0x0000f00001087983 */ /* 0x001f280000300a00 */
[----:B------:R-:W4:Y:S04]  /*13c80*/  LDL.LU.64 R10, [R1+0xf8] ;  /* 0x0000f800010a7983 */ /* 0x000f280000300a00 */
[----:B------:R-:W-:Y:S04]  /*13c90*/  STL [R1+0xd88], R2 ;  /* 0x000d880201007387 */ /* 0x000fe80000100800 */
[----:B-1----:R-:W-:Y:S04]  /*13ca0*/  STL [R1+0xd34], R12 ;  /* 0x000d340c01007387 */ /* 0x002fe80000100800 */
[----:B------:R0:W-:Y:S04]  /*13cb0*/  STL [R1+0xd30], R13 ;  /* 0x000d300d01007387 */ /* 0x0001e80000100800 */
[----:B------:R-:W-:Y:S04]  /*13cc0*/  STL [R1+0xd2c], R14 ;  /* 0x000d2c0e01007387 */ /* 0x000fe80000100800 */
[----:B------:R-:W-:Y:S04]  /*13cd0*/  STL [R1+0xd28], R15 ;  /* 0x000d280f01007387 */ /* 0x000fe80000100800 */
[----:B0-----:R-:W2:Y:S02]  /*13ce0*/  LDL.LU.64 R12, [R1] ;  /* 0x00000000010c7983 */ /* 0x001ea40000300a00 */
[----:B--2---:R-:W-:-:S15]  /*13cf0*/  HMMA.16816.F32 R24, R16, R12, R24 ;  /* 0x0000000c1018723c */ /* 0x004fde0000001818 */
[----:B------:R-:W-:-:S04]  /*13d00*/  NOP ;  /* 0x0000000000007918 */ /* 0x000fc80000000000 */
[----:B------:R0:W-:Y:S04]  /*13d10*/  STL.64 [R1+0x50], R24 ;  /* 0x0000501801007387 */ /* 0x0001e80000100a00 */
[----:B------:R1:W-:Y:S04]  /*13d20*/  STL.64 [R1+0x58], R26 ;  /* 0x0000581a01007387 */ /* 0x0003e80000100a00 */
[----:B0-----:R-:W4:Y:S01]  /*13d30*/  LDL.LU.64 R24, [R1+0xde0] ;  /* 0x000de00001187983 */ /* 0x001f220000300a00 */
[----:B------:R-:W-:Y:S02]  /*13d40*/  IMAD.MOV.U32 R2, RZ, RZ, R12 ;  /* 0x000000ffff027224 */ /* 0x000fe400078e000c */
[----:B------:R-:W-:-:S02]  /*13d50*/  IMAD.MOV.U32 R0, RZ, RZ, R13 ;  /* 0x000000ffff007224 */ /* 0x000fc400078e000d */
[----:B----4-:R-:W-:-:S15]  /*13d60*/  HMMA.16816.F32 R12, R16, R24, R8 ;  /* 0x00000018100c723c */ /* 0x010fde0000001808 */
[----:B------:R-:W-:-:S04]  /*13d70*/  NOP ;  /* 0x0000000000007918 */ /* 0x000fc80000000000 */
[----:B------:R-:W-:Y:S02]  /*13d80*/  IMAD.MOV.U32 R10, RZ, RZ, R12 ;  /* 0x000000ffff0a7224 */ /* 0x000fe400078e000c */
[----:B------:R-:W-:Y:S02]  /*13d90*/  IMAD.MOV.U32 R9, RZ, RZ, R13 ;  /* 0x000000ffff097224 */ /* 0x000fe400078e000d */
[----:B------:R-:W-:Y:S01]  /*13da0*/  IMAD.MOV.U32 R8, RZ, RZ, R14 ;  /* 0x000000ffff087224 */ /* 0x000fe200078e000e */
[----:B------:R-:W2:Y:S01]  /*13db0*/  LDL.LU.64 R12, [R1+0xa0] ;  /* 0x0000a000010c7983 */ /* 0x000ea20000300a00 */
[----:B------:R-:W-:-:S03]  /*13dc0*/  IMAD.MOV.U32 R3, RZ, RZ, R15 ;  /* 0x000000ffff037224 */ /* 0x000fc600078e000f */
[----:B------:R-:W4:Y:S01]  /*13dd0*/  LDL.LU.64 R14, [R1+0xa8] ;  /* 0x0000a800010e7983 */ /* 0x000f220000300a00 */
[----:B---3--:R-:W-:-:S15]  /*13de0*/  HMMA.16816.F32 R20, R16, R4, R20 ;  /* 0x000000041014723c */ /* 0x008fde0000001814 */
[----:B------:R-:W-:-:S04]  /*13df0*/  NOP ;  /* 0x0000000000007918 */ /* 0x000fc80000000000 */
[----:B-1----:R-:W-:Y:S02]  /*13e00*/  IMAD.MOV.U32 R26, RZ, RZ, R20 ;  /* 0x000000ffff1a7224 */ /* 0x002fe400078e0014 */
[----:B------:R-:W-:Y:S01]  /*13e10*/  IMAD.MOV.U32 R27, RZ, RZ, R21 ;  /* 0x000000ffff1b7224 */ /* 0x000fe200078e0015 */
[----:B----4-:R-:W-:Y:S04]  /*13e20*/  STL.64 [R1+0xda8], R14 ;  /* 0x000da80e01007387 */ /* 0x010fe80000100a00 */
[----:B--2---:R0:W-:Y:S02]  /*13e30*/  STL.64 [R1+0xda0], R12 ;  /* 0x000da00c01007387 */ /* 0x0041e40000100a00 */
[----:B0-----:R-:W-:Y:S02]  /*13e40*/  IMAD.MOV.U32 R12, RZ, RZ, R2 ;  /* 0x000000ffff0c7224 */ /* 0x001fe400078e0002 */
[----:B------:R-:W-:-:S05]  /*13e50*/  IMAD.MOV.U32 R13, RZ, RZ, R0 ;  /* 0x000000ffff0d7224 */ /* 0x000fca00078e0000 */
[----:B------:R0:W-:Y:S04]  /*13e60*/  STL.64 [R1+0xdd0], R12 ;  /* 0x000dd00c01007387 */ /* 0x0001e80000100a00 */
[----:B0-----:R-:W2:Y:S04]  /*13e70*/  LDL.LU.64 R12, [R1+0xd0] ;  /* 0x0000d000010c7983 */ /* 0x001ea80000300a00 */
[----:B------:R-:W2:Y:S04]  /*13e80*/  LDL.LU.64 R14, [R1+0xd8] ;  /* 0x0000d800010e7983 */ /* 0x000ea80000300a00 */
[----:B------:R-:W-:Y:S04]  /*13e90*/  STL [R1+0xd8c], R10 ;  /* 0x000d8c0a01007387 */ /* 0x000fe80000100800 */
[----:B------:R-:W2:Y:S04]  /*13ea0*/  LDL.LU.64 R20, [R1+0xdd8] ;  /* 0x000dd80001147983 */ /* 0x000ea80000300a00 */
[----:B------:R-:W-:Y:S01]  /*13eb0*/  STL.64 [R1+0xdb8], R26 ;  /* 0x000db81a01007387 */ /* 0x000fe20000100a00 */
[----:B------:R-:W-:-:S03]  /*13ec0*/  IMAD.MOV.U32 R28, RZ, RZ, R22 ;  /* 0x000000ffff1c7224 */ /* 0x000fc600078e0016 */
[----:B------:R0:W-:Y:S01]  /*13ed0*/  STL.64 [R1+0xdb0], R24 ;  /* 0x000db01801007387 */ /* 0x0001e20000100a00 */
[----:B------:R-:W-:-:S03]  /*13ee0*/  IMAD.MOV.U32 R11, RZ, RZ, R23 ;  /* 0x000000ffff0b7224 */ /* 0x000fc600078e0017 */
[----:B0-----:R-:W3:Y:S04]  /*13ef0*/  LDL.LU.64 R24, [R1+0xc0] ;  /* 0x0000c00001187983 */ /* 0x001ee80000300a00 */
[----:B------:R-:W3:Y:S01]  /*13f00*/  LDL.LU.64 R26, [R1+0xc8] ;  /* 0x0000c800011a7983 */ /* 0x000ee20000300a00 */
[----:B--2---:R-:W-:Y:S03]  /*13f10*/  HMMA.16816.F32 R16, R16, R20, R12 ;  /* 0x000000141010723c */ /* 0x004fe6000000180c */
[----:B------:R-:W3:Y:S01]  /*13f20*/  LDL.LU.64 R12, [R1+0xdd0] ;  /* 0x000dd000010c7983 */ /* 0x000ee20000300a00 */
[----:B------:R-:W-:Y:S02]  /*13f30*/  IMAD.MOV.U32 R14, RZ, RZ, R20 ;  /* 0x000000ffff0e7224 */ /* 0x000fe400078e0014 */
[----:B------:R-:W-:Y:S01]  /*13f40*/  IMAD.MOV.U32 R0, RZ, RZ, R21 ;  /* 0x000000ffff007224 */ /* 0x000fe200078e0015 */
[----:B------:R-:W3:Y:S04]  /*13f50*/  LDL.LU.64 R22, [R1+0xdc8] ;  /* 0x000dc80001167983 */ /* 0x000ee80000300a00 */
[----:B------:R-:W3:Y:S08]  /*13f60*/  LDL.LU.64 R20, [R1+0xdc0] ;  /* 0x000dc00001147983 */ /* 0x000ef00000300a00 */
[----:B------:R-:W-:-:S02]  /*13f70*/  IMAD.MOV.U32 R10, RZ, RZ, R16 ;  /* 0x000000ffff0a7224 */ /* 0x000fc400078e0010 */
[----:B------:R-:W-:-:S03]  /*13f80*/  IMAD.MOV.U32 R16, RZ, RZ, R14 ;  /* 0x000000ffff107224 */ /* 0x000fc600078e000e */
[----:B------:R-:W-:Y:S04]  /*13f90*/  STL.64 [R1+0xd98], R10 ;  /* 0x000d980a01007387 */ /* 0x000fe80000100a00 */
[----:B------:R0:W-:Y:S04]  /*13fa0*/  STL.64 [R1+0xd90], R8 ;  /* 0x000d900801007387 */ /* 0x0001e80000100a00 */
[----:B0-----:R-:W2:Y:S04]  /*13fb0*/  LDL.LU.64 R8, [R1+0xb0] ;  /* 0x0000b00001087983 */ /* 0x001ea80000300a00 */
[----:B------:R-:W2:Y:S01]  /*13fc0*/  LDL.LU.64 R10, [R1+0xb8] ;  /* 0x0000b800010a7983 */ /* 0x000ea20000300a00 */
[----:B---3--:R-:W-:Y:S03]  /*13fd0*/  HMMA.16816.F32 R12, R20, R12, R24 ;  /* 0x0000000c140c723c */ /* 0x008fe60000001818 */
[----:B------:R-:W3:Y:S04]  /*13fe0*/  LDL.LU.64 R26, [R1+0xdb8] ;  /* 0x000db800011a7983 */ /* 0x000ee80000300a00 */
[----:B------:R-:W2:-:S12]  /*13ff0*/  LDL.LU.64 R24, [R1+0xdb0] ;  /* 0x000db00001187983 */ /* 0x000e980000300a00 */
[----:B------:R-:W-:Y:S04]  /*14000*/  STL.64 [R1+0x30], R12 ;  /* 0x0000300c01007387 */ /* 0x000fe80000100a00 */
[----:B------:R0:W-:Y:S04]  /*14010*/  STL.64 [R1+0x38], R14 ;  /* 0x0000380e01007387 */ /* 0x0001e80000100a00 */
[----:B0-----:R-:W4:Y:S04]  /*14020*/  LDL.LU.64 R14, [R1+0xda8] ;  /* 0x000da800010e7983 */ /* 0x001f280000300a00 */
[----:B------:R-:W4:Y:S01]  /*14030*/  LDL.LU.64 R12, [R1+0xda0] ;  /* 0x000da000010c7983 */ /* 0x000f220000300a00 */
[----:B------:R-:W-:-:S02]  /*14040*/  IMAD.MOV.U32 R2, RZ, RZ, R17 ;  /* 0x000000ffff027224 */ /* 0x000fc400078e0011 */
[----:B------:R-:W-:Y:S01]  /*14050*/  IMAD.MOV.U32 R17, RZ, RZ, R0 ;  /* 0x000000ffff117224 */ /* 0x000fe200078e0000 */
[----:B--2---:R-:W-:-:S15]  /*14060*/  HMMA.16816.F32 R8, R20, R24, R8 ;  /* 0x000000181408723c */ /* 0x004fde0000001808 */
[----:B------:R-:W-:-:S04]  /*14070*/  NOP ;  /* 0x0000000000007918 */ /* 0x000fc80000000000 */
[----:B------:R-:W-:Y:S04]  /*14080*/  STL.64 [R1+0x20], R8 ;  /* 0x0000200801007387 */ /* 0x000fe80000100a00 */
[----:B------:R4:W-:Y:S02]  /*14090*/  STL.64 [R1+0x28], R10 ;  /* 0x0000280a01007387 */ /* 0x0009e40000100a00 */
[----:B----4-:R-:W-:-:S15]  /*140a0*/  HMMA.16816.F32 R8, R20, R4, R12 ;  /* 0x000000041408723c */ /* 0x010fde000000180c */
[----:B------:R-:W-:-:S04]  /*140b0*/  NOP ;  /* 0x0000000000007918 */ /* 0x000fc80000000000 */
[----:B------:R-:W-:Y:S02]  /*140c0*/  IMAD.MOV.U32 R14, RZ, RZ, R10 ;  /* 0x000000ffff0e7224 */ /* 0x000fe400078e000a */
[----:B------:R-:W-:Y:S02]  /*140d0*/  IMAD.MOV.U32 R15, RZ, RZ, R11 ;  /* 0x000000ffff0f7224 */ /* 0x000fe400078e000b */
[----:B------:R-:W-:Y:S01]  /*140e0*/  IMAD.MOV.U32 R12, RZ, RZ, R8 ;  /* 0x000000ffff0c7224 */ /* 0x000fe200078e0008 */
[----:B------:R-:W2:Y:S01]  /*140f0*/  LDL.LU.64 R10, [R1+0xd98] ;  /* 0x000d9800010a7983 */ /* 0x000ea20000300a00 */
[----:B------:R-:W-:-:S03]  /*14100*/  IMAD.MOV.U32 R13, RZ, RZ, R9 ;  /* 0x000000ffff0d7224 */ /* 0x000fc600078e0009 */
[----:B------:R-:W4:Y:S04]  /*14110*/  LDL.LU.64 R8, [R1+0xd90] ;  /* 0x000d900001087983 */ /* 0x000f280000300a00 */
[----:B------:R-:W2:Y:S04]  /*14120*/  LDL R0, [R1+0x8c4] ;  /* 0x0008c40001007983 */ /* 0x000ea80000100800 */
[----:B------:R-:W-:Y:S04]  /*14130*/  STL.64 [R1+0xd40], R14 ;  /* 0x000d400e01007387 */ /* 0x000fe80000100a00 */
[----:B------:R0:W-:Y:S04]  /*14140*/  STL.64 [R1+0xd38], R12 ;  /* 0x000d380c01007387 */ /* 0x0001e80000100a00 */
[----:B0-----:R-:W2:Y:S04]  /*14150*/  LDL.LU.64 R12, [R1+0x90] ;  /* 0x00009000010c7983 */ /* 0x001ea80000300a00 */
[----:B------:R-:W2:Y:S01]  /*14160*/  LDL.LU.64 R14, [R1+0x98] ;  /* 0x00009800010e7983 */ /* 0x000ea20000300a00 */
[----:B------:R-:W-:-:S02]  /*14170*/  IMAD.MOV.U32 R6, RZ, RZ, R18 ;  /* 0x000000ffff067224 */ /* 0x000fc400078e0012 */
[----:B------:R-:W-:Y:S01]  /*14180*/  IMAD.MOV.U32 R7, RZ, RZ, R19 ;  /* 0x000000ffff077224 */ /* 0x000fe200078e0013 */
[----:B------:R-:W-:Y:S01]  /*14190*/  STL [R1+0xd00], R29 ;  /* 0x000d001d01007387 */ /* 0x000fe20000100800 */
[----:B--2---:R-:W-:Y:S03]  /*141a0*/  HMMA.16816.F32 R12, R20, R16, R12 ;  /* 0x00000010140c723c */ /* 0x004fe6000000180c */
[----:B------:R-:W0:-:S15]  /*141b0*/  LDSM.16.MT88.4 R16, [R29+UR5+0x4800] ;  /* 0x004800051d10783b */ /* 0x000e1e0008004200 */
[----:B------:R-:W-:Y:S01]  /*141c0*/  NOP ;  /* 0x0000000000007918 */ /* 0x000fe20000000000 */
[----:B------:R-:W-:Y:S04]  /*141d0*/  STL.64 [R1+0xa0], R12 ;  /* 0x0000a00c01007387 */ /* 0x000fe80000100a00 */
[----:B------:R-:W-:Y:S04]  /*141e0*/  STL.64 [R1+0xa8], R14 ;  /* 0x0000a80e01007387 */ /* 0x000fe80000100a00 */
[----:B------:R-:W1:Y:S04]  /*141f0*/  LDSM.16.M88.4 R12, [R0+UR5] ;  /* 0x00000005000c783b */ /* 0x000e680008000200 */
[----:B0-----:R0:W-:Y:S04]  /*14200*/  STL [R1+0xcec], R18 ;  /* 0x000cec1201007387 */ /* 0x0011e80000100800 */
[----:B------:R2:W-:Y:S04]  /*14210*/  STL [R1+0xce8], R19 ;  /* 0x000ce81301007387 */ /* 0x0005e80000100800 */
[----:B------:R-:W-:Y:S04]  /*14220*/  STL.64 [R1+0xd20], R16 ;  /* 0x000d201001007387 */ /* 0x000fe80000100a00 */
[----:B0-----:R-:W4:Y:S04]  /*14230*/  LDL.LU R18, [R1+0x8] ;  /* 0x0000080001127983 */ /* 0x001f280000300800 */
[----:B--2---:R-:W2:Y:S04]  /*14240*/  LDL.LU R19, [R1+0xc] ;  /* 0x00000c0001137983 */ /* 0x004ea80000300800 */
[----:B------:R-:W2:Y:S04]  /*14250*/  LDL.LU R20, [R1+0x50] ;  /* 0x0000500001147983 */ /* 0x000ea80000300800 */
[----:B------:R-:W2:Y:S04]  /*14260*/  LDL.LU R21, [R1+0x54] ;  /* 0x0000540001157983 */ /* 0x000ea80000300800 */
[----:B------:R-:W2:Y:S04]  /*14270*/  LDL.LU R22, [R1+0x58] ;  /* 0x0000580001167983 */ /* 0x000ea80000300800 */
[----:B------:R-:W2:Y:S04]  /*14280*/  LDL.LU R23, [R1+0x5c] ;  /* 0x00005c0001177983 */ /* 0x000ea80000300800 */
[----:B-1----:R-:W-:Y:S04]  /*14290*/  STL.64 [R1+0xc0], R12 ;  /* 0x0000c00c01007387 */ /* 0x002fe80000100a00 */
[----:B------:R-:W-:Y:S04]  /*142a0*/  STL.64 [R1+0xc8], R14 ;  /* 0x0000c80e01007387 */ /* 0x000fe80000100a00 */
[----:B------:R-:W0:Y:S02]  /*142b0*/  LDSM.16.M88.4 R12, [R0+UR5+0x1000] ;  /* 0x00100005000c783b */ /* 0x000e240008000200 */
[----:B0-----:R-:W-:-:S02]  /*142c0*/  IMAD.MOV.U32 R5, RZ, RZ, R12 ;  /* 0x000000ffff057224 */ /* 0x001fc400078e000c */
[----:B------:R0:W-:Y:S01]  /*142d0*/  STL.64 [R1+0xe8], R14 ;  /* 0x0000e80e01007387 */ /* 0x0001e20000100a00 */
[----:B------:R-:W-:-:S03]  /*142e0*/  IMAD.MOV.U32 R12, RZ, RZ, R10 ;  /* 0x000000ffff0c7224 */ /* 0x000fc600078e000a */
[----:B------:R-:W2:Y:S01]  /*142f0*/  LDL.LU R10, [R1+0xd8c] ;  /* 0x000d8c00010a7983 */ /* 0x000ea20000300800 */
[----:B------:R-:W-:Y:S02]  /*14300*/  IMAD.MOV.U32 R4, RZ, RZ, R13 ;  /* 0x000000ffff047224 */ /* 0x000fe400078e000d */
[----:B------:R-:W-:Y:S02]  /*14310*/  IMAD.MOV.U32 R13, RZ, RZ, R2 ;  /* 0x000000ffff0d7224 */ /* 0x000fe400078e0002 */
[----:B------:R-:W2:Y:S01]  /*14320*/  LDL.LU R2, [R1+0xd88] ;  /* 0x000d880001027983 */ /* 0x000ea20000300800 */
[----:B0-----:R-:W-:Y:S02]  /*14330*/  IMAD.MOV.U32 R14, RZ, RZ, R6 ;  /* 0x000000ffff0e7224 */ /* 0x001fe400078e0006 */
[----:B------:R-:W-:Y:S01]  /*14340*/  IMAD.MOV.U32 R15, RZ, RZ, R7 ;  /* 0x000000ffff0f7224 */ /* 0x000fe200078e0007 */
[----:B------:R-:W2:Y:S04]  /*14350*/  LDL.LU R6, [R1+0xd84] ;  /* 0x000d840001067983 */ /* 0x000ea80000300800 */
[----:B------:R-:W2:Y:S04]  /*14360*/  LDL.LU R7, [R1+0xd80] ;  /* 0x000d800001077983 */ /* 0x000ea80000300800 */
[----:B------:R0:W-:Y:S04]  /*14370*/  STL.64 [R1+0xd50], R14 ;  /* 0x000d500e01007387 */ /* 0x0001e80000100a00 */
[----:B------:R3:W-:Y:S01]  /*14380*/  STL.64 [R1+0xd48], R12 ;  /* 0x000d480c01007387 */ /* 0x0007e20000100a00 */
[----:B0-----:R-:W-:-:S02]  /*14390*/  IMAD.MOV.U32 R14, RZ, RZ, R28 ;  /* 0x000000ffff0e7224 */ /* 0x001fc400078e001c */
[----:B------:R-:W-:Y:S02]  /*143a0*/  IMAD.MOV.U32 R15, RZ, RZ, R11 ;  /* 0x000000ffff0f7224 */ /* 0x000fe400078e000b */
[----:B---3--:R-:W-:Y:S02]  /*143b0*/  IMAD.MOV.U32 R12, RZ, RZ, R26 ;  /* 0x000000ffff0c7224 */ /* 0x008fe400078e001a */
[----:B------:R-:W-:Y:S01]  /*143c0*/  IMAD.MOV.U32 R13, RZ, RZ, R27 ;  /* 0x000000ffff0d7224 */ /* 0x000fe200078e001b */
[----:B------:R-:W3:Y:S04]  /*143d0*/  LDL.LU R26, [R1+0xd7c] ;  /* 0x000d7c00011a7983 */ /* 0x000ee80000300800 */
[----:B------:R-:W3:Y:S04]  /*143e0*/  LDL.LU R27, [R1+0xd78] ;  /* 0x000d7800011b7983 */ /* 0x000ee80000300800 */
[----:B------:R4:W-:Y:S04]  /*143f0*/  STL.64 [R1+0xd60], R14 ;  /* 0x000d600e01007387 */ /* 0x0009e80000100a00 */
[----:B------:R0:W-:Y:S01]  /*14400*/  STL.64 [R1+0xd58], R12 ;  /* 0x000d580c01007387 */ /* 0x0001e20000100a00 */
[----:B----4-:R-:W-:-:S02]  /*14410*/  IMAD.MOV.U32 R14, RZ, RZ, R8 ;  /* 0x000000ffff0e7224 */ /* 0x010fc400078e0008 */
[----:B0-----:R-:W-:Y:S01]  /*14420*/  IMAD.MOV.U32 R13, RZ, RZ, R9 ;  /* 0x000000ffff0d7224 */ /* 0x001fe200078e0009 */
[----:B------:R-:W-:Y:S04]  /*14430*/  STL [R1+0xd08], R4 ;  /* 0x000d080401007387 */ /* 0x000fe80000100800 */
[----:B------:R-:W-:Y:S01]  /*14440*/  STL [R1+0xd04], R5 ;  /* 0x000d040501007387 */ /* 0x000fe20000100800 */
[----:B------:R-:W-:Y:S02]  /*14450*/  IMAD.MOV.U32 R15, RZ, RZ, R3 ;  /* 0x000000ffff0f7224 */ /* 0x000fe400078e0003 */
[----:B--2---:R-:W-:Y:S02]  /*14460*/  IMAD.MOV.U32 R12, RZ, RZ, R10 ;  /* 0x000000ffff0c7224 */ /* 0x004fe400078e000a */
[----:B------:R-:W0:Y:S04]  /*14470*/  LDSM.16.M88.4 R8, [R0+UR5+0x2000] ;  /* 0x002000050008783b */ /* 0x000e280008000200 */
[----:B0-----:R-:W-:Y:S04]  /*14480*/  STL.64 [R1+0xf0], R8 ;  /* 0x0000f00801007387 */ /* 0x001fe80000100a00 */
[----:B------:R-:W-:Y:S04]  /*14490*/  STL.64 [R1+0xf8], R10 ;  /* 0x0000f80a01007387 */ /* 0x000fe80000100a00 */
[----:B------:R-:W0:Y:S04]  /*144a0*/  LDSM.16.M88.4 R8, [R0+UR5+0x3000] ;  /* 0x003000050008783b */ /* 0x000e280008000200 */
[----:B0-----:R0:W-:Y:S01]  /*144b0*/  STL [R1+0x118], R10 ;  /* 0x0001180a01007387 */ /* 0x0011e20000100800 */
[----:B------:R-:W-:-:S02]  /*144c0*/  IMAD.MOV.U32 R28, RZ, RZ, R11 ;  /* 0x000000ffff1c7224 */ /* 0x000fc400078e000b */
[----:B------:R-:W-:Y:S02]  /*144d0*/  IMAD.MOV.U32 R3, RZ, RZ, R8 ;  /* 0x000000ffff037224 */ /* 0x000fe400078e0008 */
[----:B------:R-:W-:Y:S01]  /*144e0*/  IMAD.MOV.U32 R0, RZ, RZ, R9 ;  /* 0x000000ffff007224 */ /* 0x000fe200078e0009 */
[----:B0-----:R-:W2:Y:S04]  /*144f0*/  LDL.LU.64 R10, [R1+0xd70] ;  /* 0x000d7000010a7983 */ /* 0x001ea80000300a00 */
[----:B------:R-:W2:Y:S04]  /*14500*/  LDL.LU.64 R8, [R1+0xd68] ;  /* 0x000d680001087983 */ /* 0x000ea80000300a00 */
[----:B------:R-:W-:Y:S04]  /*14510*/  STL [R1+0xce4], R0 ;  /* 0x000ce40001007387 */ /* 0x000fe80000100800 */
[----:B------:R-:W-:Y:S04]  /*14520*/  STL [R1+0xce0], R3 ;  /* 0x000ce00301007387 */ /* 0x000fe80000100800 */
[----:B------:R-:W-:Y:S04]  /*14530*/  STL [R1+0xcc8], R28 ;  /* 0x000cc81c01007387 */ /* 0x000fe80000100800 */
[----:B------:R-:W-:Y:S01]  /*14540*/  STL [R1+0xccc], R2 ;  /* 0x000ccc0201007387 */ /* 0x000fe20000100800 */
[----:B--2---:R-:W-:-:S15]  /*14550*/  HMMA.16816.F32 R20, R8, R18, R20 ;  /* 0x000000120814723c */ /* 0x004fde0000001814 */
[----:B------:R-:W-:-:S04]  /*14560*/  NOP ;  /* 0x0000000000007918 */ /* 0x000fc80000000000 */
[----:B------:R-:W-:Y:S02]  /*14570*/  IMAD.MOV.U32 R24, RZ, RZ, R20 ;  /* 0x000000ffff187224 */ /* 0x000fe400078e0014 */
[----:B------:R-:W-:Y:S02]  /*14580*/  IMAD.MOV.U32 R25, RZ, RZ, R21 ;  /* 0x000000ffff197224 */ /* 0x000fe400078e0015 */
[----:B------:R-:W-:Y:S02]  /*14590*/  IMAD.MOV.U32 R4, RZ, RZ, R22 ;  /* 0x000000ffff047224 */ /* 0x000fe400078e0016 */
[----:B------:R-:W-:Y:S02]  /*145a0*/  IMAD.MOV.U32 R5, RZ, RZ, R23 ;  /* 0x000000ffff057224 */ /* 0x000fe400078e0017 */
[----:B------:R-:W0:Y:S01]  /*145b0*/  LDSM.16.MT88.4 R20, [R2+UR5+0x4800] ;  /* 0x004800050214783b */ /* 0x000e220008004200 */
[----:B---3--:R-:W-:-:S15]  /*145c0*/  HMMA.16816.F32 R12, R8, R26, R12 ;  /* 0x0000001a080c723c */ /* 0x008fde000000180c */
[----:B------:R-:W-:-:S04]  /*145d0*/  NOP ;  /* 0x0000000000007918 */ /* 0x000fc80000000000 */
[----:B------:R-:W-:Y:S01]  /*145e0*/  IMAD.MOV.U32 R29, RZ, RZ, R12 ;  /* 0x000000ffff1d7224 */ /* 0x000fe200078e000c */
[----:B0-----:R0:W-:Y:S04]  /*145f0*/  STL.64 [R1+0xca8], R22 ;  /* 0x000ca81601007387 */ /* 0x0011e80000100a00 */
[----:B------:R-:W-:Y:S04]  /*14600*/  STL.64 [R1+0xca0], R20 ;  /* 0x000ca01401007387 */ /* 0x000fe80000100a00 */
[----:B0-----:R-:W2:Y:S04]  /*14610*/  LDL R22, [R1+0x18] ;  /* 0x0000180001167983 */ /* 0x001ea80000100800 */
[----:B------:R-:W2:Y:S04]  /*14620*/  LDL R23, [R1+0x1c] ;  /* 0x00001c0001177983 */ /* 0x000ea80000100800 */
[----:B------:R-:W-:Y:S04]  /*14630*/  STL [R1+0x74], R13 ;  /* 0x0000740d01007387 */ /* 0x000fe80000100800 */
[----:B------:R0:W-:Y:S04]  /*14640*/  STL.64 [R1+0x78], R14 ;  /* 0x0000780e01007387 */ /* 0x0001e80000100a00 */
[----:B0-----:R-:W3:Y:S04]  /*14650*/  LDL.LU.64 R14, [R1+0xd60] ;  /* 0x000d6000010e7983 */ /* 0x001ee80000300a00 */
[----:B------:R-:W3:Y:S02]  /*14660*/  LDL.LU.64 R12, [R1+0xd58] ;  /* 0x000d5800010c7983 */ /* 0x000ee40000300a00 */
[----:B---3--:R-:W-:-:S15]  /*14670*/  HMMA.16816.F32 R12, R8, R6, R12 ;  /* 0x00000006080c723c */ /* 0x008fde000000180c */
[----:B------:R-:W-:-:S04]  /*14680*/  NOP ;  /* 0x0000000000007918 */ /* 0x000fc80000000000 */
[----:B------:R-:W-:Y:S04]  /*14690*/  STL.64 [R1+0x50], R12 ;  /* 0x0000500c01007387 */ /* 0x000fe80000100a00 */
[----:B------:R0:W-:Y:S04]  /*146a0*/  STL.64 [R1+0x58], R14 ;  /* 0x0000580e01007387 */ /* 0x0001e80000100a00 */
[----:B0-----:R-:W2:Y:S04]  /*146b0*/  LDL.LU.64 R14, [R1+0xd50] ;  /* 0x000d5000010e7983 */ /* 0x001ea80000300a00 */
[----:B------:R-:W2:Y:S04]  /*146c0*/  LDL.LU.64 R12, [R1+0xd48] ;  /* 0x000d4800010c7983 */ /* 0x000ea80000300a00 */
[----:B------:R-:W-:Y:S04]  /*146d0*/  STL.64 [R1+0xd18], R6 ;  /* 0x000d180601007387 */ /* 0x000fe80000100a00 */
[----:B------:R0:W-:Y:S04]  /*146e0*/  STL.64 [R1+0xd10], R4 ;  /* 0x000d100401007387 */ /* 0x0001e80000100a00 */
[----:B0-----:R-:W3:Y:S04]  /*146f0*/  LDL.LU R4, [R1+0x20] ;  /* 0x0000200001047983 */ /* 0x001ee80000300800 */
[----:B------:R-:W3:Y:S04]  /*14700*/  LDL.LU R5, [R1+0x24] ;  /* 0x0000240001057983 */ /* 0x000ee80000300800 */
[----:B------:R-:W3:Y:S04]  /*14710*/  LDL.LU R6, [R1+0x28] ;  /* 0x0000280001067983 */ /* 0x000ee80000300800 */
[----:B------:R-:W3:Y:S01]  /*14720*/  LDL.LU R7, [R1+0x2c] ;  /* 0x00002c0001077983 */ /* 0x000ee20000300800 */
[----:B--2---:R-:W-:Y:S03]  /*14730*/  HMMA.16816.F32 R20, R8, R22, R12 ;  /* 0x000000160814723c */ /* 0x004fe6000000180c */
[----:B------:R-:W2:Y:S04]  /*14740*/  LDL.LU.64 R14, [R1+0xd40] ;  /* 0x000d4000010e7983 */ /* 0x000ea80000300a00 */
[----:B------:R-:W4:Y:S01]  /*14750*/  LDL.LU.64 R12, [R1+0xd38] ;  /* 0x000d3800010c7983 */ /* 0x000f220000300a00 */
[----:B--2---:R-:W-:-:S02]  /*14760*/  IMAD.MOV.U32 R10, RZ, RZ, R14 ;  /* 0x000000ffff0a7224 */ /* 0x004fc400078e000e */
[----:B----4-:R-:W-:Y:S02]  /*14770*/  IMAD.MOV.U32 R8, RZ, RZ, R12 ;  /* 0x000000ffff087224 */ /* 0x010fe400078e000c */
[----:B------:R-:W3:Y:S01]  /*14780*/  LDL.LU R12, [R1+0xd34] ;  /* 0x000d3400010c7983 */ /* 0x000ee20000300800 */
[----:B------:R-:W-:Y:S02]  /*14790*/  IMAD.MOV.U32 R9, RZ, RZ, R13 ;  /* 0x000000ffff097224 */ /* 0x000fe400078e000d */
[----:B------:R-:W-:Y:S01]  /*147a0*/  IMAD.MOV.U32 R11, RZ, RZ, R15 ;  /* 0x000000ffff0b7224 */ /* 0x000fe200078e000f */
[----:B------:R-:W3:Y:S04]  /*147b0*/  LDL.LU R13, [R1+0xd30] ;  /* 0x000d3000010d7983 */ /* 0x000ee80000300800 */
[----:B------:R-:W3:Y:S04]  /*147c0*/  LDL.LU R14, [R1+0xd2c] ;  /* 0x000d2c00010e7983 */ /* 0x000ee80000300800 */
[----:B------:R-:W3:Y:S04]  /*147d0*/  LDL.LU R15, [R1+0xd28] ;  /* 0x000d2800010f7983 */ /* 0x000ee80000300800 */
[----:B------:R-:W-:Y:S04]  /*147e0*/  STL.64 [R1+0xcb8], R22 ;  /* 0x000cb81601007387 */ /* 0x000fe80000100a00 */
[----:B------:R0:W-:Y:S04]  /*147f0*/  STL.64 [R1+0xcb0], R20 ;  /* 0x000cb01401007387 */ /* 0x0001e80000100a00 */
[----:B0-----:R-:W2:Y:S04]  /*14800*/  LDL.LU R20, [R1+0x30] ;  /* 0x0000300001147983 */ /* 0x001ea80000300800 */
[----:B------:R-:W2:Y:S04]  /*14810*/  LDL.LU R21, [R1+0x34] ;  /* 0x0000340001157983 */ /* 0x000ea80000300800 */
[----:B------:R-:W2:Y:S04]  /*14820*/  LDL.LU R22, [R1+0x38] ;  /* 0x0000380001167983 */ /* 0x000ea80000300800 */
[----:B------:R-:W2:Y:S01]  /*14830*/  LDL.LU R23, [R1+0x3c] ;  /* 0x00003c0001177983 */ /* 0x000ea20000300800 */
[C---:B---3--:R-:W-:Y:S08]  /*14840*/  HMMA.16816.F32 R4, R12.reuse, R26, R4 ;  /* 0x0000001a0c04723c */ /* 0x048ff00000001804 */
[----:B--2---:R-:W-:Y:S11]  /*14850*/  HMMA.16816.F32 R16, R12, R18, R20 ;  /* 0x000000120c10723c */ /* 0x004ff60000001814 */
[----:B------:R-:W-:-:S02]  /*14860*/  IMAD.MOV.U32 R0, RZ, RZ, R6 ;  /* 0x000000ffff007224 */ /* 0x000fc400078e0006 */
[----:B------:R-:W-:-:S06]  /*14870*/  IMAD.MOV.U32 R3, RZ, RZ, R7 ;  /* 0x000000ffff037224 */ /* 0x000fcc00078e0007 */
[----:B------:R-:W-:Y:S02]  /*14880*/  IMAD.MOV.U32 R2, RZ, RZ, R16 ;  /* 0x000000ffff027224 */ /* 0x000fe400078e0010 */
[----:B------:R-:W-:Y:S02]  /*14890*/  IMAD.MOV.U32 R28, RZ, RZ, R17 ;  /* 0x000000ffff1c7224 */ /* 0x000fe400078e0011 */
[----:B------:R-:W2:Y:S01]  /*148a0*/  LDL.LU.64 R16, [R1+0xd20] ;  /* 0x000d200001107983 */ /* 0x000ea20000300a00 */
[----:B------:R-:W-:Y:S02]  /*148b0*/  IMAD.MOV.U32 R23, RZ, RZ, R18 ;  /* 0x000000ffff177224 */ /* 0x000fe400078e0012 */
[----:B------:R-:W-:Y:S01]  /*148c0*/  IMAD.MOV.U32 R22, RZ, RZ, R19 ;  /* 0x000000ffff167224 */ /* 0x000fe200078e0013 */
[----:B------:R-:W3:Y:S01]  /*148d0*/  LDL.LU.64 R6, [R1+0xd18] ;  /* 0x000d180001067983 */ /* 0x000ee20000300a00 */
[----:B------:R-:W-:Y:S02]  /*148e0*/  IMAD.MOV.U32 R18, RZ, RZ, R4 ;  /* 0x000000ffff127224 */ /* 0x000fe400078e0004 */
[----:B------:R-:W-:-:S02]  /*148f0*/  IMAD.MOV.U32 R19, RZ, RZ, R5 ;  /* 0x000000ffff137224 */ /* 0x000fc400078e0005 */
[----:B------:R-:W4:Y:S04]  /*14900*/  LDL.LU.64 R4, [R1+0xd10] ;  /* 0x000d100001047983 */ /* 0x000f280000300a00 */
[----:B------:R-:W-:Y:S04]  /*14910*/  STL.64 [R1+0xcf8], R18 ;  /* 0x000cf81201007387 */ /* 0x000fe80000100a00 */
[----:B--2---:R0:W-:Y:S01]  /*14920*/  STL.64 [R1+0xcf0], R16 ;  /* 0x000cf01001007387 */ /* 0x0041e20000100a00 */
[----:B----4-:R-:W-:-:S03]  /*14930*/  IMAD.MOV.U32 R26, RZ, RZ, R4 ;  /* 0x000000ffff1a7224 */ /* 0x010fc600078e0004 */
[----:B0-----:R-:W2:Y:S01]  /*14940*/  LDL.LU R16, [R1+0xa0] ;  /* 0x0000a00001107983 */ /* 0x001ea20000300800 */
[----:B------:R-:W-:-:S03]  /*14950*/  IMAD.MOV.U32 R27, RZ, RZ, R5 ;  /* 0x000000ffff1b7224 */ /* 0x000fc600078e0005 */
[----:B------:R-:W2:Y:S04]  /*14960*/  LDL.LU R17, [R1+0xa4] ;  /* 0x0000a40001117983 */ /* 0x000ea80000300800 */
[----:B------:R-:W2:Y:S04]  /*14970*/  LDL.LU R18, [R1+0xa8] ;  /* 0x0000a80001127983 */ /* 0x000ea80000300800 */
[----:B------:R-:W2:Y:S04]  /*14980*/  LDL.LU R19, [R1+0xac] ;  /* 0x0000ac0001137983 */ /* 0x000ea80000300800 */
[----:B------:R-:W4:Y:S04]  /*14990*/  LDL.LU R4, [R1+0xd08] ;  /* 0x000d080001047983 */ /* 0x000f280000300800 */
[----:B------:R-:W2:Y:S04]  /*149a0*/  LDL.LU R5, [R1+0xd04] ;  /* 0x000d040001057983 */ /* 0x000ea80000300800 */
[----:B------:R-:W2:Y:S04]  /*149b0*/  LDL.LU.64 R20, [R1+0xf0] ;  /* 0x0000f00001147983 */ /* 0x000ea80000300a00 */
[----:B------:R-:W-:Y:S01]  /*149c0*/  STL.64 [R1+0xcd8], R22 ;  /* 0x000cd81601007387 */ /* 0x000fe20000100a00 */
[----:B---3--:R-:W-:Y:S03]  /*149d0*/  HMMA.16816.F32 R8, R12, R6, R8 ;  /* 0x000000060c08723c */ /* 0x008fe60000001808 */
[----:B--2---:R0:W-:Y:S02]  /*149e0*/  STL.64 [R1+0xcd0], R20 ;  /* 0x000cd01401007387 */ /* 0x0041e40000100a00 */
[----:B0-----:R-:W-:-:S02]  /*149f0*/  IMAD.MOV.U32 R20, RZ, RZ, R29 ;  /* 0x000000ffff147224 */ /* 0x001fc400078e001d */
[----:B------:R-:W2:Y:S04]  /*14a00*/  LDL.LU R29, [R1+0xd00] ;  /* 0x000d0000011d7983 */ /* 0x000ea80000300800 */
[----:B------:R-:W3:Y:S04]  /*14a10*/  LDL.LU R21, [R1+0x74] ;  /* 0x0000740001157983 */ /* 0x000ee80000300800 */
[----:B------:R-:W3:Y:S04]  /*14a20*/  LDL.LU R22, [R1+0x78] ;  /* 0x0000780001167983 */ /* 0x000ee80000300800 */
[----:B------:R-:W3:Y:S04]  /*14a30*/  LDL.LU R23, [R1+0x7c] ;  /* 0x00007c0001177983 */ /* 0x000ee80000300800 */
[----:B------:R-:W-:Y:S04]  /*14a40*/  STL.64 [R1+0xc70], R10 ;  /* 0x000c700a01007387 */ /* 0x000fe80000100a00 */
[----:B------:R0:W-:Y:S02]  /*14a50*/  STL.64 [R1+0xc68], R8 ;  /* 0x000c680801007387 */ /* 0x0001e40000100a00 */
[----:B0-----:R-:W-:-:S02]  /*14a60*/  IMAD.MOV.U32 R8, RZ, RZ, R5 ;  /* 0x000000ffff087224 */ /* 0x001fc400078e0005 */
[----:B----4-:R-:W-:Y:S02]  /*14a70*/  IMAD.MOV.U32 R9, RZ, RZ, R4 ;  /* 0x000000ffff097224 */ /* 0x010fe400078e0004 */
[----:B--2---:R-:W0:Y:S04]  /*14a80*/  LDSM.16.MT88.4 R4, [R29+UR5+0x4c00] ;  /* 0x004c00051d04783b */ /* 0x004e280008004200 */
[----:B0-----:R0:W-:Y:S04]  /*14a90*/  STL.64 [R1+0xc48], R6 ;  /* 0x000c480601007387 */ /* 0x0011e80000100a00 */
[----:B------:R-:W-:Y:S04]  /*14aa0*/  STL.64 [R1+0xc40], R4 ;  /* 0x000c400401007387 */ /* 0x000fe80000100a00 */
[----:B0-----:R-:W2:Y:S04]  /*14ab0*/  LDL.LU R6, [R1+0x18] ;  /* 0x0000180001067983 */ /* 0x001ea80000300800 */
[----:B------:R-:W2:Y:S02]  /*14ac0*/  LDL.LU R7, [R1+0x1c] ;  /* 0x00001c0001077983 */ /* 0x000ea40000300800 */
[----:B--2---:R-:W-:Y:S02]  /*14ad0*/  HMMA.16816.F32 R12, R12, R6, R16 ;  /* 0x000000060c0c723c */ /* 0x004fe40000001810 */
[----:B------:R-:W2:Y:S04]  /*14ae0*/  LDL.LU.64 R18, [R1+0xcf8] ;  /* 0x000cf80001127983 */ /* 0x000ea80000300a00 */
[----:B------:R-:W3:-:S13]  /*14af0*/  LDL.LU.64 R16, [R1+0xcf0] ;  /* 0x000cf00001107983 */ /* 0x000eda0000300a00 */
[----:B------:R0:W-:Y:S04]  /*14b00*/  STL.64 [R1+0xc80], R14 ;  /* 0x000c800e01007387 */ /* 0x0001e80000100a00 */
[----:B------:R2:W-:Y:S01]  /*14b10*/  STL.64 [R1+0xc78], R12 ;  /* 0x000c780c01007387 */ /* 0x0005e20000100a00 */
[----:B0-----:R-:W-:Y:S02]  /*14b20*/  IMAD.MOV.U32 R14, RZ, RZ, R0 ;  /* 0x000000ffff0e7224 */ /* 0x001fe400078e0000 */
[----:B------:R-:W-:Y:S02]  /*14b30*/  IMAD.MOV.U32 R15, RZ, RZ, R3 ;  /* 0x000000ffff0f7224 */ /* 0x000fe400078e0003 */
[----:B--2---:R-:W-:Y:S02]  /*14b40*/  IMAD.MOV.U32 R12, RZ, RZ, R18 ;  /* 0x000000ffff0c7224 */ /* 0x004fe400078e0012 */
[----:B------:R-:W3:Y:S01]  /*14b50*/  LDL.LU R18, [R1+0xcec] ;  /* 0x000cec0001127983 */ /* 0x000ee20000300800 */
[----:B------:R-:W-:-:S03]  /*14b60*/  IMAD.MOV.U32 R13, RZ, RZ, R19 ;  /* 0x000000ffff0d7224 */ /* 0x000fc600078e0013 */
[----:B------:R-:W3:Y:S04]  /*14b70*/  LDL.LU R19, [R1+0xce8] ;  /* 0x000ce80001137983 */ /* 0x000ee80000300800 */
[----:B------:R-:W2:Y:S04]  /*14b80*/  LDL.LU R0, [R1+0xce4] ;  /* 0x000ce40001007983 */ /* 0x000ea80000300800 */
[----:B------:R-:W4:Y:S04]  /*14b90*/  LDL.LU R3, [R1+0xce0] ;  /* 0x000ce00001037983 */ /* 0x000f280000300800 */
[----:B------:R-:W-:Y:S04]  /*14ba0*/  STL.64 [R1+0xc90], R14 ;  /* 0x000c900e01007387 */ /* 0x000fe80000100a00 */
[----:B------:R0:W-:Y:S04]  /*14bb0*/  STL.64 [R1+0xc88], R12 ;  /* 0x000c880c01007387 */ /* 0x0001e80000100a00 */
[----:B0-----:R-:W2:Y:S04]  /*14bc0*/  LDL.LU R12, [R1+0xc0] ;  /* 0x0000c000010c7983 */ /* 0x001ea80000300800 */
[----:B------:R-:W2:Y:S01]  /*14bd0*/  LDL.LU R13, [R1+0xc4] ;  /* 0x0000c400010d7983 */ /* 0x000ea20000300800 */
[C---:B---3--:R-:W-:Y:S08]  /*14be0*/  HMMA.16816.F32 R20, R16.reuse, R8, R20 ;  /* 0x000000081014723c */ /* 0x048ff00000001814 */
[----:B--2---:R-:W-:Y:S01]  /*14bf0*/  HMMA.16816.F32 R24, R16, R12, R24 ;  /* 0x0000000c1018723c */ /* 0x004fe20000001818 */
[----:B------:R0:W-:Y:S10]  /*14c00*/  STL.64 [R1+0xcc0], R12 ;  /* 0x000cc00c01007387 */ /* 0x0001f40000100a00 */
[----:B------:R-:W-:-:S02]  /*14c10*/  IMAD.MOV.U32 R5, RZ, RZ, R20 ;  /* 0x000000ffff057224 */ /* 0x000fc400078e0014 */
[----:B------:R-:W-:Y:S01]  /*14c20*/  IMAD.MOV.U32 R4, RZ, RZ, R21 ;  /* 0x000000ffff047224 */ /* 0x000fe200078e0015 */
[----:B0-----:R-:W2:Y:S04]  /*14c30*/  LDL.LU R12, [R1+0x50] ;  /* 0x00005000010c7983 */ /* 0x001ea80000300800 */
[----:B------:R-:W2:Y:S04]  /*14c40*/  LDL.LU R13, [R1+0x54] ;  /* 0x00005400010d7983 */ /* 0x000ea80000300800 */
[----:B------:R-:W2:Y:S04]  /*14c50*/  LDL.LU R14, [R1+0x58] ;  /* 0x00005800010e7983 */ /* 0x000ea80000300800 */
[----:B------:R-:W2:Y:S04]  /*14c60*/  LDL.LU R15, [R1+0x5c] ;  /* 0x00005c00010f7983 */ /* 0x000ea80000300800 */
[----:B------:R-:W-:Y:S04]  /*14c70*/  STL.64 [R1+0xc58], R26 ;  /* 0x000c581a01007387 */ /* 0x000fe80000100a00 */
[----:B------:R4:W-:Y:S02]  /*14c80*/  STL.64 [R1+0xc50], R24 ;  /* 0x000c501801007387 */ /* 0x0009e40000100a00 */
[----:B----4-:R-:W-:-:S02]  /*14c90*/  IMAD.MOV.U32 R24, RZ, RZ, R3 ;  /* 0x000000ffff187224 */ /* 0x010fc400078e0003 */
[----:B------:R-:W-:Y:S02]  /*14ca0*/  IMAD.MOV.U32 R25, RZ, RZ, R0 ;  /* 0x000000ffff197224 */ /* 0x000fe400078e0000 */
[----:B------:R-:W-:Y:S02]  /*14cb0*/  IMAD.MOV.U32 R3, RZ, RZ, R22 ;  /* 0x000000ffff037224 */ /* 0x000fe400078e0016 */
[----:B------:R-:W-:Y:S02]  /*14cc0*/  IMAD.MOV.U32 R0, RZ, RZ, R23 ;  /* 0x000000ffff007224 */ /* 0x000fe400078e0017 */
[----:B------:R-:W3:Y:S04]  /*14cd0*/  LDL.LU.64 R22, [R1+0xcd8] ;  /* 0x000cd80001167983 */ /* 0x000ee80000300a00 */
[----:B------:R-:W2:Y:S04]  /*14ce0*/  LDL.LU.64 R20, [R1+0xcd0] ;  /* 0x000cd00001147983 */ /* 0x000ea80000300a00 */
[----:B------:R0:W-:Y:S02]  /*14cf0*/  STL.64 [R1+0xc98], R8 ;  /* 0x000c980801007387 */ /* 0x0001e40000100a00 */
[----:B0-----:R-:W-:-:S02]  /*14d00*/  IMAD.MOV.U32 R8, RZ, RZ, R2 ;  /* 0x000000ffff087224 */ /* 0x001fc400078e0002 */
[----:B------:R-:W4:Y:S01]  /*14d10*/  LDL.LU R2, [R1+0xccc] ;  /* 0x000ccc0001027983 */ /* 0x000f220000300800 */
[----:B------:R-:W-:-:S03]  /*14d20*/  IMAD.MOV.U32 R9, RZ, RZ, R28 ;  /* 0x000000ffff097224 */ /* 0x000fc600078e001c */
[----:B------:R-:W4:Y:S01]  /*14d30*/  LDL.LU R28, [R1+0xcc8] ;  /* 0x000cc800011c7983 */ /* 0x000f220000300800 */
[----:B--2---:R-:W-:Y:S01]  /*14d40*/  HMMA.16816.F32 R12, R16, R20, R12 ;  /* 0x00000014100c723c */ /* 0x004fe2000000180c */
[----:B---3--:R-:W-:Y:S02]  /*14d50*/  IMAD.MOV.U32 R10, RZ, RZ, R23 ;  /* 0x000000ffff0a7224 */ /* 0x008fe400078e0017 */
[----:B------:R-:W-:Y:S02]  /*14d60*/  IMAD.MOV.U32 R11, RZ, RZ, R22 ;  /* 0x000000ffff0b7224 */ /* 0x000fe400078e0016 */
[----:B------:R-:W-:Y:S02]  /*14d70*/  IMAD.MOV.U32 R7, RZ, RZ, R20 ;  /* 0x000000ffff077224 */ /* 0x000fe400078e0014 */
[----:B------:R-:W-:-:S12]  /*14d80*/  IMAD.MOV.U32 R6, RZ, RZ, R21 ;  /* 0x000000ffff067224 */ /* 0x000fd800078e0015 */
[----:B------:R0:W-:Y:S04]  /*14d90*/  STL.64 [R1+0x20], R12 ;  /* 0x0000200c01007387 */ /* 0x0001e80000100a00 */
[----:B------:R1:W-:Y:S04]  /*14da0*/  STL.64 [R1+0x28], R14 ;  /* 0x0000280e01007387 */ /* 0x0003e80000100a00 */
[----:B0-----:R-:W1:Y:S04]  /*14db0*/  LDL.LU.64 R12, [R1+0xcc0] ;  /* 0x000cc000010c7983 */ /* 0x001e680000300a00 */
[----:B------:R-:W2:Y:S04]  /*14dc0*/  LDL.LU.64 R22, [R1+0xcb8] ;  /* 0x000cb80001167983 */ /* 0x000ea80000300a00 */
[----:B------:R-:W2:Y:S02]  /*14dd0*/  LDL.LU.64 R20, [R1+0xcb0] ;  /* 0x000cb00001147983 */ /* 0x000ea40000300a00 */
[----:B--2---:R-:W-:Y:S02]  /*14de0*/  HMMA.16816.F32 R16, R16, R24, R20 ;  /* 0x000000181010723c */ /* 0x004fe40000001814 */
[----:B------:R-:W1:Y:S04]  /*14df0*/  LDL.LU.64 R22, [R1+0xca8] ;  /* 0x000ca80001167983 */ /* 0x000e680000300a00 */
[----:B------:R-:W1:-:S13]  /*14e00*/  LDL.LU.64 R20, [R1+0xca0] ;  /* 0x000ca00001147983 */ /* 0x000e5a0000300a00 */
[----:B------:R-:W-:Y:S04]  /*14e10*/  STL [R1+0xc20], R16 ;  /* 0x000c201001007387 */ /* 0x000fe80000100800 */
[----:B------:R-:W-:Y:S04]  /*14e20*/  STL [R1+0xc1c], R17 ;  /* 0x000c1c1101007387 */ /* 0x000fe80000100800 */
[----:B------:R-:W-:Y:S04]  /*14e30*/  STL [R1+0xc18], R18 ;  /* 0x000c181201007387 */ /* 0x000fe80000100800 */
[----:B------:R-:W-:Y:S01]  /*14e40*/  STL [R1+0xc14], R19 ;  /* 0x000c141301007387 */ /* 0x000fe20000100800 */
[----:B-1----:R-:W-:Y:S03]  /*14e50*/  HMMA.16816.F32 R12, R20, R12, R8 ;  /* 0x0000000c140c723c */ /* 0x002fe60000001808 */
[----:B------:R-:W2:-:S15]  /*14e60*/  LDL.LU.64 R8, [R1+0xc98] ;  /* 0x000c980001087983 */ /* 0x000e9e0000300a00 */
[----:B------:R-:W-:Y:S01]  /*14e70*/  NOP ;  /* 0x0000000000007918 */ /* 0x000fe20000000000 */
[----:B------:R-:W-:Y:S04]  /*14e80*/  STL.64 [R1+0x60], R12 ;  /* 0x0000600c01007387 */ /* 0x000fe80000100a00 */
[----:B------:R0:W-:Y:S04]  /*14e90*/  STL.64 [R1+0x68], R14 ;  /* 0x0000680e01007387 */ /* 0x0001e80000100a00 */
[----:B0-----:R-:W2:Y:S04]  /*14ea0*/  LDL.LU.64 R14, [R1+0xc90] ;  /* 0x000c9000010e7983 */ /* 0x001ea80000300a00 */
[----:B------:R-:W2:Y:S02]  /*14eb0*/  LDL.LU.64 R12, [R1+0xc88] ;  /* 0x000c8800010c7983 */ /* 0x000ea40000300a00 */
[----:B--2---:R-:W-:Y:S02]  /*14ec0*/  HMMA.16816.F32 R8, R20, R8, R12 ;  /* 0x000000081408723c */ /* 0x004fe4000000180c */
[----:B------:R-:W2:Y:S04]  /*14ed0*/  LDL.LU.64 R14, [R1+0xc80] ;  /* 0x000c8000010e7983 */ /* 0x000ea80000300a00 */
[----:B------:R-:W2:-:S13]  /*14ee0*/  LDL.LU.64 R12, [R1+0xc78] ;  /* 0x000c7800010c7983 */ /* 0x000e9a0000300a00 */
[----:B------:R-:W-:Y:S04]  /*14ef0*/  STL.64 [R1+0x50], R8 ;  /* 0x0000500801007387 */ /* 0x000fe80000100a00 */
[----:B------:R0:W-:Y:S04]  /*14f00*/  STL.64 [R1+0x58], R10 ;  /* 0x0000580a01007387 */ /* 0x0001e80000100a00 */
[----:B0-----:R-:W3:Y:S04]  /*14f10*/  LDL.LU.64 R10, [R1+0xc70] ;  /* 0x000c7000010a7983 */ /* 0x001ee80000300a00 */
[----:B------:R-:W3:Y:S01]  /*14f20*/  LDL.LU.64 R8, [R1+0xc68] ;  /* 0x000c680001087983 */ /* 0x000ee20000300a00 */
[----:B------:R-:W-:-:S02]  /*14f30*/  IMAD.MOV.U32 R16, RZ, RZ, R7 ;  /* 0x000000ffff107224 */ /* 0x000fc400078e0007 */
[----:B------:R-:W-:-:S07]  /*14f40*/  IMAD.MOV.U32 R17, RZ, RZ, R6 ;  /* 0x000000ffff117224 */ /* 0x000fce00078e0006 */
[----:B---3--:R-:W-:Y:S01]  /*14f50*/  HMMA.16816.F32 R16, R20, R16, R8 ;  /* 0x000000101410723c */ /* 0x008fe20000001808 */
[----:B----4-:R0:W1:Y:S04]  /*14f60*/  LDSM.16.MT88.4 R8, [R2+UR5+0x4c00] ;  /* 0x004c00050208783b */ /* 0x0100680008004200 */
[----:B0-----:R-:W3:-:S14]  /*14f70*/  LDL.LU R2, [R1+0xc60] ;  /* 0x000c600001027983 */ /* 0x001edc0000300800 */
[----:B------:R-:W-:Y:S04]  /*14f80*/  STL.64 [R1+0x40], R16 ;  /* 0x0000401001007387 */ /* 0x000fe80000100a00 */
[----:B------:R-:W-:Y:S04]  /*14f90*/  STL.64 [R1+0x48], R18 ;  /* 0x0000481201007387 */ /* 0x000fe80000100a00 */
[----:B-1----:R-:W-:Y:S04]  /*14fa0*/  STL [R1+0xbfc], R8 ;  /* 0x000bfc0801007387 */ /* 0x002fe80000100800 */
[----:B------:R-:W-:Y:S04]  /*14fb0*/  STL [R1+0xbf8], R9 ;  /* 0x000bf80901007387 */ /* 0x000fe80000100800 */
[----:B------:R-:W-:Y:S04]  /*14fc0*/  STL [R1+0xbf4], R10 ;  /* 0x000bf40a01007387 */ /* 0x000fe80000100800 */
[----:B------:R0:W-:Y:S04]  /*14fd0*/  STL [R1+0xbf0], R11 ;  /* 0x000bf00b01007387 */ /* 0x0001e80000100800 */
[----:B0-----:R-:W4:Y:S01]  /*14fe0*/  LDL.LU.64 R10, [R1+0xe8] ;  /* 0x0000e800010a7983 */ /* 0x001f220000300a00 */
[----:B--2---:R-:W-:-:S15]  /*14ff0*/  HMMA.16816.F32 R12, R20, R24, R12 ;  /* 0x00000018140c723c */ /* 0x004fde000000180c */
[----:B------:R-:W-:-:S04]  /*15000*/  NOP ;  /* 0x0000000000007918 */ /* 0x000fc80000000000 */
[----:B------:R-:W-:Y:S02]  /*15010*/  IMAD.MOV.U32 R16, RZ, RZ, R12 ;  /* 0x000000ffff107224 */ /* 0x000fe400078e000c */
[----:B------:R-:W-:Y:S02]  /*15020*/  IMAD.MOV.U32 R17, RZ, RZ, R13 ;  /* 0x000000ffff117224 */ /* 0x000fe400078e000d */
[----:B------:R-:W-:Y:S02]  /*15030*/  IMAD.MOV.U32 R18, RZ, RZ, R14 ;  /* 0x000000ffff127224 */ /* 0x000fe400078e000e */
[----:B------:R-:W-:Y:S02]  /*15040*/  IMAD.MOV.U32 R19, RZ, RZ, R15 ;  /* 0x000000ffff137224 */ /* 0x000fe400078e000f */
[----:B------:R-:W-:Y:S01]  /*15050*/  LDSM.16.MT88.4 R12, [R29+UR5+0x5000] ;  /* 0x005000051d0c783b */ /* 0x000fe20008004200 */
[----:B------:R-:W-:Y:S02]  /*15060*/  IMAD.MOV.U32 R23, RZ, RZ, R0 ;  /* 0x000000ffff177224 */ /* 0x000fe400078e0000 */
[----:B------:R-:W-:Y:S01]  /*15070*/  IMAD.MOV.U32 R22, RZ, RZ, R3 ;  /* 0x000000ffff167224 */ /* 0x000fe200078e0003 */
[----:B---3--:R-:W0:Y:S02]  /*15080*/  LDSM.16.M88.4 R24, [R2+UR5+0x80] ;  /* 0x000080050218783b */ /* 0x008e240008000200 */
[----:B0-----:R-:W-:-:S02]  /*15090*/  IMAD.MOV.U32 R20, RZ, RZ, R25 ;  /* 0x000000ffff147224 */ /* 0x001fc400078e0019 */
[----:B------:R-:W-:Y:S01]  /*150a0*/  IMAD.MOV.U32 R21, RZ, RZ, R24 ;  /* 0x000000ffff157224 */ /* 0x000fe200078e0018 */
[----:B----4-:R0:W-:Y:S04]  /*150b0*/  STL.64 [R1+0xc38], R10 ;  /* 0x000c380a01007387 */ /* 0x0101e80000100a00 */
[----:B0-----:R-:W2:Y:S04]  /*150c0*/  LDL.64 R10, [R1+0xc8] ;  /* 0x0000c800010a7983 */ /* 0x001ea80000100a00 */
[----:B------:R0:W-:Y:S04]  /*150d0*/  STL.64 [R1+0xc30], R18 ;  /* 0x000c301201007387 */ /* 0x0001e80000100a00 */
[----:B------:R-:W-:Y:S04]  /*150e0*/  STL.64 [R1+0xc28], R16 ;  /* 0x000c281001007387 */ /* 0x000fe80000100a00 */
[----:B0-----:R-:W3:Y:S04]  /*150f0*/  LDL.LU.64 R18, [R1+0xf8] ;  /* 0x0000f80001127983 */ /* 0x001ee80000300a00 */
[----:B------:R-:W-:Y:S04]  /*15100*/  STL [R1+0xc00], R29 ;  /* 0x000c001d01007387 */ /* 0x000fe80000100800 */
[----:B------:R0:W-:Y:S04]  /*15110*/  STL.64 [R1+0xb90], R14 ;  /* 0x000b900e01007387 */ /* 0x0001e80000100a00 */
[----:B------:R-:W-:Y:S04]  /*15120*/  STL.64 [R1+0xb88], R12 ;  /* 0x000b880c01007387 */ /* 0x000fe80000100a00 */
[----:B0-----:R-:W4:Y:S04]  /*15130*/  LDL.LU R14, [R1+0x118] ;  /* 0x00011800010e7983 */ /* 0x001f280000300800 */
[----:B------:R-:W-:Y:S04]  /*15140*/  STL.64 [R1+0xb0], R24 ;  /* 0x0000b01801007387 */ /* 0x000fe80000100a00 */
[----:B------:R0:W-:Y:S04]  /*15150*/  STL.64 [R1+0xb8], R26 ;  /* 0x0000b81a01007387 */ /* 0x0001e80000100a00 */
[----:B0-----:R-:W3:Y:S04]  /*15160*/  LDL.LU.64 R26, [R1+0xc58] ;  /* 0x000c5800011a7983 */ /* 0x001ee80000300a00 */
[----:B------:R-:W3:Y:S04]  /*15170*/  LDL.LU.64 R24, [R1+0xc50] ;  /* 0x000c500001187983 */ /* 0x000ee80000300a00 */
[----:B------:R0:W-:Y:S04]  /*15180*/  STL [R1+0xc08], R20 ;  /* 0x000c081401007387 */ /* 0x0001e80000100800 */
[----:B------:R1:W-:Y:S01]  /*15190*/  STL [R1+0xc04], R21 ;  /* 0x000c041501007387 */ /* 0x0003e20000100800 */
[----:B0-----:R-:W-:-:S02]  /*151a0*/  IMAD.MOV.U32 R20, RZ, RZ, R5 ;  /* 0x000000ffff147224 */ /* 0x001fc400078e0005 */
[----:B-1----:R-:W-:Y:S02]  /*151b0*/  IMAD.MOV.U32 R21, RZ, RZ, R4 ;  /* 0x000000ffff157224 */ /* 0x002fe400078e0004 */
[----:B------:R-:W0:Y:S04]  /*151c0*/  LDSM.16.M88.4 R4, [R2+UR5+0x1080] ;  /* 0x001080050204783b */ /* 0x000e280008000200 */
[----:B0-----:R-:W-:Y:S04]  /*151d0*/  STL.64 [R1+0xd0], R4 ;  /* 0x0000d00401007387 */ /* 0x001fe80000100a00 */
[----:B------:R-:W-:Y:S04]  /*151e0*/  STL.64 [R1+0xd8], R6 ;  /* 0x0000d80601007387 */ /* 0x000fe80000100a00 */
[----:B------:R-:W0:Y:S01]  /*151f0*/  LDSM.16.M88.4 R4, [R2+UR5+0x2080] ;  /* 0x002080050204783b */ /* 0x000e220008000200 */
[----:B------:R-:W-:-:S03]  /*15200*/  IMAD.MOV.U32 R15, RZ, RZ, R28 ;  /* 0x000000ffff0f7224 */ /* 0x000fc600078e001c */
[----:B0-----:R-:W-:Y:S01]  /*15210*/  STL.64 [R1+0x100], R4 ;  /* 0x0001000401007387 */ /* 0x001fe20000100a00 */
[----:B------:R-:W-:Y:S02]  /*15220*/  IMAD.MOV.U32 R28, RZ, RZ, R4 ;  /* 0x000000ffff1c7224 */ /* 0x000fe400078e0004 */
[----:B------:R-:W-:Y:S01]  /*15230*/  IMAD.MOV.U32 R0, RZ, RZ, R5 ;  /* 0x000000ffff007224 */ /* 0x000fe200078e0005 */
[----:B------:R-:W-:Y:S04]  /*15240*/  STL.64 [R1+0x108], R6 ;  /* 0x0001080601007387 */ /* 0x000fe80000100a00 */
[----:B------:R-:W0:Y:S04]  /*15250*/  LDSM.16.M88.4 R4, [R2+UR5+0x3080] ;  /* 0x003080050204783b */ /* 0x000e280008000200 */
[----:B------:R-:W-:Y:S04]  /*15260*/  STL [R1+0xc10], R0 ;  /* 0x000c100001007387 */ /* 0x000fe80000100800 */
[----:B------:R-:W-:Y:S04]  /*15270*/  STL [R1+0xc0c], R28 ;  /* 0x000c0c1c01007387 */ /* 0x000fe80000100800 */
[----:B0-----:R0:W-:Y:S01]  /*15280*/  STL.64 [R1+0x128], R6 ;  /* 0x0001280601007387 */ /* 0x0011e20000100a00 */
[----:B------:R-:W-:-:S02]  /*15290*/  IMAD.MOV.U32 R3, RZ, RZ, R4 ;  /* 0x000000ffff037224 */ /* 0x000fc400078e0004 */
[----:B------:R-:W-:Y:S01]  /*152a0*/  IMAD.MOV.U32 R2, RZ, RZ, R5 ;  /* 0x000000ffff027224 */ /* 0x000fe200078e0005 */
[----:B0-----:R-:W3:Y:S04]  /*152b0*/  LDL.LU.64 R6, [R1+0xc48] ;  /* 0x000c480001067983 */ /* 0x001ee80000300a00 */
[----:B------:R-:W3:Y:S01]  /*152c0*/  LDL.LU.64 R4, [R1+0xc40] ;  /* 0x000c400001047983 */ /* 0x000ee20000300a00 */
[----:B--2---:R-:W-:Y:S01]  /*152d0*/  IMAD.MOV.U32 R0, RZ, RZ, R11 ;  /* 0x000000ffff007224 */ /* 0x004fe200078e000b */
[----:B---3--:R-:W-:Y:S02]  /*152e0*/  HMMA.16816.F32 R24, R4, R10, R24 ;  /* 0x0000000a0418723c */ /* 0x008fe40000001818 */
[----:B------:R-:W2:-:S15]  /*152f0*/  LDL.LU.64 R10, [R1+0xc38] ;  /* 0x000c3800010a7983 */ /* 0x000e9e0000300a00 */
[----:B------:R-:W-:Y:S02]  /*15300*/  NOP ;  /* 0x0000000000007918 */ /* 0x000fe40000000000 */
[----:B------:R-:W-:Y:S04]  /*15310*/  STL.64 [R1+0xba0], R26 ;  /* 0x000ba01a01007387 */ /* 0x000fe80000100a00 */
[----:B------:R0:W-:Y:S04]  /*15320*/  STL.64 [R1+0xb98], R24 ;  /* 0x000b981801007387 */ /* 0x0001e80000100a00 */
[----:B0-----:R-:W3:Y:S04]  /*15330*/  LDL.LU R24, [R1+0x20] ;  /* 0x0000200001187983 */ /* 0x001ee80000300800 */
[----:B------:R-:W3:Y:S04]  /*15340*/  LDL.LU R25, [R1+0x24] ;  /* 0x0000240001197983 */ /* 0x000ee80000300800 */
[----:B------:R-:W3:Y:S04]  /*15350*/  LDL.LU R26, [R1+0x28] ;  /* 0x00002800011a7983 */ /* 0x000ee80000300800 */
[----:B------:R-:W3:Y:S01]  /*15360*/  LDL.LU R27, [R1+0x2c] ;  /* 0x00002c00011b7983 */ /* 0x000ee20000300800 */
[----:B------:R-:W-:Y:S01]  /*15370*/  IMAD.MOV.U32 R28, RZ, RZ, R18 ;  /* 0x000000ffff1c7224 */ /* 0x000fe200078e0012 */
[----:B--2---:R-:W-:Y:S01]  /*15380*/  HMMA.16816.F32 R20, R4, R10, R20 ;  /* 0x0000000a0414723c */ /* 0x004fe20000001814 */
[----:B------:R-:W-:-:S15]  /*15390*/  IMAD.MOV.U32 R12, RZ, RZ, R11 ;  /* 0x000000ffff0c7224 */ /* 0x000fde00078e000b */
[----:B------:R-:W-:-:S03]  /*153a0*/  NOP ;  /* 0x0000000000007918 */ /* 0x000fc60000000000 */
[----:B------:R-:W-:Y:S02]  /*153b0*/  IMAD.MOV.U32 R11, RZ, RZ, R22 ;  /* 0x000000ffff0b7224 */ /* 0x000fe400078e0016 */
[----:B------:R-:W-:Y:S02]  /*153c0*/  IMAD.MOV.U32 R22, RZ, RZ, R23 ;  /* 0x000000ffff167224 */ /* 0x000fe400078e0017 */
[----:B------:R-:W-:Y:S01]  /*153d0*/  IMAD.MOV.U32 R23, RZ, RZ, R19 ;  /* 0x000000ffff177224 */ /* 0x000fe200078e0013 */
[----:B---3--:R-:W-:Y:S01]  /*153e0*/  HMMA.16816.F32 R24, R4, R18, R24 ;  /* 0x000000120418723c */ /* 0x008fe20000001818 */
[----:B------:R-:W2:Y:S04]  /*153f0*/  LDL.LU.64 R18, [R1+0xc30] ;  /* 0x000c300001127983 */ /* 0x000ea80000300a00 */
[----:B------:R-:W3:Y:S01]  /*15400*/  LDL.LU.64 R16, [R1+0xc28] ;  /* 0x000c280001107983 */ /* 0x000ee20000300a00 */
[----:B------:R-:W-:-:S02]  /*15410*/  IMAD.MOV.U32 R13, RZ, RZ, R10 ;  /* 0x000000ffff0d7224 */ /* 0x000fc400078e000a */
[----:B------:R-:W-:Y:S02]  /*15420*/  IMAD.MOV.U32 R9, RZ, RZ, R20 ;  /* 0x000000ffff097224 */ /* 0x000fe400078e0014 */
[----:B------:R-:W-:-:S09]  /*15430*/  IMAD.MOV.U32 R10, RZ, RZ, R21 ;  /* 0x000000ffff0a7224 */ /* 0x000fd200078e0015 */
[----:B------:R-:W-:Y:S02]  /*15440*/  IMAD.MOV.U32 R20, RZ, RZ, R24 ;  /* 0x000000ffff147224 */ /* 0x000fe400078e0018 */
[----:B------:R-:W-:Y:S02]  /*15450*/  IMAD.MOV.U32 R21, RZ, RZ, R25 ;  /* 0x000000ffff157224 */ /* 0x000fe400078e0019 */
[----:B------:R-:W-:Y:S02]  /*15460*/  IMAD.MOV.U32 R29, RZ, RZ, R26 ;  /* 0x000000ffff1d7224 */ /* 0x000fe400078e001a */
[----:B------:R-:W-:Y:S02]  /*15470*/  IMAD.MOV.U32 R8, RZ, RZ, R27 ;  /* 0x000000ffff087224 */ /* 0x000fe400078e001b */
[----:B--2---:R-:W-:Y:S02]  /*15480*/  IMAD.MOV.U32 R26, RZ, RZ, R18 ;  /* 0x000000ffff1a7224 */ /* 0x004fe400078e0012 */
[----:B---3--:R-:W-:-:S02]  /*15490*/  IMAD.MOV.U32 R24, RZ, RZ, R16 ;  /* 0x000000ffff187224 */ /* 0x008fc400078e0010 */
[----:B------:R-:W2:Y:S01]  /*154a0*/  LDL.LU R16, [R1+0xc20] ;  /* 0x000c200001107983 */ /* 0x000ea20000300800 */
[----:B------:R-:W-:Y:S02]  /*154b0*/  IMAD.MOV.U32 R25, RZ, RZ, R17 ;  /* 0x000000ffff197224 */ /* 0x000fe400078e0011 */
[----:B------:R-:W-:Y:S01]  /*154c0*/  IMAD.MOV.U32 R27, RZ, RZ, R19 ;  /* 0x000000ffff1b7224 */ /* 0x000fe200078e0013 */
[----:B------:R-:W2:Y:S04]  /*154d0*/  LDL.LU R17, [R1+0xc1c] ;  /* 0x000c1c0001117983 */ /* 0x000ea80000300800 */
[----:B------:R-:W2:Y:S04]  /*154e0*/  LDL.LU R18, [R1+0xc18] ;  /* 0x000c180001127983 */ /* 0x000ea80000300800 */
[----:B------:R-:W2:Y:S04]  /*154f0*/  LDL.LU R19, [R1+0xc14] ;  /* 0x000c140001137983 */ /* 0x000ea80000300800 */
[----:B------:R0:W-:Y:S04]  /*15500*/  STL.64 [R1+0xbb0], R26 ;  /* 0x000bb01a01007387 */ /* 0x0001e80000100a00 */
[----:B------:R1:W-:Y:S01]  /*15510*/  STL.64 [R1+0xba8], R24 ;  /* 0x000ba81801007387 */ /* 0x0003e20000100a00 */
[----:B0-----:R-:W-:-:S02]  /*15520*/  IMAD.MOV.U32 R26, RZ, RZ, R28 ;  /* 0x000000ffff1a7224 */ /* 0x001fc400078e001c */
[----:B------:R-:W-:Y:S01]  /*15530*/  IMAD.MOV.U32 R27, RZ, RZ, R23 ;  /* 0x000000ffff1b7224 */ /* 0x000fe200078e0017 */
[----:B-1----:R-:W3:Y:S01]  /*15540*/  LDL.LU R24, [R1+0xc8] ;  /* 0x0000c80001187983 */ /* 0x002ee20000300800 */
[----:B------:R-:W-:-:S03]  /*15550*/  IMAD.MOV.U32 R25, RZ, RZ, R0 ;  /* 0x000000ffff197224 */ /* 0x000fc600078e0000 */
[----:B------:R-:W3:Y:S04]  /*15560*/  LDL.LU R0, [R1+0xc10] ;  /* 0x000c100001007983 */ /* 0x000ee80000300800 */
[----:B------:R-:W3:Y:S04]  /*15570*/  LDL.LU R28, [R1+0xc0c] ;  /* 0x000c0c00011c7983 */ /* 0x000ee80000300800 */
[----:B------:R0:W-:Y:S02]  /*15580*/  STL.64 [R1+0xbc0], R26 ;  /* 0x000bc01a01007387 */ /* 0x0001e40000100a00 */
[----:B0-----:R-:W-:-:S02]  /*15590*/  IMAD.MOV.U32 R26, RZ, RZ, R13 ;  /* 0x000000ffff1a7224 */ /* 0x001fc400078e000d */
[----:B------:R-:W-:-:S05]  /*155a0*/  IMAD.MOV.U32 R27, RZ, RZ, R12 ;  /* 0x000000ffff1b7224 */ /* 0x000fca00078e000c */
[----:B------:R-:W-:Y:S04]  /*155b0*/  STL.64 [R1+0xbd8], R26 ;  /* 0x000bd81a01007387 */ /* 0x000fe80000100a00 */
[----:B----4-:R0:W-:Y:S04]  /*155c0*/  STL.64 [R1+0xbb8], R14 ;  /* 0x000bb80e01007387 */ /* 0x0101e80000100a00 */
[----:B------:R-:W4:Y:S04]  /*155d0*/  LDL.LU R12, [R1+0x40] ;  /* 0x00004000010c7983 */ /* 0x000f280000300800 */
[----:B------:R-:W4:Y:S01]  /*155e0*/  LDL.LU R13, [R1+0x44] ;  /* 0x00004400010d7983 */ /* 0x000f220000300800 */
[----:B--2---:R-:W-:Y:S03]  /*155f0*/  HMMA.16816.F32 R4, R4, R14, R16 ;  /* 0x0000000e0404723c */ /* 0x004fe60000001810 */
[----:B0-----:R-:W2:Y:S04]  /*15600*/  LDL.LU R14, [R1+0x48] ;  /* 0x00004800010e7983 */ /* 0x001ea80000300800 */
[----:B------:R-:W2:Y:S04]  /*15610*/  LDL.LU R15, [R1+0x4c] ;  /* 0x00004c00010f7983 */ /* 0x000ea80000300800 */
[----:B------:R-:W3:Y:S04]  /*15620*/  LDL R23, [R1+0x19c] ;  /* 0x00019c0001177983 */ /* 0x000ee80000100800 */
[----:B--2---:R-:W-:Y:S04]  /*15630*/  STL.64 [R1+0xbd0], R14 ;  /* 0x000bd00e01007387 */ /* 0x004fe80000100a00 */
[----:B----4-:R0:W-:Y:S04]  /*15640*/  STL.64 [R1+0xbc8], R12 ;  /* 0x000bc80c01007387 */ /* 0x0101e80000100a00 */
[----:B---3--:R-:W1:Y:S04]  /*15650*/  LDSM.16.MT88.4 R16, [R23+UR5+0x5000] ;  /* 0x005000051710783b */ /* 0x008e680008004200 */
[----:B0-----:R-:W2:Y:S04]  /*15660*/  LDL.LU R12, [R1+0x50] ;  /* 0x00005000010c7983 */ /* 0x001ea80000300800 */
[----:B------:R-:W2:Y:S04]  /*15670*/  LDL.LU R13, [R1+0x54] ;  /* 0x00005400010d7983 */ /* 0x000ea80000300800 */
[----:B------:R-:W3:Y:S04]  /*15680*/  LDL.LU R14, [R1+0x58] ;  /* 0x00005800010e7983 */ /* 0x000ee80000300800 */
[----:B------:R-:W3:Y:S04]  /*15690*/  LDL.LU R15, [R1+0x5c] ;  /* 0x00005c00010f7983 */ /* 0x000ee80000300800 */
[----:B---3--:R-:W-:Y:S04]  /*156a0*/  STL.64 [R1+0xbe8], R14 ;  /* 0x000be80e01007387 */ /* 0x008fe80000100a00 */
[----:B--2---:R0:W-:Y:S04]  /*156b0*/  STL.64 [R1+0xbe0], R12 ;  /* 0x000be00c01007387 */ /* 0x0041e80000100a00 */
[----:B0-----:R-:W2:Y:S04]  /*156c0*/  LDL.LU R12, [R1+0x60] ;  /* 0x00006000010c7983 */ /* 0x001ea80000300800 */
[----:B------:R-:W2:Y:S04]  /*156d0*/  LDL.LU R13, [R1+0x64] ;  /* 0x00006400010d7983 */ /* 0x000ea80000300800 */
[----:B------:R-:W2:Y:S04]  /*156e0*/  LDL.LU R14, [R1+0x68] ;  /* 0x00006800010e7983 */ /* 0x000ea80000300800 */
[----:B------:R-:W2:Y:S04]  /*156f0*/  LDL.LU R15, [R1+0x6c] ;  /* 0x00006c00010f7983 */ /* 0x000ea80000300800 */
[----:B------:R0:W-:Y:S04]  /*15700*/  STL.64 [R1+0xb60], R6 ;  /* 0x000b600601007387 */ /* 0x0001e80000100a00 */
[----:B------:R3:W-:Y:S01]  /*15710*/  STL.64 [R1+0xb58], R4 ;  /* 0x000b580401007387 */ /* 0x0007e20000100a00 */
[----:B0-----:R-:W-:-:S02]  /*15720*/  IMAD.MOV.U32 R6, RZ, RZ, R29 ;  /* 0x000000ffff067224 */ /* 0x001fc400078e001d */
[----:B---3--:R-:W-:Y:S02]  /*15730*/  IMAD.MOV.U32 R4, RZ, RZ, R20 ;  /* 0x000000ffff047224 */ /* 0x008fe400078e0014 */
[----:B------:R-:W3:Y:S01]  /*15740*/  LDL.LU R20, [R1+0xc08] ;  /* 0x000c080001147983 */ /* 0x000ee20000300800 */
[----:B------:R-:W-:-:S03]  /*15750*/  IMAD.MOV.U32 R5, RZ, RZ, R21 ;  /* 0x000000ffff057224 */ /* 0x000fc600078e0015 */
[----:B------:R-:W4:Y:S04]  /*15760*/  LDL.LU R21, [R1+0xc04] ;  /* 0x000c040001157983 */ /* 0x000f280000300800 */
[----:B------:R-:W2:Y:S01]  /*15770*/  LDL.LU R29, [R1+0xc00] ;  /* 0x000c0000011d7983 */ /* 0x000ea20000300800 */
[----:B------:R-:W-:-:S03]  /*15780*/  IMAD.MOV.U32 R7, RZ, RZ, R8 ;  /* 0x000000ffff077224 */ /* 0x000fc600078e0008 */
[----:B------:R-:W2:Y:S04]  /*15790*/  LDL.LU R8, [R1+0xbfc] ;  /* 0x000bfc0001087983 */ /* 0x000ea80000300800 */
[----:B------:R0:W-:Y:S04]  /*157a0*/  STL.64 [R1+0xb70], R6 ;  /* 0x000b700601007387 */ /* 0x0001e80000100a00 */
[----:B------:R1:W-:Y:S01]  /*157b0*/  STL.64 [R1+0xb68], R4 ;  /* 0x000b680401007387 */ /* 0x0003e20000100a00 */
[----:B0-----:R-:W-:Y:S02]  /*157c0*/  IMAD.MOV.U32 R6, RZ, RZ, R11 ;  /* 0x000000ffff067224 */ /* 0x001fe400078e000b */
[----:B-1----:R-:W-:-:S02]  /*157d0*/  IMAD.MOV.U32 R4, RZ, RZ, R9 ;  /* 0x000000ffff047224 */ /* 0x002fc400078e0009 */
[----:B------:R-:W2:Y:S01]  /*157e0*/  LDL.LU R9, [R1+0xbf8] ;  /* 0x000bf80001097983 */ /* 0x000ea20000300800 */
[----:B------:R-:W-:-:S03]  /*157f0*/  IMAD.MOV.U32 R5, RZ, RZ, R10 ;  /* 0x000000ffff057224 */ /* 0x000fc600078e000a */
[----:B------:R-:W2:Y:S04]  /*15800*/  LDL.LU R10, [R1+0xbf4] ;  /* 0x000bf400010a7983 */ /* 0x000ea80000300800 */
[----:B------:R-:W2:Y:S01]  /*15810*/  LDL.LU R11, [R1+0xbf0] ;  /* 0x000bf000010b7983 */ /* 0x000ea20000300800 */
[----:B------:R-:W-:-:S05]  /*15820*/  IMAD.MOV.U32 R7, RZ, RZ, R22 ;  /* 0x000000ffff077224 */ /* 0x000fca00078e0016 */
[----:B------:R-:W-:Y:S04]  /*15830*/  STL.64 [R1+0xb80], R6 ;  /* 0x000b800601007387 */ /* 0x000fe80000100a00 */
[----:B------:R3:W-:Y:S01]  /*15840*/  STL.64 [R1+0xb78], R4 ;  /* 0x000b780401007387 */ /* 0x0007e20000100a00 */
[----:B------:R-:W-:Y:S02]  /*15850*/  IMAD.MOV.U32 R26, RZ, RZ, R24 ;  /* 0x000000ffff1a7224 */ /* 0x000fe400078e0018 */
[----:B------:R-:W-:Y:S01]  /*15860*/  IMAD.MOV.U32 R27, RZ, RZ, R25 ;  /* 0x000000ffff1b7224 */ /* 0x000fe200078e0019 */
[----:B------:R-:W-:Y:S04]  /*15870*/  STL [R1+0xb54], R18 ;  /* 0x000b541201007387 */ /* 0x000fe80000100800 */
[----:B------:R-:W-:Y:S01]  /*15880*/  STL [R1+0xb50], R19 ;  /* 0x000b501301007387 */ /* 0x000fe20000100800 */
[----:B---3--:R-:W-:-:S02]  /*15890*/  IMAD.MOV.U32 R5, RZ, RZ, R20 ;  /* 0x000000ffff057224 */ /* 0x008fc400078e0014 */
[----:B----4-:R-:W-:Y:S02]  /*158a0*/  IMAD.MOV.U32 R4, RZ, RZ, R21 ;  /* 0x000000ffff047224 */ /* 0x010fe400078e0015 */
[----:B--2---:R-:W0:Y:S01]  /*158b0*/  LDSM.16.MT88.4 R20, [R29+UR5+0x5400] ;  /* 0x005400051d14783b */ /* 0x004e220008004200 */
[----:B------:R-:W-:Y:S03]  /*158c0*/  HMMA.16816.F32 R24, R8, R26, R12 ;  /* 0x0000001a0818723c */ /* 0x000fe6000000180c */
[----:B0-----:R-:W-:Y:S04]  /*158d0*/  STL.64 [R1+0xb28], R22 ;  /* 0x000b281601007387 */ /* 0x001fe80000100a00 */
[----:B------:R-:W-:Y:S04]  /*158e0*/  STL.64 [R1+0xb20], R20 ;  /* 0x000b201401007387 */ /* 0x000fe80000100a00 */
[----:B------:R-:W2:Y:S04]  /*158f0*/  LDL.LU.64 R14, [R1+0xbe8] ;  /* 0x000be800010e7983 */ /* 0x000ea80000300a00 */
[----:B------:R-:W2:Y:S04]  /*15900*/  LDL.LU.64 R12, [R1+0xbe0] ;  /* 0x000be000010c7983 */ /* 0x000ea80000300a00 */
[----:B------:R-:W-:Y:S04]  /*15910*/  STL.64 [R1+0x60], R24 ;  /* 0x0000601801007387 */ /* 0x000fe80000100a00 */
[----:B------:R0:W-:Y:S04]  /*15920*/  STL.64 [R1+0x68], R26 ;  /* 0x0000681a01007387 */ /* 0x0001e80000100a00 */
[----:B0-----:R-:W2:Y:S01]  /*15930*/  LDL.LU.64 R26, [R1+0xbd8] ;  /* 0x000bd800011a7983 */ /* 0x001ea20000300a00 */
[----:B------:R-:W-:-:S02]  /*15940*/  IMAD.MOV.U32 R20, RZ, RZ, R3 ;  /* 0x000000ffff147224 */ /* 0x000fc400078e0003 */
[----:B------:R-:W-:Y:S01]  /*15950*/  IMAD.MOV.U32 R21, RZ, RZ, R2 ;  /* 0x000000ffff157224 */ /* 0x000fe200078e0002 */
[----:B--2---:R-:W-:Y:S01]  /*15960*/  HMMA.16816.F32 R24, R8, R26, R12 ;  /* 0x0000001a0818723c */ /* 0x004fe2000000180c */
[----:B------:R-:W2:Y:S04]  /*15970*/  LDL.LU.64 R14, [R1+0xbd0] ;  /* 0x000bd000010e7983 */ /* 0x000ea80000300a00 */
[----:B------:R-:W2:-:S14]  /*15980*/  LDL.LU.64 R12, [R1+0xbc8] ;  /* 0x000bc800010c7983 */ /* 0x000e9c0000300a00 */
[----:B------:R-:W-:Y:S01]  /*15990*/  IMAD.MOV.U32 R3, RZ, RZ, R26 ;  /* 0x000000ffff037224 */ /* 0x000fe200078e001a */
[----:B------:R2:W-:Y:S01]  /*159a0*/  STL [R1+0x50], R24 ;  /* 0x0000501801007387 */ /* 0x0005e20000100800 */
[----:B------:R-:W-:-:S03]  /*159b0*/  IMAD.MOV.U32 R2, RZ, RZ, R27 ;  /* 0x000000ffff027224 */ /* 0x000fc600078e001b */
[----:B------:R-:W2:Y:S01]  /*159c0*/  LDL.LU.64 R26, [R1+0xbc0] ;  /* 0x000bc000011a7983 */ /* 0x000ea20000300a00 */
[----:B------:R-:W-:Y:S02]  /*159d0*/  IMAD.MOV.U32 R29, RZ, RZ, R25 ;  /* 0x000000ffff1d7224 */ /* 0x000fe400078e0019 */
[----:B--2---:R-:W-:Y:S01]  /*159e0*/  HMMA.16816.F32 R24, R8, R26, R12 ;  /* 0x0000001a0818723c */ /* 0x004fe2000000180c */
[----:B------:R-:W2:-:S15]  /*159f0*/  LDL.LU.64 R14, [R1+0xbb8] ;  /* 0x000bb800010e7983 */ /* 0x000e9e0000300a00 */
[----:B------:R-:W-:-:S03]  /*15a00*/  NOP ;  /* 0x0000000000007918 */ /* 0x000fc60000000000 */
[----:B------:R-:W-:Y:S02]  /*15a10*/  IMAD.MOV.U32 R22, RZ, RZ, R26 ;  /* 0x000000ffff167224 */ /* 0x000fe400078e001a */
[----:B------:R-:W-:Y:S02]  /*15a20*/  IMAD.MOV.U32 R23, RZ, RZ, R27 ;  /* 0x000000ffff177224 */ /* 0x000fe400078e001b */
[----:B------:R-:W-:Y:S01]  /*15a30*/  IMAD.MOV.U32 R18, RZ, RZ, R24 ;  /* 0x000000ffff127224 */ /* 0x000fe200078e0018 */
[----:B------:R-:W2:Y:S01]  /*15a40*/  LDL.LU.64 R26, [R1+0xbb0] ;  /* 0x000bb000011a7983 */ /* 0x000ea20000300a00 */
[----:B------:R-:W-:-:S03]  /*15a50*/  IMAD.MOV.U32 R19, RZ, RZ, R25 ;  /* 0x000000ffff137224 */ /* 0x000fc600078e0019 */
[----:B------:R-:W2:Y:S02]  /*15a60*/  LDL.LU.64 R24, [R1+0xba8] ;  /* 0x000ba80001187983 */ /* 0x000ea40000300a00 */
[----:B--2---:R-:W-:Y:S02]  /*15a70*/  HMMA.16816.F32 R8, R8, R14, R24 ;  /* 0x0000000e0808723c */ /* 0x004fe40000001818 */
[----:B------:R-:W2:Y:S04]  /*15a80*/  LDL.LU.64 R26, [R1+0xba0] ;  /* 0x000ba000011a7983 */ /* 0x000ea80000300a00 */
[----:B------:R-:W2:Y:S04]  /*15a90*/  LDL.LU.64 R24, [R1+0xb98] ;  /* 0x000b980001187983 */ /* 0x000ea80000300a00 */
[----:B------:R-:W2:Y:S04]  /*15aa0*/  LDL.LU.64 R14, [R1+0xb90] ;  /* 0x000b9000010e7983 */ /* 0x000ea80000300a00 */
[----:B------:R-:W2:Y:S05]  /*15ab0*/  LDL.LU.64 R12, [R1+0xb88] ;  /* 0x000b8800010c7983 */ /* 0x000eaa0000300a00 */
[----:B------:R-:W-:Y:S04]  /*15ac0*/  STL.64 [R1+0x20], R8 ;  /* 0x0000200801007387 */ /* 0x000fe80000100a00 */
[----:B------:R-:W-:Y:S04]  /*15ad0*/  STL.64 [R1+0x28], R10 ;  /* 0x0000280a01007387 */ /* 0x000fe80000100a00 */
[----:B------:R-:W3:Y:S01]  /*15ae0*/  LDL.LU.64 R6, [R1+0xb80] ;  /* 0x000b800001067983 */ /* 0x000ee20000300a00 */
[----:B--2---:R-:W-:Y:S03]  /*15af0*/  HMMA.16816.F32 R24, R12, R4, R24 ;  /* 0x000000040c18723c */ /* 0x004fe60000001818 */
[----:B------:R-:W3:-:S15]  /*15b00*/  LDL.LU.64 R4, [R1+0xb78] ;  /* 0x000b780001047983 */ /* 0x000ede0000300a00 */
[----:B------:R-:W-:Y:S01]  /*15b10*/  NOP ;  /* 0x0000000000007918 */ /* 0x000fe20000000000 */
[----:B------:R0:W-:Y:S04]  /*15b20*/  STL.64 [R1], R24 ;  /* 0x0000001801007387 */ /* 0x0001e80000100a00 */
[----:B0-----:R-:W3:Y:S04]  /*15b30*/  LDL R24, [R1+0xd0] ;  /* 0x0000d00001187983 */ /* 0x001ee80000100800 */
[----:B------:R-:W3:Y:S01]  /*15b40*/  LDL R25, [R1+0xd4] ;  /* 0x0000d40001197983 */ /* 0x000ee20000100800 */
[----:B------:R-:W-:Y:S02]  /*15b50*/  IMAD.MOV.U32 R8, RZ, RZ, R28 ;  /* 0x000000ffff087224 */ /* 0x000fe400078e001c */
[----:B------:R-:W-:-:S02]  /*15b60*/  IMAD.MOV.U32 R9, RZ, RZ, R0 ;  /* 0x000000ffff097224 */ /* 0x000fc400078e0000 */
[----:B------:R-:W-:Y:S02]  /*15b70*/  IMAD.MOV.U32 R28, RZ, RZ, R26 ;  /* 0x000000ffff1c7224 */ /* 0x000fe400078e001a */
[----:B------:R-:W-:Y:S02]  /*15b80*/  IMAD.MOV.U32 R0, RZ, RZ, R27 ;  /* 0x000000ffff007224 */ /* 0x000fe400078e001b */
[----:B---3--:R-:W-:Y:S01]  /*15b90*/  HMMA.16816.F32 R24, R12, R24, R4 ;  /* 0x000000180c18723c */ /* 0x008fe20000001804 */
[----:B------:R-:W2:Y:S04]  /*15ba0*/  LDL.LU.64 R6, [R1+0xb70] ;  /* 0x000b700001067983 */ /* 0x000ea80000300a00 */
[----:B------:R-:W2:-:S14]  /*15bb0*/  LDL.LU.64 R4, [R1+0xb68] ;  /* 0x000b680001047983 */ /* 0x000e9c0000300a00 */
[----:B------:R-:W-:Y:S04]  /*15bc0*/  STL.64 [R1+0xb10], R26 ;  /* 0x000b101a01007387 */ /* 0x000fe80000100a00 */
[----:B------:R0:W-:Y:S04]  /*15bd0*/  STL.64 [R1+0xb08], R24 ;  /* 0x000b081801007387 */ /* 0x0001e80000100a00 */
[----:B0-----:R-:W3:Y:S04]  /*15be0*/  LDL.LU.64 R24, [R1+0xb0] ;  /* 0x0000b00001187983 */ /* 0x001ee80000300a00 */
[----:B------:R-:W4:Y:S01]  /*15bf0*/  LDL.LU.64 R26, [R1+0xb8] ;  /* 0x0000b800011a7983 */ /* 0x000f220000300a00 */
[----:B--2---:R-:W-:Y:S03]  /*15c00*/  HMMA.16816.F32 R8, R12, R8, R4 ;  /* 0x000000080c08723c */ /* 0x004fe60000001804 */
[----:B------:R-:W2:Y:S04]  /*15c10*/  LDL.LU.64 R6, [R1+0xb60] ;  /* 0x000b600001067983 */ /* 0x000ea80000300a00 */
[----:B------:R-:W2:-:S12]  /*15c20*/  LDL.LU.64 R4, [R1+0xb58] ;  /* 0x000b580001047983 */ /* 0x000e980000300a00 */
[----:B------:R-:W-:Y:S04]  /*15c30*/  STL.64 [R1+0xb00], R10 ;  /* 0x000b000a01007387 */ /* 0x000fe80000100a00 */
[----:B------:R0:W-:Y:S04]  /*15c40*/  STL.64 [R1+0xaf8], R8 ;  /* 0x000af80801007387 */ /* 0x0001e80000100a00 */
[----:B0-----:R-:W3:Y:S04]  /*15c50*/  LDL.LU.64 R8, [R1+0xd0] ;  /* 0x0000d00001087983 */ /* 0x001ee80000300a00 */
[----:B------:R-:W3:Y:S01]  /*15c60*/  LDL.LU.64 R10, [R1+0xd8] ;  /* 0x0000d800010a7983 */ /* 0x000ee20000300a00 */
[----:B--2---:R-:W-:Y:S03]  /*15c70*/  HMMA.16816.F32 R12, R12, R20, R4 ;  /* 0x000000140c0c723c */ /* 0x004fe60000001804 */
[----:B---3--:R-:W-:Y:S04]  /*15c80*/  STL.64 [R1+0xb48], R10 ;  /* 0x000b480a01007387 */ /* 0x008fe80000100a00 */
[----:B------:R0:W-:Y:S04]  /*15c90*/  STL.64 [R1+0xb40], R8 ;  /* 0x000b400801007387 */ /* 0x0001e80000100a00 */
[----:B0-----:R-:W2:Y:S04]  /*15ca0*/  LDL.LU R8, [R1+0x60] ;  /* 0x0000600001087983 */ /* 0x001ea80000300800 */
[----:B------:R-:W2:Y:S04]  /*15cb0*/  LDL.LU R9, [R1+0x64] ;  /* 0x0000640001097983 */ /* 0x000ea80000300800 */
[----:B------:R-:W2:Y:S04]  /*15cc0*/  LDL.LU R10, [R1+0x68] ;  /* 0x00006800010a7983 */ /* 0x000ea80000300800 */
[----:B------:R-:W2:Y:S04]  /*15cd0*/  LDL.LU R11, [R1+0x6c] ;  /* 0x00006c00010b7983 */ /* 0x000ea80000300800 */
[----:B------:R-:W3:Y:S04]  /*15ce0*/  LDL R7, [R1+0x19c] ;  /* 0x00019c0001077983 */ /* 0x000ee80000100800 */
[----:B------:R0:W-:Y:S02]  /*15cf0*/  STL.64 [R1+0xb38], R20 ;  /* 0x000b381401007387 */ /* 0x0001e40000100a00 */
[----:B0-----:R-:W-:-:S02]  /*15d00*/  IMAD.MOV.U32 R20, RZ, RZ, R18 ;  /* 0x000000ffff147224 */ /* 0x001fc400078e0012 */
[----:B------:R-:W2:Y:S01]  /*15d10*/  LDL.LU R18, [R1+0xb54] ;  /* 0x000b540001127983 */ /* 0x000ea20000300800 */
[----:B------:R-:W-:-:S03]  /*15d20*/  IMAD.MOV.U32 R21, RZ, RZ, R19 ;  /* 0x000000ffff157224 */ /* 0x000fc600078e0013 */
[----:B------:R-:W2:Y:S04]  /*15d30*/  LDL.LU R19, [R1+0xb50] ;  /* 0x000b500001137983 */ /* 0x000ea80000300800 */
[----:B------:R-:W-:Y:S04]  /*15d40*/  STL.64 [R1+0xaf0], R14 ;  /* 0x000af00e01007387 */ /* 0x000fe80000100a00 */
[----:B------:R0:W-:Y:S04]  /*15d50*/  STL.64 [R1+0xae8], R12 ;  /* 0x000ae80c01007387 */ /* 0x0001e80000100a00 */
[----:B0-----:R-:W4:Y:S04]  /*15d60*/  LDL.LU.64 R12, [R1+0x100] ;  /* 0x00010000010c7983 */ /* 0x001f280000300a00 */
[----:B------:R-:W4:Y:S04]  /*15d70*/  LDL.LU.64 R14, [R1+0x108] ;  /* 0x00010800010e7983 */ /* 0x000f280000300a00 */
[----:B---3--:R-:W0:Y:S01]  /*15d80*/  LDSM.16.MT88.4 R4, [R7+UR5+0x5400] ;  /* 0x005400050704783b */ /* 0x008e220008004200 */
[----:B--2---:R-:W-:Y:S03]  /*15d90*/  HMMA.16816.F32 R8, R16, R24, R8 ;  /* 0x000000181008723c */ /* 0x004fe60000001808 */
[----:B0-----:R-:W-:Y:S04]  /*15da0*/  STL [R1+0xacc], R4 ;  /* 0x000acc0401007387 */ /* 0x001fe80000100800 */
[----:B------:R0:W-:Y:S04]  /*15db0*/  STL [R1+0xac8], R5 ;  /* 0x000ac80501007387 */ /* 0x0001e80000100800 */
[----:B------:R1:W-:Y:S04]  /*15dc0*/  STL [R1+0xac4], R6 ;  /* 0x000ac40601007387 */ /* 0x0003e80000100800 */
[----:B------:R2:W-:Y:S01]  /*15dd0*/  STL [R1+0xac0], R7 ;  /* 0x000ac00701007387 */ /* 0x0005e20000100800 */
[----:B0-----:R-:W-:-:S03]  /*15de0*/  IMAD.MOV.U32 R5, RZ, RZ, R29 ;  /* 0x000000ffff057224 */ /* 0x001fc600078e001d */
[----:B------:R-:W3:Y:S01]  /*15df0*/  LDL.LU R4, [R1+0x50] ;  /* 0x0000500001047983 */ /* 0x000ee20000300800 */
[----:B-1----:R-:W-:Y:S02]  /*15e00*/  IMAD.MOV.U32 R6, RZ, RZ, R3 ;  /* 0x000000ffff067224 */ /* 0x002fe400078e0003 */
[----:B------:R-:W-:Y:S01]  /*15e10*/  IMAD.MOV.U32 R3, RZ, RZ, R10 ;  /* 0x000000ffff037224 */ /* 0x000fe200078e000a */
[----:B------:R0:W-:Y:S01]  /*15e20*/  STL [R1+0x30], R8 ;  /* 0x0000300801007387 */ /* 0x0001e20000100800 */
[----:B--2---:R-:W-:Y:S02]  /*15e30*/  IMAD.MOV.U32 R7, RZ, RZ, R2 ;  /* 0x000000ffff077224 */ /* 0x004fe400078e0002 */
[----:B------:R-:W-:Y:S02]  /*15e40*/  IMAD.MOV.U32 R2, RZ, RZ, R11 ;  /* 0x000000ffff027224 */ /* 0x000fe400078e000b */
[----:B------:R-:W-:Y:S01]  /*15e50*/  IMAD.MOV.U32 R29, RZ, RZ, R9 ;  /* 0x000000ffff1d7224 */ /* 0x000fe200078e0009 */
[----:B------:R-:W2:Y:S04]  /*15e60*/  LDL.LU.64 R10, [R1+0xb48] ;  /* 0x000b4800010a7983 */ /* 0x000ea80000300a00 */
[----:B0-----:R-:W3:Y:S01]  /*15e70*/  LDL.LU.64 R8, [R1+0xb40] ;  /* 0x000b400001087983 */ /* 0x001ee20000300a00 */
[C---:B----4-:R-:W-:Y:S03]  /*15e80*/  HMMA.16816.F32 R20, R16.reuse, R12, R20 ;  /* 0x0000000c1014723c */ /* 0x050fe60000001814 */
[----:B------:R0:W-:Y:S04]  /*15e90*/  STL.64 [R1+0xb30], R26 ;  /* 0x000b301a01007387 */ /* 0x0001e80000100a00 */
[----:B------:R-:W4:Y:S04]  /*15ea0*/  LDL.LU R24, [R1+0x20] ;  /* 0x0000200001187983 */ /* 0x000f280000300800 */
[----:B------:R-:W4:Y:S04]  /*15eb0*/  LDL.LU R25, [R1+0x24] ;  /* 0x0000240001197983 */ /* 0x000f280000300800 */
[----:B0-----:R-:W4:Y:S04]  /*15ec0*/  LDL.LU R26, [R1+0x28] ;  /* 0x00002800011a7983 */ /* 0x001f280000300800 */
[----:B------:R-:W4:Y:S04]  /*15ed0*/  LDL.LU R27, [R1+0x2c] ;  /* 0x00002c00011b7983 */ /* 0x000f280000300800 */
[----:B------:R-:W-:Y:S04]  /*15ee0*/  STL [R1+0xad8], R3 ;  /* 0x000ad80301007387 */ /* 0x000fe80000100800 */
[----:B------:R-:W-:Y:S04]  /*15ef0*/  STL [R1+0xad4], R29 ;  /* 0x000ad41d01007387 */ /* 0x000fe80000100800 */
[----:B------:R-:W-:Y:S01]  /*15f00*/  STL [R1+0xad0], R2 ;  /* 0x000ad00201007387 */ /* 0x000fe20000100800 */
[----:B---3--:R-:W-:Y:S03]  /*15f10*/  HMMA.16816.F32 R4, R16, R8, R4 ;  /* 0x000000081004723c */ /* 0x008fe60000001804 */
[----:B--2---:R-:W-:Y:S04]  /*15f20*/  STL.64 [R1+0xb18], R10 ;  /* 0x000b180a01007387 */ /* 0x004fe80000100a00 */
[----:B------:R-:W2:-:S12]  /*15f30*/  LDL.LU R8, [R1] ;  /* 0x0000000001087983 */ /* 0x000e980000300800 */
[----:B------:R0:W-:Y:S04]  /*15f40*/  STL.64 [R1+0x50], R4 ;  /* 0x0000500401007387 */ /* 0x0001e80000100a00 */
[----:B------:R1:W-:Y:S04]  /*15f50*/  STL.64 [R1+0x58], R6 ;  /* 0x0000580601007387 */ /* 0x0003e80000100a00 */
[----:B------:R-:W2:Y:S01]  /*15f60*/  LDL.LU R9, [R1+0x4] ;  /* 0x0000040001097983 */ /* 0x000ea20000300800 */
[----:B0-----:R-:W-:Y:S02]  /*15f70*/  IMAD.MOV.U32 R4, RZ, RZ, R20 ;  /* 0x000000ffff047224 */ /* 0x001fe400078e0014 */
[----:B------:R-:W-:-:S02]  /*15f80*/  IMAD.MOV.U32 R5, RZ, RZ, R21 ;  /* 0x000000ffff057224 */ /* 0x000fc400078e0015 */
[----:B------:R-:W4:Y:S01]  /*15f90*/  LDL.LU.64 R20, [R1+0xb38] ;  /* 0x000b380001147983 */ /* 0x000f220000300a00 */
[----:B-1----:R-:W-:-:S03]  /*15fa0*/  IMAD.MOV.U32 R6, RZ, RZ, R22 ;  /* 0x000000ffff067224 */ /* 0x002fc600078e0016 */
[----:B------:R-:W-:Y:S01]  /*15fb0*/  STL [R1+0xae0], R5 ;  /* 0x000ae00501007387 */ /* 0x000fe20000100800 */
[----:B------:R-:W-:-:S03]  /*15fc0*/  IMAD.MOV.U32 R7, RZ, RZ, R23 ;  /* 0x000000ffff077224 */ /* 0x000fc600078e0017 */
[----:B------:R-:W-:Y:S01]  /*15fd0*/  STL [R1+0xadc], R4 ;  /* 0x000adc0401007387 */ /* 0x000fe20000100800 */
[----:B----4-:R-:W-:Y:S03]  /*15fe0*/  HMMA.16816.F32 R16, R16, R20, R24 ;  /* 0x000000141010723c */ /* 0x010fe60000001818 */
[----:B------:R-:W2:Y:S04]  /*15ff0*/  LDL.LU.64 R26, [R1+0xb30] ;  /* 0x000b3000011a7983 */ /* 0x000ea80000300a00 */
[----:B------:R-:W2:Y:S04]  /*16000*/  LDL.LU.64 R22, [R1+0xb28] ;  /* 0x000b280001167983 */ /* 0x000ea80000300a00 */
[----:B------:R-:W2:Y:S01]  /*16010*/  LDL.LU.64 R20, [R1+0xb20] ;  /* 0x000b200001147983 */ /* 0x000ea20000300a00 */
[----:B------:R-:W-:-:S02]  /*16020*/  IMAD.MOV.U32 R10, RZ, RZ, R28 ;  /* 0x000000ffff0a7224 */ /* 0x000fc400078e001c */
[----:B------:R-:W-:-:S05]  /*16030*/  IMAD.MOV.U32 R11, RZ, RZ, R0 ;  /* 0x000000ffff0b7224 */ /* 0x000fca00078e0000 */
[----:B------:R-:W-:Y:S01]  /*16040*/  STL.64 [R1+0x80], R16 ;  /* 0x0000801001007387 */ /* 0x000fe20000100a00 */
[----:B------:R-:W-:-:S03]  /*16050*/  IMAD.MOV.U32 R29, RZ, RZ, R19 ;  /* 0x000000ffff1d7224 */ /* 0x000fc600078e0013 */
[----:B------:R-:W3:Y:S01]  /*16060*/  LDL R19, [R1+0x8c4] ;  /* 0x0008c40001137983 */ /* 0x000ee20000100800 */
[----:B------:R-:W-:Y:S01]  /*16070*/  IMAD.MOV.U32 R3, RZ, RZ, R18 ;  /* 0x000000ffff037224 */ /* 0x000fe200078e0012 */
[----:B--2---:R-:W-:Y:S01]  /*16080*/  HMMA.16816.F32 R8, R20, R26, R8 ;  /* 0x0000001a1408723c */ /* 0x004fe20000001808 */
[----:B------:R-:W-:Y:S02]  /*16090*/  IMAD.MOV.U32 R2, RZ, RZ, R26 ;  /* 0x000000ffff027224 */ /* 0x000fe400078e001a */
[----:B------:R-:W-:-:S15]  /*160a0*/  IMAD.MOV.U32 R18, RZ, RZ, R27 ;  /* 0x000000ffff127224 */ /* 0x000fde00078e001b */
[----:B------:R-:W-:Y:S01]  /*160b0*/  NOP ;  /* 0x0000000000007918 */ /* 0x000fe20000000000 */
[----:B------:R-:W-:Y:S04]  /*160c0*/  STL.64 [R1+0xa0], R8 ;  /* 0x0000a00801007387 */ /* 0x000fe80000100a00 */
[----:B------:R0:W-:Y:S04]  /*160d0*/  STL.64 [R1+0xa8], R10 ;  /* 0x0000a80a01007387 */ /* 0x0001e80000100a00 */
[----:B0-----:R-:W2:Y:S04]  /*160e0*/  LDL.LU.64 R10, [R1+0xb18] ;  /* 0x000b1800010a7983 */ /* 0x001ea80000300a00 */
[----:B------:R-:W4:Y:S04]  /*160f0*/  LDL.LU.64 R26, [R1+0xb10] ;  /* 0x000b1000011a7983 */ /* 0x000f280000300a00 */
[----:B------:R-:W4:Y:S01]  /*16100*/  LDL.LU.64 R24, [R1+0xb08] ;  /* 0x000b080001187983 */ /* 0x000f220000300a00 */
[----:B--2---:R-:W-:-:S02]  /*16110*/  IMAD.MOV.U32 R5, RZ, RZ, R10 ;  /* 0x000000ffff057224 */ /* 0x004fc400078e000a */
[----:B------:R-:W-:Y:S01]  /*16120*/  IMAD.MOV.U32 R4, RZ, RZ, R11 ;  /* 0x000000ffff047224 */ /* 0x000fe200078e000b */
[----:B----4-:R-:W-:Y:S01]  /*16130*/  HMMA.16816.F32 R24, R20, R10, R24 ;  /* 0x0000000a1418723c */ /* 0x010fe20000001818 */
[----:B------:R-:W2:Y:S04]  /*16140*/  LDL.LU.64 R10, [R1+0xb00] ;  /* 0x000b0000010a7983 */ /* 0x000ea80000300a00 */
[----:B------:R-:W2:Y:S01]  /*16150*/  LDL.LU.64 R8, [R1+0xaf8] ;  /* 0x000af80001087983 */ /* 0x000ea20000300a00 */
[----:B------:R-:W-:Y:S02]  /*16160*/  IMAD.MOV.U32 R17, RZ, RZ, R14 ;  /* 0x000000ffff117224 */ /* 0x000fe400078e000e */
[----:B------:R-:W-:-:S11]  /*16170*/  IMAD.MOV.U32 R16, RZ, RZ, R15 ;  /* 0x000000ffff107224 */ /* 0x000fd600078e000f */
[----:B------:R-:W-:Y:S01]  /*16180*/  IMAD.MOV.U32 R28, RZ, RZ, R26 ;  /* 0x000000ffff1c7224 */ /* 0x000fe200078e001a */
[----:B------:R-:W-:Y:S01]  /*16190*/  STL.64 [R1+0x70], R24 ;  /* 0x0000701801007387 */ /* 0x000fe20000100a00 */
[----:B------:R-:W-:-:S03]  /*161a0*/  IMAD.MOV.U32 R0, RZ, RZ, R27 ;  /* 0x000000ffff007224 */ /* 0x000fc600078e001b */
[----:B------:R-:W4:Y:S04]  /*161b0*/  LDL R26, [R1+0x198] ;  /* 0x00019800011a7983 */ /* 0x000f280000100800 */
[----:B------:R-:W3:Y:S01]  /*161c0*/  LDL R27, [R1+0x19c] ;  /* 0x00019c00011b7983 */ /* 0x000ee20000100800 */
[----:B--2---:R-:W-:-:S15]  /*161d0*/  HMMA.16816.F32 R8, R20, R14, R8 ;  /* 0x0000000e1408723c */ /* 0x004fde0000001808 */
[----:B------:R-:W-:-:S04]  /*161e0*/  NOP ;  /* 0x0000000000007918 */ /* 0x000fc80000000000 */
[----:B------:R-:W-:Y:S04]  /*161f0*/  STL.64 [R1+0x60], R8 ;  /* 0x0000600801007387 */ /* 0x000fe80000100a00 */
[----:B------:R0:W-:Y:S04]  /*16200*/  STL.64 [R1+0x68], R10 ;  /* 0x0000680a01007387 */ /* 0x0001e80000100a00 */
[----:B------:R-:W2:Y:S04]  /*16210*/  LDL.LU.64 R14, [R1+0xaf0] ;  /* 0x000af000010e7983 */ /* 0x000ea80000300a00 */
[----:B------:R-:W2:Y:S04]  /*16220*/  LDL.LU.64 R12, [R1+0xae8] ;  /* 0x000ae800010c7983 */ /* 0x000ea80000300a00 */
[----:B0-----:R-:W2:Y:S02]  /*16230*/  LDL.LU.64 R10, [R1+0x128] ;  /* 0x00012800010a7983 */ /* 0x001ea40000300a00 */
[----:B--2---:R-:W-:Y:S01]  /*16240*/  HMMA.16816.F32 R12, R20, R10, R12 ;  /* 0x0000000a140c723c */ /* 0x004fe2000000180c */
[----:B------:R-:W-:-:S02]  /*16250*/  IMAD.MOV.U32 R25, RZ, RZ, R10 ;  /* 0x000000ffff197224 */ /* 0x000fc400078e000a */
[----:B------:R-:W-:Y:S02]  /*16260*/  IMAD.MOV.U32 R24, RZ, RZ, R11 ;  /* 0x000000ffff187224 */ /* 0x000fe400078e000b */
[----:B----4-:R-:W0:-:S14]  /*16270*/  LDSM.16.MT88.4 R8, [R26+UR5+0x5800] ;  /* 0x005800051a08783b */ /* 0x010e1c0008004200 */
[----:B------:R-:W-:Y:S04]  /*16280*/  STL.64 [R1+0x40], R12 ;  /* 0x0000400c01007387 */ /* 0x000fe80000100a00 */
[----:B------:R-:W-:Y:S01]  /*16290*/  STL.64 [R1+0x48], R14 ;  /* 0x0000480e01007387 */ /* 0x000fe20000100a00 */
[----:B------:R-:W-:Y:S02]  /*162a0*/  IMAD.MOV.U32 R22, RZ, RZ, R5 ;  /* 0x000000ffff167224 */ /* 0x000fe400078e0005 */
[----:B------:R-:W-:Y:S01]  /*162b0*/  IMAD.MOV.U32 R23, RZ, RZ, R4 ;  /* 0x000000ffff177224 */ /* 0x000fe200078e0004 */
[----:B---3--:R-:W-:Y:S04]  /*162c0*/  LDSM.16.M88.4 R12, [R19+UR5+0x1080] ;  /* 0x00108005130c783b */ /* 0x008fe80008000200 */
[----:B0-----:R-:W-:Y:S04]  /*162d0*/  STL.64 [R1+0xa90], R10 ;  /* 0x000a900a01007387 */ /* 0x001fe80000100a00 */
[----:B------:R-:W-:Y:S04]  /*162e0*/  STL.64 [R1+0xa88], R8 ;  /* 0x000a880801007387 */ /* 0x000fe80000100a00 */
[----:B------:R-:W0:Y:S04]  /*162f0*/  LDSM.16.M88.4 R8, [R19+UR5+0x80] ;  /* 0x000080051308783b */ /* 0x000e280008000200 */
[----:B------:R-:W2:Y:S04]  /*16300*/  LDL.LU R5, [R1+0xae0] ;  /* 0x000ae00001057983 */ /* 0x000ea80000300800 */
[----:B0-----:R0:W-:Y:S04]  /*16310*/  STL.64 [R1+0x20], R8 ;  /* 0x0000200801007387 */ /* 0x0011e80000100a00 */
[----:B------:R1:W-:Y:S04]  /*16320*/  STL.64 [R1+0x28], R10 ;  /* 0x0000280a01007387 */ /* 0x0003e80000100a00 */
[----:B------:R-:W3:Y:S04]  /*16330*/  LDL.LU R4, [R1+0xadc] ;  /* 0x000adc0001047983 */ /* 0x000ee80000300800 */
[----:B------:R4:W-:Y:S04]  /*16340*/  STL.64 [R1+0xab0], R22 ;  /* 0x000ab01601007387 */ /* 0x0009e80000100a00 */
[----:B0-----:R-:W2:Y:S01]  /*16350*/  LDL.LU R8, [R1+0x80] ;  /* 0x0000800001087983 */ /* 0x001ea20000300800 */
[----:B-1----:R-:W-:-:S03]  /*16360*/  IMAD.MOV.U32 R10, RZ, RZ, R3 ;  /* 0x000000ffff0a7224 */ /* 0x002fc600078e0003 */
[----:B------:R-:W2:Y:S01]  /*16370*/  LDL.LU R9, [R1+0x84] ;  /* 0x0000840001097983 */ /* 0x000ea20000300800 */
[----:B------:R-:W-:-:S03]  /*16380*/  IMAD.MOV.U32 R11, RZ, RZ, R29 ;  /* 0x000000ffff0b7224 */ /* 0x000fc600078e001d */
[----:B------:R-:W3:Y:S04]  /*16390*/  LDL.LU R3, [R1+0xad8] ;  /* 0x000ad80001037983 */ /* 0x000ee80000300800 */
[----:B------:R-:W3:Y:S01]  /*163a0*/  LDL.LU R29, [R1+0xad4] ;  /* 0x000ad400011d7983 */ /* 0x000ee20000300800 */
[----:B----4-:R-:W-:-:S03]  /*163b0*/  IMAD.MOV.U32 R22, RZ, RZ, R2 ;  /* 0x000000ffff167224 */ /* 0x010fc600078e0002 */
[----:B------:R-:W4:Y:S04]  /*163c0*/  LDL.LU R2, [R1+0xad0] ;  /* 0x000ad00001027983 */ /* 0x000f280000300800 */
[----:B------:R0:W-:Y:S02]  /*163d0*/  STL.64 [R1+0xaa0], R10 ;  /* 0x000aa00a01007387 */ /* 0x0001e40000100a00 */
[----:B0-----:R-:W-:Y:S02]  /*163e0*/  IMAD.MOV.U32 R10, RZ, RZ, R17 ;  /* 0x000000ffff0a7224 */ /* 0x001fe400078e0011 */
[----:B------:R-:W-:Y:S01]  /*163f0*/  IMAD.MOV.U32 R11, RZ, RZ, R16 ;  /* 0x000000ffff0b7224 */ /* 0x000fe200078e0010 */
[----:B--2---:R0:W-:Y:S04]  /*16400*/  STL.64 [R1+0xa98], R8 ;  /* 0x000a980801007387 */ /* 0x0041e80000100a00 */
[----:B------:R1:W-:Y:S04]  /*16410*/  STL.64 [R1+0xab8], R10 ;  /* 0x000ab80a01007387 */ /* 0x0003e80000100a00 */
[----:B0-----:R-:W2:Y:S01]  /*16420*/  LDL.LU R8, [R1+0x30] ;  /* 0x0000300001087983 */ /* 0x001ea20000300800 */
[----:B---3--:R-:W-:-:S02]  /*16430*/  IMAD.MOV.U32 R9, RZ, RZ, R29 ;  /* 0x000000ffff097224 */ /* 0x008fc400078e001d */
[----:B------:R-:W-:Y:S01]  /*16440*/  IMAD.MOV.U32 R29, RZ, RZ, R15 ;  /* 0x000000ffff1d7224 */ /* 0x000fe200078e000f */
[----:B------:R-:W-:Y:S04]  /*16450*/  STL.64 [R1+0x10], R12 ;  /* 0x0000100c01007387 */ /* 0x000fe80000100a00 */
[----:B------:R-:W-:Y:S04]  /*16460*/  STL [R1+0x18], R14 ;  /* 0x0000180e01007387 */ /* 0x000fe80000100800 */
[----:B------:R-:W0:Y:S01]  /*16470*/  LDSM.16.M88.4 R12, [R19+UR5+0x2080] ;  /* 0x00208005130c783b */ /* 0x000e220008000200 */
[----:B-1----:R-:W-:-:S02]  /*16480*/  IMAD.MOV.U32 R10, RZ, RZ, R3 ;  /* 0x000000ffff0a7224 */ /* 0x002fc400078e0003 */
[----:B----4-:R-:W-:Y:S01]  /*16490*/  IMAD.MOV.U32 R11, RZ, RZ, R2 ;  /* 0x000000ffff0b7224 */ /* 0x010fe200078e0002 */
[----:B------:R0:W-:Y:S02]  /*164a0*/  STL [R1+0xa50], R29 ;  /* 0x000a501d01007387 */ /* 0x0001e40000100800 */
[----:B0-----:R-:W-:Y:S02]  /*164b0*/  IMAD.MOV.U32 R29, RZ, RZ, R13 ;  /* 0x000000ffff1d7224 */ /* 0x001fe400078e000d */
[----:B------:R-:W-:Y:S01]  /*164c0*/  STL [R1], R12 ;  /* 0x0000000c01007387 */ /* 0x000fe20000100800 */
[----:B------:R-:W-:Y:S02]  /*164d0*/  IMAD.MOV.U32 R3, RZ, RZ, R14 ;  /* 0x000000ffff037224 */ /* 0x000fe400078e000e */
[----:B------:R-:W-:Y:S02]  /*164e0*/  IMAD.MOV.U32 R2, RZ, RZ, R15 ;  /* 0x000000ffff027224 */ /* 0x000fe400078e000f */
[----:B------:R-:W0:Y:S04]  /*164f0*/  LDSM.16.M88.4 R12, [R19+UR5+0x3080] ;  /* 0x00308005130c783b */ /* 0x000e280008000200 */
[----:B------:R-:W-:Y:S04]  /*16500*/  STL [R1+0xa58], R2 ;  /* 0x000a580201007387 */ /* 0x000fe80000100800 */
[----:B------:R-:W-:Y:S04]  /*16510*/  STL [R1+0xa54], R3 ;  /* 0x000a540301007387 */ /* 0x000fe80000100800 */
[----:B0-----:R0:W-:Y:S04]  /*16520*/  STL [R1+0xa5c], R14 ;  /* 0x000a5c0e01007387 */ /* 0x0011e80000100800 */
[----:B------:R1:W-:Y:S04]  /*16530*/  STL [R1+0x9e4], R15 ;  /* 0x0009e40f01007387 */ /* 0x0003e80000100800 */
[----:B------:R3:W-:Y:S01]  /*16540*/  STL.64 [R1+0xaa8], R12 ;  /* 0x000aa80c01007387 */ /* 0x0007e20000100a00 */
[----:B0-----:R-:W-:-:S02]  /*16550*/  IMAD.MOV.U32 R14, RZ, RZ, R6 ;  /* 0x000000ffff0e7224 */ /* 0x001fc400078e0006 */
[----:B-1----:R-:W-:Y:S02]  /*16560*/  IMAD.MOV.U32 R15, RZ, RZ, R7 ;  /* 0x000000ffff0f7224 */ /* 0x002fe400078e0007 */
[----:B---3--:R-:W-:Y:S02]  /*16570*/  IMAD.MOV.U32 R12, RZ, RZ, R4 ;  /* 0x000000ffff0c7224 */ /* 0x008fe400078e0004 */
[----:B------:R-:W2:Y:S01]  /*16580*/  LDL.LU R4, [R1+0xacc] ;  /* 0x000acc0001047983 */ /* 0x000ea20000300800 */
[----:B------:R-:W-:-:S03]  /*16590*/  IMAD.MOV.U32 R13, RZ, RZ, R5 ;  /* 0x000000ffff0d7224 */ /* 0x000fc600078e0005 */
[----:B------:R-:W2:Y:S04]  /*165a0*/  LDL.LU R5, [R1+0xac8] ;  /* 0x000ac80001057983 */ /* 0x000ea80000300800 */
[----:B------:R-:W2:Y:S04]  /*165b0*/  LDL.LU R6, [R1+0xac4] ;  /* 0x000ac40001067983 */ /* 0x000ea80000300800 */
[----:B------:R-:W2:Y:S01]  /*165c0*/  LDL.LU R7, [R1+0xac0] ;  /* 0x000ac00001077983 */ /* 0x000ea20000300800 */
[----:B------:R-:W-:-:S03]  /*165d0*/  IMAD.MOV.U32 R23, RZ, RZ, R18 ;  /* 0x000000ffff177224 */ /* 0x000fc600078e0012 */
[----:B------:R-:W0:Y:S04]  /*165e0*/  LDSM.16.MT88.4 R16, [R27+UR5+0x5800] ;  /* 0x005800051b10783b */ /* 0x000e280008004200 */
[----:B0-----:R0:W-:Y:S04]  /*165f0*/  STL [R1+0xa6c], R16 ;  /* 0x000a6c1001007387 */ /* 0x0011e80000100800 */
[----:B------:R1:W-:Y:S04]  /*16600*/  STL [R1+0xa68], R17 ;  /* 0x000a681101007387 */ /* 0x0003e80000100800 */
[----:B------:R3:W-:Y:S04]  /*16610*/  STL [R1+0xa64], R18 ;  /* 0x000a641201007387 */ /* 0x0007e80000100800 */
[----:B------:R4:W-:Y:S04]  /*16620*/  STL [R1+0xa60], R19 ;  /* 0x000a601301007387 */ /* 0x0009e80000100800 */
[----:B0-----:R-:W2:Y:S04]  /*16630*/  LDL.LU R16, [R1+0x50] ;  /* 0x0000500001107983 */ /* 0x001ea80000300800 */
[----:B-1----:R-:W2:Y:S04]  /*16640*/  LDL.LU R17, [R1+0x54] ;  /* 0x0000540001117983 */ /* 0x002ea80000300800 */
[----:B---3--:R-:W3:Y:S04]  /*16650*/  LDL.LU R18, [R1+0x58] ;  /* 0x0000580001127983 */ /* 0x008ee80000300800 */
[----:B----4-:R-:W3:Y:S01]  /*16660*/  LDL.LU R19, [R1+0x5c] ;  /* 0x00005c0001137983 */ /* 0x010ee20000300800 */
[----:B--2---:R-:W-:Y:S03]  /*16670*/  HMMA.16816.F32 R20, R4, R22, R8 ;  /* 0x000000160414723c */ /* 0x004fe60000001808 */
[----:B------:R-:W2:-:S15]  /*16680*/  LDL.LU.64 R10, [R1+0xab8] ;  /* 0x000ab800010a7983 */ /* 0x000e9e0000300a00 */
[----:B------:R-:W-:Y:S01]  /*16690*/  NOP ;  /* 0x0000000000007918 */ /* 0x000fe20000000000 */
[----:B------:R-:W-:Y:S04]  /*166a0*/  STL.64 [R1+0x30], R20 ;  /* 0x0000301401007387 */ /* 0x000fe80000100a00 */
[----:B------:R0:W-:Y:S04]  /*166b0*/  STL.64 [R1+0x38], R22 ;  /* 0x0000381601007387 */ /* 0x0001e80000100a00 */
[----:B0-----:R-:W3:Y:S02]  /*166c0*/  LDL.LU.64 R22, [R1+0xab0] ;  /* 0x000ab00001167983 */ /* 0x001ee40000300a00 */
[----:B---3--:R-:W-:-:S15]  /*166d0*/  HMMA.16816.F32 R20, R4, R22, R16 ;  /* 0x000000160414723c */ /* 0x008fde0000001810 */
[----:B------:R-:W-:-:S04]  /*166e0*/  NOP ;  /* 0x0000000000007918 */ /* 0x000fc80000000000 */
[----:B------:R-:W-:Y:S01]  /*166f0*/  IMAD.MOV.U32 R19, RZ, RZ, R22 ;  /* 0x000000ffff137224 */ /* 0x000fe200078e0016 */
[----:B------:R-:W-:Y:S01]  /*16700*/  STL.64 [R1+0x50], R20 ;  /* 0x0000501401007387 */ /* 0x000fe20000100a00 */
[----:B------:R-:W-:-:S03]  /*16710*/  IMAD.MOV.U32 R18, RZ, RZ, R23 ;  /* 0x000000ffff127224 */ /* 0x000fc600078e0017 */
[----:B------:R-:W0:Y:S01]  /*16720*/  LDSM.16.MT88.4 R20, [R26+UR5+0x5c00] ;  /* 0x005c00051a14783b */ /* 0x000e220008004200 */
[----:B--2---:R-:W-:Y:S03]  /*16730*/  HMMA.16816.F32 R8, R4, R10, R12 ;  /* 0x0000000a0408723c */ /* 0x004fe6000000180c */
[----:B0-----:R-:W-:Y:S04]  /*16740*/  STL.64 [R1+0xa10], R22 ;  /* 0x000a101601007387 */ /* 0x001fe80000100a00 */
[----:B------:R-:W-:Y:S04]  /*16750*/  STL.64 [R1+0xa08], R20 ;  /* 0x000a081401007387 */ /* 0x000fe80000100a00 */
[----:B------:R-:W2:Y:S08]  /*16760*/  LDL.LU.64 R12, [R1+0xaa8] ;  /* 0x000aa800010c7983 */ /* 0x000eb00000300a00 */
[----:B------:R-:W-:Y:S04]  /*16770*/  STL.64 [R1+0x90], R8 ;  /* 0x0000900801007387 */ /* 0x000fe80000100a00 */
[----:B------:R0:W-:Y:S04]  /*16780*/  STL.64 [R1+0x98], R10 ;  /* 0x0000980a01007387 */ /* 0x0001e80000100a00 */
[----:B0-----:R-:W3:Y:S04]  /*16790*/  LDL.LU.64 R10, [R1+0xaa0] ;  /* 0x000aa000010a7983 */ /* 0x001ee80000300a00 */
[----:B------:R-:W3:Y:S01]  /*167a0*/  LDL.LU.64 R8, [R1+0xa98] ;  /* 0x000a980001087983 */ /* 0x000ee20000300a00 */
[----:B------:R-:W-:-:S02]  /*167b0*/  IMAD.MOV.U32 R22, RZ, RZ, R25 ;  /* 0x000000ffff167224 */ /* 0x000fc400078e0019 */
[----:B------:R-:W-:Y:S02]  /*167c0*/  IMAD.MOV.U32 R23, RZ, RZ, R24 ;  /* 0x000000ffff177224 */ /* 0x000fe400078e0018 */
[----:B------:R-:W0:Y:S04]  /*167d0*/  LDSM.16.MT88.4 R24, [R27+UR5+0x5c00] ;  /* 0x005c00051b18783b */ /* 0x000e280008004200 */
[----:B0-----:R-:W-:Y:S04]  /*167e0*/  STL.64 [R1+0x9c8], R26 ;  /* 0x0009c81a01007387 */ /* 0x001fe80000100a00 */
[----:B------:R0:W-:Y:S04]  /*167f0*/  STL.64 [R1+0x9c0], R24 ;  /* 0x0009c01801007387 */ /* 0x0001e80000100a00 */
[----:B0-----:R-:W4:Y:S01]  /*16800*/  LDL.LU.64 R24, [R1+0x20] ;  /* 0x0000200001187983 */ /* 0x001f220000300a00 */
[----:B---3--:R-:W-:Y:S03]  /*16810*/  HMMA.16816.F32 R20, R4, R22, R8 ;  /* 0x000000160414723c */ /* 0x008fe60000001808 */
[----:B------:R-:W3:Y:S04]  /*16820*/  LDL.LU.64 R10, [R1+0xa90] ;  /* 0x000a9000010a7983 */ /* 0x000ee80000300a00 */
[----:B------:R-:W3:-:S12]  /*16830*/  LDL.LU.64 R8, [R1+0xa88] ;  /* 0x000a880001087983 */ /* 0x000ed80000300a00 */
[----:B------:R-:W-:Y:S04]  /*16840*/  STL.64 [R1+0xa20], R22 ;  /* 0x000a201601007387 */ /* 0x000fe80000100a00 */
[----:B------:R0:W-:Y:S04]  /*16850*/  STL.64 [R1+0xa18], R20 ;  /* 0x000a181401007387 */ /* 0x0001e80000100a00 */
[----:B0-----:R-:W3:Y:S04]  /*16860*/  LDL.LU R20, [R1+0xa0] ;  /* 0x0000a00001147983 */ /* 0x001ee80000300800 */
[----:B------:R-:W3:Y:S04]  /*16870*/  LDL.LU R21, [R1+0xa4] ;  /* 0x0000a40001157983 */ /* 0x000ee80000300800 */
[----:B------:R-:W3:Y:S04]  /*16880*/  LDL.LU R22, [R1+0xa8] ;  /* 0x0000a80001167983 */ /* 0x000ee80000300800 */
[----:B------:R-:W3:Y:S04]  /*16890*/  LDL.LU R23, [R1+0xac] ;  /* 0x0000ac0001177983 */ /* 0x000ee80000300800 */
[----:B------:R-:W2:Y:S01]  /*168a0*/  LDL.LU R4, [R1] ;  /* 0x0000000001047983 */ /* 0x000ea20000300800 */
[----:B------:R-:W-:-:S03]  /*168b0*/  IMAD.MOV.U32 R5, RZ, RZ, R29 ;  /* 0x000000ffff057224 */ /* 0x000fc600078e001d */
[----:B------:R-:W2:Y:S01]  /*168c0*/  LDL.64 R16, [R1+0x10] ;  /* 0x0000100001107983 */ /* 0x000ea20000100a00 */
[----:B------:R-:W-:Y:S02]  /*168d0*/  IMAD.MOV.U32 R6, RZ, RZ, R28 ;  /* 0x000000ffff067224 */ /* 0x000fe400078e001c */
[----:B----4-:R-:W-:Y:S02]  /*168e0*/  IMAD.MOV.U32 R3, RZ, RZ, R24 ;  /* 0x000000ffff037224 */ /* 0x010fe400078e0018 */
[----:B------:R-:W-:Y:S02]  /*168f0*/  IMAD.MOV.U32 R2, RZ, RZ, R25 ;  /* 0x000000ffff027224 */ /* 0x000fe400078e0019 */
[----:B------:R-:W-:Y:S01]  /*16900*/  IMAD.MOV.U32 R7, RZ, RZ, R0 ;  /* 0x000000ffff077224 */ /* 0x000fe200078e0000 */
[----:B---3--:R-:W-:Y:S01]  /*16910*/  HMMA.16816.F32 R20, R8, R24, R20 ;  /* 0x000000180814723c */ /* 0x008fe20000001814 */
[----:B--2---:R0:W-:Y:S04]  /*16920*/  STL.64 [R1+0xa80], R4 ;  /* 0x000a800401007387 */ /* 0x0041e80000100a00 */
[----:B0-----:R-:W2:-:S14]  /*16930*/  LDL.LU R4, [R1+0x70] ;  /* 0x0000700001047983 */ /* 0x001e9c0000300800 */
[----:B------:R-:W-:Y:S01]  /*16940*/  IMAD.MOV.U32 R15, RZ, RZ, R22 ;  /* 0x000000ffff0f7224 */ /* 0x000fe200078e0016 */
[----:B------:R-:W2:Y:S04]  /*16950*/  LDL.LU R5, [R1+0x74] ;  /* 0x0000740001057983 */ /* 0x000ea80000300800 */
[----:B------:R-:W-:Y:S04]  /*16960*/  STL [R1+0xa78], R15 ;  /* 0x000a780f01007387 */ /* 0x000fe80000100800 */
[----:B------:R0:W-:Y:S01]  /*16970*/  STL.64 [R1+0xa70], R12 ;  /* 0x000a700c01007387 */ /* 0x0001e20000100a00 */
[----:B------:R-:W-:-:S02]  /*16980*/  IMAD.MOV.U32 R29, RZ, RZ, R20 ;  /* 0x000000ffff1d7224 */ /* 0x000fc400078e0014 */
[----:B------:R-:W-:Y:S01]  /*16990*/  IMAD.MOV.U32 R28, RZ, RZ, R21 ;  /* 0x000000ffff1c7224 */ /* 0x000fe200078e0015 */
[----:B0-----:R-:W3:Y:S04]  /*169a0*/  LDL.LU R12, [R1+0x60] ;  /* 0x00006000010c7983 */ /* 0x001ee80000300800 */
[----:B------:R-:W3:Y:S04]  /*169b0*/  LDL.LU R13, [R1+0x64] ;  /* 0x00006400010d7983 */ /* 0x000ee80000300800 */
[----:B------:R-:W3:Y:S04]  /*169c0*/  LDL.LU R14, [R1+0x68] ;  /* 0x00006800010e7983 */ /* 0x000ee80000300800 */
[----:B------:R-:W3:Y:S04]  /*169d0*/  LDL.LU R15, [R1+0x6c] ;  /* 0x00006c00010f7983 */ /* 0x000ee80000300800 */
[----:B------:R-:W4:Y:S04]  /*169e0*/  LDL.LU R24, [R1+0x40] ;  /* 0x0000400001187983 */ /* 0x000f280000300800 */
[----:B------:R-:W4:Y:S04]  /*169f0*/  LDL.LU R25, [R1+0x44] ;  /* 0x0000440001197983 */ /* 0x000f280000300800 */
[----:B------:R-:W4:Y:S01]  /*16a00*/  LDL.LU R26, [R1+0x48] ;  /* 0x00004800011a7983 */ /* 0x000f220000300800 */
[----:B------:R-:W-:-:S03]  /*16a10*/  IMAD.MOV.U32 R0, RZ, RZ, R23 ;  /* 0x000000ffff007224 */ /* 0x000fc600078e0017 */
[----:B------:R-:W4:Y:S04]  /*16a20*/  LDL.LU R27, [R1+0x4c] ;  /* 0x00004c00011b7983 */ /* 0x000f280000300800 */
[----:B------:R-:W2:Y:S04]  /*16a30*/  LDL.LU R20, [R1+0x90] ;  /* 0x0000900001147983 */ /* 0x000ea80000300800 */
[----:B------:R-:W2:Y:S04]  /*16a40*/  LDL.LU R21, [R1+0x94] ;  /* 0x0000940001157983 */ /* 0x000ea80000300800 */
[----:B------:R-:W2:Y:S04]  /*16a50*/  LDL.LU R22, [R1+0x98] ;  /* 0x0000980001167983 */ /* 0x000ea80000300800 */
[----:B------:R-:W2:Y:S04]  /*16a60*/  LDL.LU R23, [R1+0x9c] ;  /* 0x00009c0001177983 */ /* 0x000ea80000300800 */
[----:B--2---:R-:W-:Y:S04]  /*16a70*/  STL.64 [R1+0xa30], R22 ;  /* 0x000a301601007387 */ /* 0x004fe80000100a00 */
[----:B------:R0:W-:Y:S04]  /*16a80*/  STL.64 [R1+0xa28], R20 ;  /* 0x000a281401007387 */ /* 0x0001e80000100a00 */
[----:B0-----:R-:W2:Y:S04]  /*16a90*/  LDL.LU R20, [R1+0x50] ;  /* 0x0000500001147983 */ /* 0x001ea80000300800 */
[----:B------:R-:W2:Y:S01]  /*16aa0*/  LDL.LU R21, [R1+0x54] ;  /* 0x0000540001157983 */ /* 0x000ea20000300800 */
[----:B------:R-:W-:Y:S01]  /*16ab0*/  HMMA.16816.F32 R4, R8, R16, R4 ;  /* 0x000000100804723c */ /* 0x000fe20000001804 */
[----:B------:R-:W-:-:S02]  /*16ac0*/  IMAD.MOV.U32 R22, RZ, RZ, R19 ;  /* 0x000000ffff167224 */ /* 0x000fc400078e0013 */
[----:B------:R-:W-:-:S05]  /*16ad0*/  IMAD.MOV.U32 R23, RZ, RZ, R18 ;  /* 0x000000ffff177224 */ /* 0x000fca00078e0012 */
[----:B------:R-:W-:Y:S04]  /*16ae0*/  STL.64 [R1+0xa40], R22 ;  /* 0x000a401601007387 */ /* 0x000fe80000100a00 */
[----:B--2---:R0:W-:Y:S02]  /*16af0*/  STL.64 [R1+0xa38], R20 ;  /* 0x000a381401007387 */ /* 0x0041e40000100a00 */
[----:B0-----:R-:W-:Y:S02]  /*16b00*/  IMAD.MOV.U32 R20, RZ, RZ, R3 ;  /* 0x000000ffff147224 */ /* 0x001fe400078e0003 */
[----:B------:R-:W-:-:S03]  /*16b10*/  IMAD.MOV.U32 R21, RZ, RZ, R2 ;  /* 0x000000ffff157224 */ /* 0x000fc600078e0002 */
[----:B------:R-:W-:Y:S02]  /*16b20*/  IMAD.MOV.U32 R2, RZ, RZ, R4 ;  /* 0x000000ffff027224 */ /* 0x000fe400078e0004 */
[----:B------:R-:W-:Y:S02]  /*16b30*/  IMAD.MOV.U32 R3, RZ, RZ, R5 ;  /* 0x000000ffff037224 */ /* 0x000fe400078e0005 */
[----:B------:R-:W3:Y:S01]  /*16b40*/  LDL.LU.64 R4, [R1+0xa80] ;  /* 0x000a800001047983 */ /* 0x000ee20000300a00 */
[----:B------:R-:W-:Y:S01]  /*16b50*/  IMAD.MOV.U32 R16, RZ, RZ, R17 ;  /* 0x000000ffff107224 */ /* 0x000fe200078e0011 */
[----:B---3--:R-:W-:-:S15]  /*16b60*/  HMMA.16816.F32 R12, R8, R4, R12 ;  /* 0x00000004080c723c */ /* 0x008fde000000180c */
[----:B------:R-:W-:-:S04]  /*16b70*/  NOP ;  /* 0x0000000000007918 */ /* 0x000fc80000000000 */
[----:B------:R-:W-:Y:S02]  /*16b80*/  IMAD.MOV.U32 R19, RZ, RZ, R14 ;  /* 0x000000ffff137224 */ /* 0x000fe400078e000e */
[----:B------:R-:W-:Y:S02]  /*16b90*/  IMAD.MOV.U32 R14, RZ, RZ, R15 ;  /* 0x000000ffff0e7224 */ /* 0x000fe400078e000f */
[----:B------:R-:W-:Y:S01]  /*16ba0*/  IMAD.MOV.U32 R17, RZ, RZ, R12 ;  /* 0x000000ffff117224 */ /* 0x000fe200078e000c */
[----:B------:R-:W2:Y:S01]  /*16bb0*/  LDL.LU R15, [R1+0xa78] ;  /* 0x000a7800010f7983 */ /* 0x000ea20000300800 */
[----:B------:R-:W-:-:S03]  /*16bc0*/  IMAD.MOV.U32 R18, RZ, RZ, R13 ;  /* 0x000000ffff127224 */ /* 0x000fc600078e000d */
[----:B------:R-:W4:Y:S01]  /*16bd0*/  LDL.LU.64 R12, [R1+0xa70] ;  /* 0x000a7000010c7983 */ /* 0x000f220000300a00 */
[----:B------:R-:W-:-:S03]  /*16be0*/  IMAD.MOV.U32 R23, RZ, RZ, R6 ;  /* 0x000000ffff177224 */ /* 0x000fc600078e0006 */
[----:B------:R0:W-:Y:S01]  /*16bf0*/  STL.64 [R1+0xa48], R4 ;  /* 0x000a480401007387 */ /* 0x0001e20000100a00 */
[----:B------:R-:W-:-:S03]  /*16c00*/  IMAD.MOV.U32 R22, RZ, RZ, R7 ;  /* 0x000000ffff167224 */ /* 0x000fc600078e0007 */
[----:B0-----:R-:W3:Y:S04]  /*16c10*/  LDL.LU R4, [R1+0x30] ;  /* 0x0000300001047983 */ /* 0x001ee80000300800 */
[----:B------:R-:W3:Y:S04]  /*16c20*/  LDL.LU R5, [R1+0x34] ;  /* 0x0000340001057983 */ /* 0x000ee80000300800 */
[----:B------:R-:W3:Y:S04]  /*16c30*/  LDL.LU R6, [R1+0x38] ;  /* 0x0000380001067983 */ /* 0x000ee80000300800 */
[----:B------:R-:W3:Y:S01]  /*16c40*/  LDL.LU R7, [R1+0x3c] ;  /* 0x00003c0001077983 */ /* 0x000ee20000300800 */
[----:B----4-:R-:W-:Y:S03]  /*16c50*/  HMMA.16816.F32 R24, R8, R12, R24 ;  /* 0x0000000c0818723c */ /* 0x010fe60000001818 */
[----:B------:R-:W4:Y:S01]  /*16c60*/  LDL.LU R8, [R1+0x10] ;  /* 0x0000100001087983 */ /* 0x000f220000300800 */
[----:B------:R-:W-:-:S03]  /*16c70*/  IMAD.MOV.U32 R9, RZ, RZ, R16 ;  /* 0x000000ffff097224 */ /* 0x000fc600078e0010 */
[----:B------:R-:W3:-:S12]  /*16c80*/  LDL.LU R16, [R1+0xa6c] ;  /* 0x000a6c0001107983 */ /* 0x000ed80000300800 */
[----:B------:R0:W-:Y:S04]  /*16c90*/  STL.64 [R1+0x9d8], R26 ;  /* 0x0009d81a01007387 */ /* 0x0001e80000100a00 */
[----:B------:R1:W-:Y:S01]  /*16ca0*/  STL.64 [R1+0x9d0], R24 ;  /* 0x0009d01801007387 */ /* 0x0003e20000100a00 */
[----:B0-----:R-:W-:Y:S02]  /*16cb0*/  IMAD.MOV.U32 R26, RZ, RZ, R19 ;  /* 0x000000ffff1a7224 */ /* 0x001fe400078e0013 */
[----:B-1----:R-:W-:Y:S02]  /*16cc0*/  IMAD.MOV.U32 R24, RZ, RZ, R17 ;  /* 0x000000ffff187224 */ /* 0x002fe400078e0011 */
[----:B------:R-:W3:Y:S01]  /*16cd0*/  LDL.LU R17, [R1+0xa68] ;  /* 0x000a680001117983 */ /* 0x000ee20000300800 */
[----:B------:R-:W-:-:S03]  /*16ce0*/  IMAD.MOV.U32 R25, RZ, RZ, R18 ;  /* 0x000000ffff197224 */ /* 0x000fc600078e0012 */
[----:B------:R-:W3:Y:S04]  /*16cf0*/  LDL.LU R18, [R1+0xa64] ;  /* 0x000a640001127983 */ /* 0x000ee80000300800 */
[----:B------:R-:W3:Y:S01]  /*16d00*/  LDL.LU R19, [R1+0xa60] ;  /* 0x000a600001137983 */ /* 0x000ee20000300800 */
[----:B------:R-:W-:-:S03]  /*16d10*/  IMAD.MOV.U32 R27, RZ, RZ, R14 ;  /* 0x000000ffff1b7224 */ /* 0x000fc600078e000e */
[----:B------:R-:W4:Y:S04]  /*16d20*/  LDL.LU R14, [R1+0xa5c] ;  /* 0x000a5c00010e7983 */ /* 0x000f280000300800 */
[----:B------:R0:W-:Y:S02]  /*16d30*/  STL.64 [R1+0x9f0], R26 ;  /* 0x0009f01a01007387 */ /* 0x0001e40000100a00 */
[----:B0-----:R-:W-:Y:S02]  /*16d40*/  IMAD.MOV.U32 R26, RZ, RZ, R23 ;  /* 0x000000ffff1a7224 */ /* 0x001fe400078e0017 */
[----:B------:R-:W-:Y:S01]  /*16d50*/  IMAD.MOV.U32 R27, RZ, RZ, R22 ;  /* 0x000000ffff1b7224 */ /* 0x000fe200078e0016 */
[----:B------:R0:W-:Y:S02]  /*16d60*/  STL.64 [R1+0x9e8], R24 ;  /* 0x0009e81801007387 */ /* 0x0001e40000100a00 */
[----:B0-----:R-:W-:-:S02]  /*16d70*/  IMAD.MOV.U32 R24, RZ, RZ, R2 ;  /* 0x000000ffff187224 */ /* 0x001fc400078e0002 */
[----:B------:R-:W-:Y:S01]  /*16d80*/  IMAD.MOV.U32 R25, RZ, RZ, R3 ;  /* 0x000000ffff197224 */ /* 0x000fe200078e0003 */
[----:B------:R-:W4:Y:S04]  /*16d90*/  LDL.LU R2, [R1+0xa58] ;  /* 0x000a580001027983 */ /* 0x000f280000300800 */
[----:B------:R-:W4:Y:S04]  /*16da0*/  LDL.LU R3, [R1+0xa54] ;  /* 0x000a540001037983 */ /* 0x000f280000300800 */
[----:B------:R0:W-:Y:S04]  /*16db0*/  STL.64 [R1+0xa00], R26 ;  /* 0x000a001a01007387 */ /* 0x0001e80000100a00 */
[----:B------:R1:W-:Y:S01]  /*16dc0*/  STL.64 [R1+0x9f8], R24 ;  /* 0x0009f81801007387 */ /* 0x0003e20000100a00 */
[----:B0-----:R-:W-:-:S02]  /*16dd0*/  IMAD.MOV.U32 R27, RZ, RZ, R0 ;  /* 0x000000ffff1b7224 */ /* 0x001fc400078e0000 */
[----:B-1----:R-:W-:Y:S02]  /*16de0*/  IMAD.MOV.U32 R24, RZ, RZ, R29 ;  /* 0x000000ffff187224 */ /* 0x002fe400078e001d */
[----:B------:R-:W4:Y:S01]  /*16df0*/  LDL.LU R29, [R1+0xa50] ;  /* 0x000a5000011d7983 */ /* 0x000f220000300800 */
[----:B------:R-:W-:Y:S02]  /*16e00*/  IMAD.MOV.U32 R25, RZ, RZ, R28 ;  /* 0x000000ffff197224 */ /* 0x000fe400078e001c */
[----:B--2---:R-:W-:Y:S01]  /*16e10*/  IMAD.MOV.U32 R26, RZ, RZ, R15 ;  /* 0x000000ffff1a7224 */ /* 0x004fe200078e000f */
[----:B---3--:R-:W-:Y:S01]  /*16e20*/  HMMA.16816.F32 R20, R16, R20, R4 ;  /* 0x000000141014723c */ /* 0x008fe20000001804 */
[----:B------:R-:W2:-:S15]  /*16e30*/  LDL.LU.64 R4, [R1+0xa48] ;  /* 0x000a480001047983 */ /* 0x000e9e0000300a00 */
[----:B------:R-:W-:-:S03]  /*16e40*/  NOP ;  /* 0x0000000000007918 */ /* 0x000fc60000000000 */
[----:B------:R-:W-:Y:S01]  /*16e50*/  IMAD.MOV.U32 R0, RZ, RZ, R22 ;  /* 0x000000ffff007224 */ /* 0x000fe200078e0016 */
[----:B------:R0:W-:Y:S01]  /*16e60*/  STL [R1+0x34], R21 ;  /* 0x0000341501007387 */ /* 0x0001e20000100800 */
[----:B------:R-:W-:Y:S02]  /*16e70*/  IMAD.MOV.U32 R28, RZ, RZ, R23 ;  /* 0x000000ffff1c7224 */ /* 0x000fe400078e0017 */
[----:B------:R-:W-:Y:S01]  /*16e80*/  IMAD.MOV.U32 R15, RZ, RZ, R20 ;  /* 0x000000ffff0f7224 */ /* 0x000fe200078e0014 */
[----:B------:R-:W4:Y:S04]  /*16e90*/  LDL.LU.64 R22, [R1+0xa40] ;  /* 0x000a400001167983 */ /* 0x000f280000300a00 */
[----:B0-----:R-:W4:Y:S02]  /*16ea0*/  LDL.LU.64 R20, [R1+0xa38] ;  /* 0x000a380001147983 */ /* 0x001f240000300a00 */
[----:B----4-:R-:W-:Y:S02]  /*16eb0*/  HMMA.16816.F32 R8, R16, R8, R20 ;  /* 0x000000081008723c */ /* 0x010fe40000001814 */
[----:B------:R-:W2:Y:S04]  /*16ec0*/  LDL.LU.64 R22, [R1+0xa30] ;  /* 0x000a300001167983 */ /* 0x000ea80000300a00 */
[----:B------:R-:W2:-:S13]  /*16ed0*/  LDL.LU.64 R20, [R1+0xa28] ;  /* 0x000a280001147983 */ /* 0x000e9a0000300a00 */
[----:B------:R0:W-:Y:S04]  /*16ee0*/  STL.64 [R1+0x9b0], R10 ;  /* 0x0009b00a01007387 */ /* 0x0001e80000100a00 */
[----:B------:R-:W-:Y:S04]  /*16ef0*/  STL.64 [R1+0x9a8], R8 ;  /* 0x0009a80801007387 */ /* 0x000fe80000100a00 */
[----:B0-----:R-:W3:Y:S04]  /*16f00*/  LDL.LU R10, [R1+0x28] ;  /* 0x00002800010a7983 */ /* 0x001ee80000300800 */
[----:B------:R-:W3:Y:S01]  /*16f10*/  LDL.LU R11, [R1+0x2c] ;  /* 0x00002c00010b7983 */ /* 0x000ee20000300800 */
[----:B--2---:R-:W-:Y:S03]  /*16f20*/  HMMA.16816.F32 R4, R16, R4, R20 ;  /* 0x000000041004723c */ /* 0x004fe60000001814 */
[----:B------:R-:W2:Y:S04]  /*16f30*/  LDL.LU.64 R22, [R1+0xa20] ;  /* 0x000a200001167983 */ /* 0x000ea80000300a00 */
[----:B------:R-:W2:-:S12]  /*16f40*/  LDL.LU.64 R20, [R1+0xa18] ;  /* 0x000a180001147983 */ /* 0x000e980000300a00 */
[----:B------:R0:W-:Y:S04]  /*16f50*/  STL.64 [R1+0x9a0], R6 ;  /* 0x0009a00601007387 */ /* 0x0001e80000100a00 */
[----:B------:R-:W-:Y:S04]  /*16f60*/  STL.64 [R1+0x998], R4 ;  /* 0x0009980401007387 */ /* 0x000fe80000100a00 */
[----:B0-----:R-:W4:Y:S01]  /*16f70*/  LDL.LU R6, [R1+0x18] ;  /* 0x0000180001067983 */ /* 0x001f220000300800 */
[----:B--2---:R-:W-:Y:S03]  /*16f80*/  HMMA.16816.F32 R16, R16, R12, R20 ;  /* 0x0000000c1010723c */ /* 0x004fe60000001814 */
[----:B------:R-:W3:Y:S04]  /*16f90*/  LDL.LU.64 R22, [R1+0xa10] ;  /* 0x000a100001167983 */ /* 0x000ee80000300a00 */
[----:B------:R-:W3:Y:S01]  /*16fa0*/  LDL.LU.64 R20, [R1+0xa08] ;  /* 0x000a080001147983 */ /* 0x000ee20000300a00 */
[----:B------:R-:W-:-:S11]  /*16fb0*/  IMAD.MOV.U32 R7, RZ, RZ, R29 ;  /* 0x000000ffff077224 */ /* 0x000fd600078e001d */
[----:B------:R0:W-:Y:S04]  /*16fc0*/  STL.64 [R1+0x990], R18 ;  /* 0x0009901201007387 */ /* 0x0001e80000100a00 */
[----:B------:R-:W-:Y:S01]  /*16fd0*/  STL.64 [R1+0x988], R16 ;  /* 0x0009881001007387 */ /* 0x000fe20000100a00 */
[----:B0-----:R-:W-:Y:S01]  /*16fe0*/  IMAD.MOV.U32 R19, RZ, RZ, R2 ;  /* 0x000000ffff137224 */ /* 0x001fe200078e0002 */
[----:B---3--:R-:W-:-:S15]  /*16ff0*/  HMMA.16816.F32 R24, R20, R10, R24 ;  /* 0x0000000a1418723c */ /* 0x008fde0000001818 */
[----:B------:R-:W-:-:S04]  /*17000*/  NOP ;  /* 0x0000000000007918 */ /* 0x000fc80000000000 */
[----:B------:R-:W-:Y:S04]  /*17010*/  STL.64 [R1+0x100], R24 ;  /* 0x0001001801007387 */ /* 0x000fe80000100a00 */
[----:B------:R0:W-:Y:S01]  /*17020*/  STL.64 [R1+0x108], R26 ;  /* 0x0001081a01007387 */ /* 0x0001e20000100a00 */
[----:B------:R-:W-:Y:S02]  /*17030*/  IMAD.MOV.U32 R29, RZ, RZ, R25 ;  /* 0x000000ffff1d7224 */ /* 0x000fe400078e0019 */
[----:B------:R-:W-:Y:S01]  /*17040*/  IMAD.MOV.U32 R2, RZ, RZ, R24 ;  /* 0x000000ffff027224 */ /* 0x000fe200078e0018 */
[----:B0-----:R-:W4:Y:S04]  /*17050*/  LDL.LU.64 R26, [R1+0xa00] ;  /* 0x000a0000011a7983 */ /* 0x001f280000300a00 */
[----:B------:R-:W4:Y:S04]  /*17060*/  LDL.LU.64 R24, [R1+0x9f8] ;  /* 0x0009f80001187983 */ /* 0x000f280000300a00 */
[----:B------:R-:W-:Y:S04]  /*17070*/  STL [R1+0x8d8], R2 ;  /* 0x0008d80201007387 */ /* 0x000fe80000100800 */
[----:B------:R-:W-:Y:S01]  /*17080*/  STL [R1+0x8d4], R29 ;  /* 0x0008d41d01007387 */ /* 0x000fe20000100800 */
[----:B------:R-:W-:Y:S01]  /*17090*/  IMAD.MOV.U32 R18, RZ, RZ, R3 ;  /* 0x000000ffff127224 */ /* 0x000fe200078e0003 */
[----:B----4-:R-:W-:-:S15]  /*170a0*/  HMMA.16816.F32 R24, R20, R6, R24 ;  /* 0x000000061418723c */ /* 0x010fde0000001818 */
[----:B------:R-:W-:-:S04]  /*170b0*/  NOP ;  /* 0x0000000000007918 */ /* 0x000fc80000000000 */
[----:B------:R-:W-:Y:S04]  /*170c0*/  STL.64 [R1+0xf0], R24 ;  /* 0x0000f01801007387 */ /* 0x000fe80000100a00 */
[----:B------:R0:W-:Y:S01]  /*170d0*/  STL.64 [R1+0xf8], R26 ;  /* 0x0000f81a01007387 */ /* 0x0001e20000100a00 */
[----:B------:R-:W-:-:S03]  /*170e0*/  IMAD.MOV.U32 R3, RZ, RZ, R24 ;  /* 0x000000ffff037224 */ /* 0x000fc600078e0018 */
[----:B0-----:R-:W2:Y:S04]  /*170f0*/  LDL.LU.64 R26, [R1+0x9f0] ;  /* 0x0009f000011a7983 */ /* 0x001ea80000300a00 */
[----:B------:R-:W2:Y:S04]  /*17100*/  LDL.LU.64 R24, [R1+0x9e8] ;  /* 0x0009e80001187983 */ /* 0x000ea80000300a00 */
[----:B------:R0:W-:Y:S01]  /*17110*/  STL.64 [R1+0x9b8], R6 ;  /* 0x0009b80601007387 */ /* 0x0001e20000100a00 */
[----:B------:R-:W-:-:S03]  /*17120*/  IMAD.MOV.U32 R4, RZ, RZ, R15 ;  /* 0x000000ffff047224 */ /* 0x000fc600078e000f */
[----:B------:R-:W3:Y:S04]  /*17130*/  LDL.LU R15, [R1+0x9e4] ;  /* 0x0009e400010f7983 */ /* 0x000ee80000300800 */
[----:B------:R-:W4:Y:S01]  /*17140*/  LDL.LU R5, [R1+0x34] ;  /* 0x0000340001057983 */ /* 0x000f220000300800 */
[----:B0-----:R-:W-:-:S03]  /*17150*/  IMAD.MOV.U32 R6, RZ, RZ, R0 ;  /* 0x000000ffff067224 */ /* 0x001fc600078e0000 */
[----:B------:R-:W3:Y:S04]  /*17160*/  LDL.LU R0, [R1+0x9e0] ;  /* 0x0009e00001007983 */ /* 0x000ee80000300800 */
[----:B------:R-:W-:Y:S01]  /*17170*/  STL [R1+0x8dc], R3 ;  /* 0x0008dc0301007387 */ /* 0x000fe20000100800 */
[----:B--2---:R-:W-:-:S15]  /*17180*/  HMMA.16816.F32 R24, R20, R18, R24 ;  /* 0x000000121418723c */ /* 0x004fde0000001818 */
[----:B------:R-:W-:-:S04]  /*17190*/  NOP ;  /* 0x0000000000007918 */ /* 0x000fc80000000000 */
[----:B------:R-:W-:Y:S04]  /*171a0*/  STL.64 [R1+0xe0], R24 ;  /* 0x0000e01801007387 */ /* 0x000fe80000100a00 */
[----:B------:R0:W-:Y:S04]  /*171b0*/  STL.64 [R1+0xe8], R26 ;  /* 0x0000e81a01007387 */ /* 0x0001e80000100a00 */
[----:B0-----:R-:W3:Y:S04]  /*171c0*/  LDL.LU.64 R26, [R1+0x9d8] ;  /* 0x0009d800011a7983 */ /* 0x001ee80000300a00 */
[----:B------:R-:W3:Y:S01]  /*171d0*/  LDL.LU.64 R24, [R1+0x9d0] ;  /* 0x0009d00001187983 */ /* 0x000ee20000300a00 */
[----:B------:R-:W-:Y:S01]  /*171e0*/  IMAD.MOV.U32 R7, RZ, RZ, R28 ;  /* 0x000000ffff077224 */ /* 0x000fe200078e001c */
[----:B---3--:R-:W-:Y:S02]  /*171f0*/  HMMA.16816.F32 R20, R20, R14, R24 ;  /* 0x0000000e1414723c */ /* 0x008fe40000001818 */
[----:B------:R-:W4:Y:S04]  /*17200*/  LDL.LU.64 R26, [R1+0x9c8] ;  /* 0x0009c800011a7983 */ /* 0x000f280000300a00 */
[----:B------:R-:W4:-:S13]  /*17210*/  LDL.LU.64 R24, [R1+0x9c0] ;  /* 0x0009c00001187983 */ /* 0x000f1a0000300a00 */
[----:B------:R0:W-:Y:S04]  /*17220*/  STL.64 [R1+0xd0], R20 ;  /* 0x0000d01401007387 */ /* 0x0001e80000100a00 */
[----:B------:R1:W-:Y:S04]  /*17230*/  STL.64 [R1+0xd8], R22 ;  /* 0x0000d81601007387 */ /* 0x0003e80000100a00 */
[----:B0-----:R-:W2:Y:S04]  /*17240*/  LDL.LU R20, [R1+0x658] ;  /* 0x0006580001147983 */ /* 0x001ea80000300800 */
[----:B------:R-:W3:Y:S04]  /*17250*/  LDL.LU R21, [R1+0x650] ;  /* 0x0006500001157983 */ /* 0x000ee80000300800 */
[----:B-1----:R-:W2:Y:S04]  /*17260*/  LDL.LU R23, [R1+0x648] ;  /* 0x0006480001177983 */ /* 0x002ea80000300800 */
[----:B------:R-:W2:Y:S01]  /*17270*/  LDL.LU R28, [R1+0x5ac] ;  /* 0x0005ac00011c7983 */ /* 0x000ea20000300800 */
[----:B----4-:R-:W-:Y:S03]  /*17280*/  HMMA.16816.F32 R8, R24, R10, R4 ;  /* 0x0000000a1808723c */ /* 0x010fe60000001804 */
[----:B------:R-:W4:-:S15]  /*17290*/  LDL.LU.64 R6, [R1+0x9b8] ;  /* 0x0009b80001067983 */ /* 0x000f1e0000300a00 */
[----:B------:R-:W-:Y:S01]  /*172a0*/  NOP ;  /* 0x0000000000007918 */ /* 0x000fe20000000000 */
[----:B------:R-:W-:Y:S04]  /*172b0*/  STL.64 [R1+0xc0], R8 ;  /* 0x0000c00801007387 */ /* 0x000fe80000100a00 */
[----:B------:R0:W-:Y:S01]  /*172c0*/  STL.64 [R1+0xc8], R10 ;  /* 0x0000c80a01007387 */ /* 0x0001e20000100a00 */
[----:B------:R-:W-:Y:S02]  /*172d0*/  IMAD.MOV.U32 R13, RZ, RZ, R9 ;  /* 0x000000ffff0d7224 */ /* 0x000fe400078e0009 */
[----:B------:R-:W-:Y:S01]  /*172e0*/  IMAD.MOV.U32 R12, RZ, RZ, R8 ;  /* 0x000000ffff0c7224 */ /* 0x000fe200078e0008 */
[----:B0-----:R-:W4:Y:S04]  /*172f0*/  LDL.LU.64 R10, [R1+0x9b0] ;  /* 0x0009b000010a7983 */ /* 0x001f280000300a00 */
[----:B------:R-:W4:Y:S04]  /*17300*/  LDL.LU.64 R8, [R1+0x9a8] ;  /* 0x0009a80001087983 */ /* 0x000f280000300a00 */
[----:B------:R0:W-:Y:S04]  /*17310*/  STL [R1+0x8e4], R12 ;  /* 0x0008e40c01007387 */ /* 0x0001e80000100800 */
[----:B0-----:R-:W2:Y:S04]  /*17320*/  LDL.LU R12, [R1+0x65c] ;  /* 0x00065c00010c7983 */ /* 0x001ea80000300800 */
[----:B------:R0:W-:Y:S04]  /*17330*/  STL [R1+0x8e0], R13 ;  /* 0x0008e00d01007387 */ /* 0x0001e80000100800 */
[----:B0-----:R-:W2:Y:S01]  /*17340*/  LDL.LU R13, [R1+0x660] ;  /* 0x00066000010d7983 */ /* 0x001ea20000300800 */
[----:B----4-:R-:W-:Y:S03]  /*17350*/  HMMA.16816.F32 R8, R24, R6, R8 ;  /* 0x000000061808723c */ /* 0x010fe60000001808 */
[----:B------:R-:W4:Y:S04]  /*17360*/  LDL.LU.64 R6, [R1+0x9a0] ;  /* 0x0009a00001067983 */ /* 0x000f280000300a00 */
[----:B------:R-:W4:-:S12]  /*17370*/  LDL.LU.64 R4, [R1+0x998] ;  /* 0x0009980001047983 */ /* 0x000f180000300a00 */
[----:B------:R-:W-:Y:S04]  /*17380*/  STL.64 [R1+0xb0], R8 ;  /* 0x0000b00801007387 */ /* 0x000fe80000100a00 */
[----:B------:R0:W-:Y:S04]  /*17390*/  STL.64 [R1+0xb8], R10 ;  /* 0x0000b80a01007387 */ /* 0x0001e80000100a00 */
[----:B0-----:R-:W2:Y:S04]  /*173a0*/  LDL.LU R10, [R1+0x5bc] ;  /* 0x0005bc00010a7983 */ /* 0x001ea80000300800 */
[----:B------:R-:W2:Y:S04]  /*173b0*/  LDL.LU R11, [R1+0x664] ;  /* 0x00066400010b7983 */ /* 0x000ea80000300800 */
[----:B------:R-:W2:Y:S01]  /*173c0*/  LDL.LU R3, [R1+0x640] ;  /* 0x0006400001037983 */ /* 0x000ea20000300800 */
[----:B----4-:R-:W-:-:S15]  /*173d0*/  HMMA.16816.F32 R16, R24, R18, R4 ;  /* 0x000000121810723c */ /* 0x010fde0000001804 */
[----:B------:R-:W-:-:S04]  /*173e0*/  NOP ;  /* 0x0000000000007918 */ /* 0x000fc80000000000 */
[----:B------:R-:W-:Y:S01]  /*173f0*/  STL.64 [R1+0xa0], R16 ;  /* 0x0000a01001007387 */ /* 0x000fe20000100a00 */
[----:B------:R-:W-:Y:S02]  /*17400*/  IMAD.MOV.U32 R7, RZ, RZ, R19 ;  /* 0x000000ffff077224 */ /* 0x000fe400078e0013 */
[----:B------:R-:W-:Y:S01]  /*17410*/  IMAD.MOV.U32 R6, RZ, RZ, R18 ;  /* 0x000000ffff067224 */ /* 0x000fe200078e0012 */
[----:B------:R0:W-:Y:S01]  /*17420*/  STL.64 [R1+0xa8], R18 ;  /* 0x0000a81201007387 */ /* 0x0001e20000100a00 */
[----:B------:R-:W-:Y:S02]  /*17430*/  IMAD.MOV.U32 R5, RZ, RZ, R17 ;  /* 0x000000ffff057224 */ /* 0x000fe400078e0011 */
[----:B------:R-:W-:Y:S01]  /*17440*/  IMAD.MOV.U32 R4, RZ, RZ, R16 ;  /* 0x000000ffff047224 */ /* 0x000fe200078e0010 */
[----:B0-----:R-:W4:Y:S04]  /*17450*/  LDL.LU.64 R18, [R1+0x990] ;  /* 0x0009900001127983 */ /* 0x001f280000300a00 */
[----:B------:R-:W4:Y:S04]  /*17460*/  LDL.LU.64 R16, [R1+0x988] ;  /* 0x0009880001107983 */ /* 0x000f280000300a00 */
[----:B------:R-:W4:Y:S04]  /*17470*/  LDL.LU R22, [R1+0x5b8] ;  /* 0x0005b80001167983 */ /* 0x000f280000300800 */
[----:B------:R-:W4:Y:S04]  /*17480*/  LDL.LU R29, [R1+0x638] ;  /* 0x00063800011d7983 */ /* 0x000f280000300800 */
[----:B------:R-:W-:Y:S04]  /*17490*/  STL [R1+0x8f4], R4 ;  /* 0x0008f40401007387 */ /* 0x000fe80000100800 */
[----:B------:R-:W-:Y:S04]  /*174a0*/  STL [R1+0x8f0], R5 ;  /* 0x0008f00501007387 */ /* 0x000fe80000100800 */
[----:B------:R-:W-:Y:S04]  /*174b0*/  STL [R1+0x8ec], R6 ;  /* 0x0008ec0601007387 */ /* 0x000fe80000100800 */
[----:B------:R-:W-:Y:S01]  /*174c0*/  STL [R1+0x8e8], R7 ;  /* 0x0008e80701007387 */ /* 0x000fe20000100800 */
[----:B--2---:R-:W-:-:S02]  /*174d0*/  IADD3 R10, P5, PT, R10, UR10, RZ ;  /* 0x0000000a0a0a7c10 */ /* 0x004fc4000ffbe0ff */
[----:B------:R-:W-:Y:S02]  /*174e0*/  IADD3 R11, P6, PT, R11, UR10, RZ ;  /* 0x0000000a0b0b7c10 */ /* 0x000fe4000ffde0ff */
[----:B------:R-:W-:Y:S02]  /*174f0*/  IADD3 R13, P0, PT, R13, UR10, RZ ;  /* 0x0000000a0d0d7c10 */ /* 0x000fe4000ff1e0ff */
[----:B------:R-:W-:Y:S02]  /*17500*/  IADD3 R12, P1, PT, R12, UR10, RZ ;  /* 0x0000000a0c0c7c10 */ /* 0x000fe4000ff3e0ff */
[----:B------:R-:W-:Y:S02]  /*17510*/  IADD3 R20, P2, PT, R20, UR10, RZ ;  /* 0x0000000a14147c10 */ /* 0x000fe4000ff5e0ff */
[----:B---3--:R-:W-:Y:S02]  /*17520*/  IADD3 R21, P3, PT, R21, UR10, RZ ;  /* 0x0000000a15157c10 */ /* 0x008fe4000ff7e0ff */
[----:B------:R-:W-:-:S02]  /*17530*/  IADD3 R23, P4, PT, R23, UR10, RZ ;  /* 0x0000000a17177c10 */ /* 0x000fc4000ff9e0ff */
[----:B------:R-:W-:Y:S02]  /*17540*/  IADD3.X R28, PT, PT, R28, UR6, RZ, P5, !PT ;  /* 0x000000061c1c7c10 */ /* 0x000fe4000affe4ff */
[----:B------:R-:W-:Y:S01]  /*17550*/  IADD3 R3, P5, PT, R3, UR10, RZ ;  /* 0x0000000a03037c10 */ /* 0x000fe2000ffbe0ff */
[----:B----4-:R-:W-:-:S15]  /*17560*/  HMMA.16816.F32 R16, R24, R14, R16 ;  /* 0x0000000e1810723c */ /* 0x010fde0000001810 */
[----:B------:R-:W-:-:S04]  /*17570*/  NOP ;  /* 0x0000000000007918 */ /* 0x000fc80000000000 */
[----:B------:R-:W-:Y:S01]  /*17580*/  IMAD.MOV.U32 R8, RZ, RZ, R19 ;  /* 0x000000ffff087224 */ /* 0x000fe200078e0013 */
[----:B------:R0:W-:Y:S04]  /*17590*/  STL.64 [R1+0x90], R16 ;  /* 0x0000901001007387 */ /* 0x0001e80000100a00 */
[----:B------:R-:W-:Y:S04]  /*175a0*/  STL.64 [R1+0x98], R18 ;  /* 0x0000981201007387 */ /* 0x000fe80000100a00 */
[----:B------:R-:W2:Y:S04]  /*175b0*/  LDL.LU R2, [R1+0x5b4] ;  /* 0x0005b40001027983 */ /* 0x000ea80000300800 */
[----:B------:R-:W-:Y:S04]  /*175c0*/  STL [R1+0x8f8], R8 ;  /* 0x0008f80801007387 */ /* 0x000fe80000100800 */
[----:B------:R-:W-:Y:S04]  /*175d0*/  STL [R1+0x5bc], R10 ;  /* 0x0005bc0a01007387 */ /* 0x000fe80000100800 */
[----:B------:R-:W-:Y:S04]  /*175e0*/  STL [R1+0x664], R11 ;  /* 0x0006640b01007387 */ /* 0x000fe80000100800 */
[----:B------:R-:W-:Y:S04]  /*175f0*/  STL [R1+0x660], R13 ;  /* 0x0006600d01007387 */ /* 0x000fe80000100800 */
[----:B------:R-:W-:Y:S04]  /*17600*/  STL [R1+0x65c], R12 ;  /* 0x00065c0c01007387 */ /* 0x000fe80000100800 */
[----:B------:R-:W-:Y:S04]  /*17610*/  STL [R1+0x658], R20 ;  /* 0x0006581401007387 */ /* 0x000fe80000100800 */
[----:B------:R-:W3:Y:S04]  /*17620*/  LDL.LU R24, [R1+0x630] ;  /* 0x0006300001187983 */ /* 0x000ee80000300800 */
[----:B------:R-:W-:Y:S04]  /*17630*/  STL [R1+0x650], R21 ;  /* 0x0006501501007387 */ /* 0x000fe80000100800 */
[----:B------:R-:W4:Y:S04]  /*17640*/  LDL.LU R25, [R1+0x5b0] ;  /* 0x0005b00001197983 */ /* 0x000f280000300800 */
[----:B------:R-:W-:Y:S04]  /*17650*/  STL [R1+0x648], R23 ;  /* 0x0006481701007387 */ /* 0x000fe80000100800 */
[----:B------:R-:W4:Y:S04]  /*17660*/  LDL.LU R26, [R1+0x628] ;  /* 0x00062800011a7983 */ /* 0x000f280000300800 */
[----:B------:R1:W-:Y:S04]  /*17670*/  STL [R1+0x5ac], R28 ;  /* 0x0005ac1c01007387 */ /* 0x0003e80000100800 */
[----:B------:R-:W4:Y:S04]  /*17680*/  LDL.LU R27, [R1+0x654] ;  /* 0x00065400011b7983 */ /* 0x000f280000300800 */
[----:B------:R-:W4:Y:S04]  /*17690*/  LDL.LU R14, [R1+0x620] ;  /* 0x00062000010e7983 */ /* 0x000f280000300800 */
[----:B------:R-:W4:Y:S04]  /*176a0*/  LDL.LU R15, [R1+0x64c] ;  /* 0x00064c00010f7983 */ /* 0x000f280000300800 */
[----:B0-----:R-:W4:Y:S04]  /*176b0*/  LDL.LU R16, [R1+0x618] ;  /* 0x0006180001107983 */ /* 0x001f280000300800 */
[----:B------:R-:W4:Y:S04]  /*176c0*/  LDL.LU R17, [R1+0x644] ;  /* 0x0006440001117983 */ /* 0x000f280000300800 */
[----:B-1----:R-:W4:Y:S04]  /*176d0*/  LDL.LU R28, [R1+0x610] ;  /* 0x00061000011c7983 */ /* 0x002f280000300800 */
[----:B------:R-:W4:Y:S04]  /*176e0*/  LDL.LU R23, [R1+0x63c] ;  /* 0x00063c0001177983 */ /* 0x000f280000300800 */
[----:B------:R0:W-:Y:S04]  /*176f0*/  STL [R1+0x640], R3 ;  /* 0x0006400301007387 */ /* 0x0001e80000100800 */
[----:B0-----:R-:W4:Y:S01]  /*17700*/  LDL.LU R3, [R1+0x608] ;  /* 0x0006080001037983 */ /* 0x001f220000300800 */
[----:B------:R-:W-:-:S02]  /*17710*/  IADD3.X R22, PT, PT, R22, UR6, RZ, P6, !PT ;  /* 0x0000000616167c10 */ /* 0x000fc4000b7fe4ff */
[----:B------:R-:W-:Y:S01]  /*17720*/  IADD3 R29, P6, PT, R29, UR10, RZ ;  /* 0x0000000a1d1d7c10 */ /* 0x000fe2000ffde0ff */
[----:B------:R-:W4:Y:S04]  /*17730*/  LDL.LU R18, [R1+0x634] ;  /* 0x0006340001127983 */ /* 0x000f280000300800 */
[----:B------:R-:W4:Y:S04]  /*17740*/  LDL.LU R19, [R1+0x600] ;  /* 0x0006000001137983 */ /* 0x000f280000300800 */
[----:B------:R-:W-:Y:S04]  /*17750*/  STL [R1+0x5b8], R22 ;  /* 0x0005b81601007387 */ /* 0x000fe80000100800 */
[----:B------:R-:W4:Y:S04]  /*17760*/  LDL.LU R7, [R1+0x62c] ;  /* 0x00062c0001077983 */ /* 0x000f280000300800 */
[----:B------:R0:W-:Y:S04]  /*17770*/  STL [R1+0x638], R29 ;  /* 0x0006381d01007387 */ /* 0x0001e80000100800 */
[----:B------:R-:W4:Y:S04]  /*17780*/  LDL.LU R6, [R1+0x5f8] ;  /* 0x0005f80001067983 */ /* 0x000f280000300800 */
[----:B------:R-:W4:Y:S04]  /*17790*/  LDL.LU R5, [R1+0x624] ;  /* 0x0006240001057983 */ /* 0x000f280000300800 */
[----:B------:R-:W4:Y:S04]  /*177a0*/  LDL.LU R4, [R1+0x5f0] ;  /* 0x0005f00001047983 */ /* 0x000f280000300800 */
[----:B------:R-:W4:Y:S04]  /*177b0*/  LDL.LU R9, [R1+0x61c] ;  /* 0x00061c0001097983 */ /* 0x000f280000300800 */
[----:B0-----:R-:W4:Y:S04]  /*177c0*/  LDL.LU R29, [R1+0x5e8] ;  /* 0x0005e800011d7983 */ /* 0x001f280000300800 */
[----:B------:R-:W4:Y:S04]  /*177d0*/  LDL.LU R10, [R1+0x614] ;  /* 0x00061400010a7983 */ /* 0x000f280000300800 */
[----:B------:R-:W4:Y:S04]  /*177e0*/  LDL.LU R11, [R1+0x5e0] ;  /* 0x0005e000010b7983 */ /* 0x000f280000300800 */
[----:B------:R-:W4:Y:S01]  /*177f0*/  LDL.LU R13, [R1+0x60c] ;  /* 0x00060c00010d7983 */ /* 0x000f220000300800 */
[----:B--2---:R-:W-:-:S05]  /*17800*/  IADD3.X R2, PT, PT, R2, UR6, RZ, P0, !PT ;  /* 0x0000000602027c10 */ /* 0x004fca00087fe4ff */
[----:B------:R0:W-:Y:S04]  /*17810*/  STL [R1+0x5b4], R2 ;  /* 0x0005b40201007387 */ /* 0x0001e80000100800 */
[----:B------:R-:W2:Y:S04]  /*17820*/  LDL.LU R12, [R1+0x5d8] ;  /* 0x0005d800010c7983 */ /* 0x000ea80000300800 */
[----:B------:R-:W2:Y:S04]  /*17830*/  LDL.LU R20, [R1+0x604] ;  /* 0x0006040001147983 */ /* 0x000ea80000300800 */
[----:B------:R-:W2:Y:S04]  /*17840*/  LDL.LU R21, [R1+0x5d0] ;  /* 0x0005d00001157983 */ /* 0x000ea80000300800 */
[----:B------:R-:W2:Y:S01]  /*17850*/  LDL.LU R22, [R1+0x5fc] ;  /* 0x0005fc0001167983 */ /* 0x000ea20000300800 */
[----:B---3--:R-:W-:-:S02]  /*17860*/  IADD3 R24, P0, PT, R24, UR10, RZ ;  /* 0x0000000a18187c10 */ /* 0x008fc4000ff1e0ff */
[----:B----4-:R-:W-:Y:S02]  /*17870*/  IADD3.X R25, PT, PT, R25, UR6, RZ, P1, !PT ;  /* 0x0000000619197c10 */ /* 0x010fe40008ffe4ff */
[----:B------:R-:W-:Y:S01]  /*17880*/  IADD3 R26, P1, PT, R26, UR10, RZ ;  /* 0x0000000a1a1a7c10 */ /* 0x000fe2000ff3e0ff */
[----:B0-----:R-:W3:Y:S01]  /*17890*/  LDL.LU R2, [R1+0x674] ;  /* 0x0006740001027983 */ /* 0x001ee20000300800 */
[----:B------:R-:W-:Y:S02]  /*178a0*/  IADD3.X R27, PT, PT, R27, UR6, RZ, P2, !PT ;  /* 0x000000061b1b7c10 */ /* 0x000fe400097fe4ff */
[----:B------:R-:W-:Y:S01]  /*178b0*/  IADD3 R14, P2, PT, R14, UR10, RZ ;  /* 0x0000000a0e0e7c10 */ /* 0x000fe2000ff5e0ff */
[----:B------:R-:W-:Y:S01]  /*178c0*/  STL [R1+0x630], R24 ;  /* 0x0006301801007387 */ /* 0x000fe20000100800 */
[----:B------:R-:W-:Y:S02]  /*178d0*/  IADD3.X R15, PT, PT, R15, UR6, RZ, P3, !PT ;  /* 0x000000060f0f7c10 */ /* 0x000fe40009ffe4ff */
[----:B------:R-:W-:Y:S01]  /*178e0*/  IADD3.X R17, PT, PT, R17, UR6, RZ, P4, !PT ;  /* 0x0000000611117c10 */ /* 0x000fe2000a7fe4ff */
[----:B------:R-:W-:Y:S04]  /*178f0*/  STL [R1+0x5b0], R25 ;  /* 0x0005b01901007387 */ /* 0x000fe80000100800 */
[----:B------:R-:W-:Y:S01]  /*17900*/  STL [R1+0x628], R26 ;  /* 0x0006281a01007387 */ /* 0x000fe20000100800 */
[----:B------:R-:W-:-:S02]  /*17910*/  IADD3 R28, P4, PT, R28, UR10, RZ ;  /* 0x0000000a1c1c7c10 */ /* 0x000fc4000ff9e0ff */
[----:B------:R-:W-:Y:S01]  /*17920*/  IADD3 R16, P3, PT, R16, UR10, RZ ;  /* 0x0000000a10107c10 */ /* 0x000fe2000ff7e0ff */
[----:B------:R-:W-:Y:S04]  /*17930*/  STL [R1+0x654], R27 ;  /* 0x0006541b01007387 */ /* 0x000fe80000100800 */
[----:B------:R-:W-:Y:S04]  /*17940*/  STL [R1+0x620], R14 ;  /* 0x0006200e01007387 */ /* 0x000fe80000100800 */
[----:B------:R-:W-:Y:S04]  /*17950*/  STL [R1+0x64c], R15 ;  /* 0x00064c0f01007387 */ /* 0x000fe80000100800 */
[----:B------:R0:W-:Y:S01]  /*17960*/  STL [R1+0x610], R28 ;  /* 0x0006101c01007387 */ /* 0x0001e20000100800 */
[----:B------:R-:W-:-:S03]  /*17970*/  IADD3.X R23, PT, PT, R23, UR6, RZ, P5, !PT ;  /* 0x0000000617177c10 */ /* 0x000fc6000affe4ff */
[----:B------:R-:W-:Y:S01]  /*17980*/  STL [R1+0x618], R16 ;  /* 0x0006181001007387 */ /* 0x000fe20000100800 */
[----:B------:R-:W-:-:S03]  /*17990*/  IADD3 R3, P5, PT, R3, UR10, RZ ;  /* 0x0000000a03037c10 */ /* 0x000fc6000ffbe0ff */
[----:B0-----:R-:W4:Y:S04]  /*179a0*/  LDL.LU R28, [R1+0x5f4] ;  /* 0x0005f400011c7983 */ /* 0x001f280000300800 */
[----:B------:R-:W-:Y:S04]  /*179b0*/  STL [R1+0x644], R17 ;  /* 0x0006441101007387 */ /* 0x000fe80000100800 */
[----:B------:R0:W-:Y:S04]  /*179c0*/  STL [R1+0x63c], R23 ;  /* 0x00063c1701007387 */ /* 0x0001e80000100800 */
[----:B0-----:R-:W4:Y:S04]  /*179d0*/  LDL.LU R23, [R1+0x670] ;  /* 0x0006700001177983 */ /* 0x001f280000300800 */
[----:B------:R0:W-:Y:S04]  /*179e0*/  STL [R1+0x608], R3 ;  /* 0x0006080301007387 */ /* 0x0001e80000100800 */
[----:B0-----:R-:W4:Y:S01]  /*179f0*/  LDL.LU R3, [R1+0x5ec] ;  /* 0x0005ec0001037983 */ /* 0x001f220000300800 */
[----:B------:R-:W-:-:S02]  /*17a00*/  IADD3.X R18, PT, PT, R18, UR6, RZ, P6, !PT ;  /* 0x0000000612127c10 */ /* 0x000fc4000b7fe4ff */
[----:B------:R-:W-:Y:S02]  /*17a10*/  IADD3 R19, P6, PT, R19, UR10, RZ ;  /* 0x0000000a13137c10 */ /* 0x000fe4000ffde0ff */
[----:B------:R-:W-:Y:S02]  /*17a20*/  IADD3.X R7, PT, PT, R7, UR6, RZ, P0, !PT ;  /* 0x0000000607077c10 */ /* 0x000fe400087fe4ff */
[----:B------:R-:W-:Y:S02]  /*17a30*/  IADD3 R6, P0, PT, R6, UR10, RZ ;  /* 0x0000000a06067c10 */ /* 0x000fe4000ff1e0ff */
[----:B------:R-:W-:Y:S02]  /*17a40*/  IADD3.X R5, PT, PT, R5, UR6, RZ, P1, !PT ;  /* 0x0000000605057c10 */ /* 0x000fe40008ffe4ff */
[----:B------:R-:W-:Y:S01]  /*17a50*/  IADD3.X R9, PT, PT, R9, UR6, RZ, P2, !PT ;  /* 0x0000000609097c10 */ /* 0x000fe200097fe4ff */
[----:B------:R-:W-:Y:S01]  /*17a60*/  STL [R1+0x634], R18 ;  /* 0x0006341201007387 */ /* 0x000fe20000100800 */
[----:B------:R-:W-:-:S03]  /*17a70*/  IADD3 R29, P2, PT, R29, UR10, RZ ;  /* 0x0000000a1d1d7c10 */ /* 0x000fc6000ff5e0ff */
[----:B------:R-:W-:Y:S01]  /*17a80*/  STL [R1+0x600], R19 ;  /* 0x0006001301007387 */ /* 0x000fe20000100800 */
[----:B------:R-:W-:-:S03]  /*17a90*/  IADD3 R4, P1, PT, R4, UR10, RZ ;  /* 0x0000000a04047c10 */ /* 0x000fc6000ff3e0ff */
[----:B------:R-:W-:Y:S04]  /*17aa0*/  STL [R1+0x62c], R7 ;  /* 0x00062c0701007387 */ /* 0x000fe80000100800 */
[----:B------:R-:W-:Y:S04]  /*17ab0*/  STL [R1+0x5f8], R6 ;  /* 0x0005f80601007387 */ /* 0x000fe80000100800 */
[----:B------:R-:W-:Y:S01]  /*17ac0*/  STL [R1+0x624], R5 ;  /* 0x0006240501007387 */ /* 0x000fe20000100800 */
[----:B------:R-:W-:-:S03]  /*17ad0*/  IADD3.X R10, PT, PT, R10, UR6, RZ, P3, !PT ;  /* 0x000000060a0a7c10 */ /* 0x000fc60009ffe4ff */
[----:B------:R0:W-:Y:S01]  /*17ae0*/  STL [R1+0x5e8], R29 ;  /* 0x0005e81d01007387 */ /* 0x0001e20000100800 */
[----:B------:R-:W-:-:S03]  /*17af0*/  IADD3 R11, P3, PT, R11, UR10, RZ ;  /* 0x0000000a0b0b7c10 */ /* 0x000fc6000ff7e0ff */
[----:B------:R-:W-:Y:S01]  /*17b00*/  STL [R1+0x5f0], R4 ;  /* 0x0005f00401007387 */ /* 0x000fe20000100800 */
[----:B------:R-:W-:-:S03]  /*17b10*/  IADD3.X R13, PT, PT, R13, UR6, RZ, P4, !PT ;  /* 0x000000060d0d7c10 */ /* 0x000fc6000a7fe4ff */
[----:B0-----:R-:W4:Y:S04]  /*17b20*/  LDL.LU R29, [R1+0x66c] ;  /* 0x00066c00011d7983 */ /* 0x001f280000300800 */
[----:B------:R-:W-:Y:S04]  /*17b30*/  STL [R1+0x61c], R9 ;  /* 0x00061c0901007387 */ /* 0x000fe80000100800 */
[----:B------:R-:W-:Y:S04]  /*17b40*/  STL [R1+0x614], R10 ;  /* 0x0006140a01007387 */ /* 0x000fe80000100800 */
[----:B------:R-:W-:Y:S04]  /*17b50*/  STL [R1+0x5e0], R11 ;  /* 0x0005e00b01007387 */ /* 0x000fe80000100800 */
[----:B------:R-:W-:Y:S01]  /*17b60*/  STL [R1+0x60c], R13 ;  /* 0x00060c0d01007387 */ /* 0x000fe20000100800 */
[----:B--2---:R-:W-:-:S02]  /*17b70*/  IADD3 R12, P4, PT, R12, UR10, RZ ;  /* 0x0000000a0c0c7c10 */ /* 0x004fc4000ff9e0ff */
[----:B------:R-:W-:Y:S02]  /*17b80*/  IADD3.X R20, PT, PT, R20, UR6, RZ, P5, !PT ;  /* 0x0000000614147c10 */ /* 0x000fe4000affe4ff */
[----:B------:R-:W-:Y:S02]  /*17b90*/  IADD3 R21, P5, PT, R21, UR10, RZ ;  /* 0x0000000a15157c10 */ /* 0x000fe4000ffbe0ff */
[----:B------:R-:W-:Y:S01]  /*17ba0*/  IADD3.X R22, PT, PT, R22, UR6, RZ, P6, !PT ;  /* 0x0000000616167c10 */ /* 0x000fe2000b7fe4ff */
[----:B------:R-:W-:Y:S04]  /*17bb0*/  STL [R1+0x5d8], R12 ;  /* 0x0005d80c01007387 */ /* 0x000fe80000100800 */
[----:B------:R-:W-:Y:S04]  /*17bc0*/  STL [R1+0x604], R20 ;  /* 0x0006041401007387 */ /* 0x000fe80000100800 */
[----:B------:R-:W2:Y:S04]  /*17bd0*/  LDL.LU R24, [R1+0x5e4] ;  /* 0x0005e40001187983 */ /* 0x000ea80000300800 */
[----:B------:R-:W-:Y:S01]  /*17be0*/  STL [R1+0x5d0], R21 ;  /* 0x0005d01501007387 */ /* 0x000fe20000100800 */
[----:B---3--:R-:W-:-:S03]  /*17bf0*/  IADD3 R2, P6, PT, R2, UR10, RZ ;  /* 0x0000000a02027c10 */ /* 0x008fc6000ffde0ff */
[----:B------:R-:W3:Y:S04]  /*17c00*/  LDL.LU R25, [R1+0x68c] ;  /* 0x00068c0001197983 */ /* 0x000ee80000300800 */
[----:B------:R-:W-:Y:S04]  /*17c10*/  STL [R1+0x5fc], R22 ;  /* 0x0005fc1601007387 */ /* 0x000fe80000100800 */
[----:B------:R-:W3:Y:S04]  /*17c20*/  LDL.LU R26, [R1+0x5dc] ;  /* 0x0005dc00011a7983 */ /* 0x000ee80000300800 */
[----:B------:R0:W-:Y:S04]  /*17c30*/  STL [R1+0x674], R2 ;  /* 0x0006740201007387 */ /* 0x0001e80000100800 */
[----:B------:R-:W3:Y:S04]  /*17c40*/  LDL.LU R27, [R1+0x688] ;  /* 0x00068800011b7983 */ /* 0x000ee80000300800 */
[----:B------:R-:W3:Y:S04]  /*17c50*/  LDL.LU R14, [R1+0x5d4] ;  /* 0x0005d400010e7983 */ /* 0x000ee80000300800 */
[----:B------:R-:W3:Y:S04]  /*17c60*/  LDL.LU R15, [R1+0x684] ;  /* 0x00068400010f7983 */ /* 0x000ee80000300800 */
[----:B------:R-:W3:Y:S04]  /*17c70*/  LDL.LU R16, [R1+0x5cc] ;  /* 0x0005cc0001107983 */ /* 0x000ee80000300800 */
[----:B------:R-:W3:Y:S04]  /*17c80*/  LDL.LU R17, [R1+0x6a4] ;  /* 0x0006a40001117983 */ /* 0x000ee80000300800 */
[----:B0-----:R-:W3:Y:S04]  /*17c90*/  LDL.LU R2, [R1+0x5c8] ;  /* 0x0005c80001027983 */ /* 0x001ee80000300800 */
[----:B------:R-:W3:Y:S01]  /*17ca0*/  LDL.LU R22, [R1+0x6a0] ;  /* 0x0006a00001167983 */ /* 0x000ee20000300800 */
[----:B----4-:R-:W-:-:S05]  /*17cb0*/  IADD3.X R28, PT, PT, R28, UR6, RZ, P0, !PT ;  /* 0x000000061c1c7c10 */ /* 0x010fca00087fe4ff */
[----:B------:R0:W-:Y:S01]  /*17cc0*/  STL [R1+0x5f4], R28 ;  /* 0x0005f41c01007387 */ /* 0x0001e20000100800 */
[----:B------:R-:W-:-:S03]  /*17cd0*/  IADD3 R23, P0, PT, R23, UR10, RZ ;  /* 0x0000000a17177c10 */ /* 0x000fc6000ff1e0ff */
[----:B0-----:R-:W4:Y:S04]  /*17ce0*/  LDL.LU R28, [R1+0x5c4] ;  /* 0x0005c400011c7983 */ /* 0x001f280000300800 */
[----:B------:R-:W4:Y:S04]  /*17cf0*/  LDL.LU R18, [R1+0x69c] ;  /* 0x00069c0001127983 */ /* 0x000f280000300800 */
[----:B------:R-:W4:Y:S04]  /*17d00*/  LDL.LU R19, [R1+0x5c0] ;  /* 0x0005c00001137983 */ /* 0x000f280000300800 */
[----:B------:R0:W-:Y:S04]  /*17d10*/  STL [R1+0x670], R23 ;  /* 0x0006701701007387 */ /* 0x0001e80000100800 */
[----:B------:R-:W4:Y:S01]  /*17d20*/  LDL.LU R7, [R1+0x6bc] ;  /* 0x0006bc0001077983 */ /* 0x000f220000300800 */
[----:B------:R-:W-:-:S05]  /*17d30*/  IADD3.X R3, PT, PT, R3, UR6, RZ, P1, !PT ;  /* 0x0000000603037c10 */ /* 0x000fca0008ffe4ff */
        /* <DEDUP_REMOVED lines=9> */
[----:B------:R-:W-:-:S05]  /*17dd0*/  IADD3 R29, P1, PT, R29, UR10, RZ ;  /* 0x0000000a1d1d7c10 */ /* 0x000fca000ff3e0ff */
[----:B------:R0:W-:Y:S04]  /*17de0*/  STL [R1+0x66c], R29 ;  /* 0x00066c1d01007387 */ /* 0x0001e80000100800 */
[----:B------:R-:W4:Y:S04]  /*17df0*/  LDL.LU R12, [R1+0x690] ;  /* 0x00069000010c7983 */ /* 0x000f280000300800 */
[----:B------:R-:W4:Y:S04]  /*17e00*/  LDL.LU R20, [R1+0x6cc] ;  /* 0x0006cc0001147983 */ /* 0x000f280000300800 */
[----:B------:R-:W4:Y:S04]  /*17e10*/  LDL.LU R21, [R1+0x694] ;  /* 0x0006940001157983 */ /* 0x000f280000300800 */
[----:B-1----:R-:W4:Y:S04]  /*17e20*/  LDL.LU R3, [R1+0x6ec] ;  /* 0x0006ec0001037983 */ /* 0x002f280000300800 */
[----:B0-----:R-:W4:Y:S01]  /*17e30*/  LDL.LU R29, [R1+0x698] ;  /* 0x00069800011d7983 */ /* 0x001f220000300800 */
[----:B--2---:R-:W-:-:S02]  /*17e40*/  IADD3.X R24, PT, PT, R24, UR6, RZ, P2, !PT ;  /* 0x0000000618187c10 */ /* 0x004fc400097fe4ff */
[----:B---3--:R-:W-:Y:S02]  /*17e50*/  IADD3 R25, P2, PT, R25, UR10, RZ ;  /* 0x0000000a19197c10 */ /* 0x008fe4000ff5e0ff */
[----:B------:R-:W-:Y:S01]  /*17e60*/  IADD3.X R26, PT, PT, R26, UR6, RZ, P3, !PT ;  /* 0x000000061a1a7c10 */ /* 0x000fe20009ffe4ff */
[----:B------:R-:W-:Y:S01]  /*17e70*/  STL [R1+0x5e4], R24 ;  /* 0x0005e41801007387 */ /* 0x000fe20000100800 */
[----:B------:R-:W-:Y:S02]  /*17e80*/  IADD3 R27, P3, PT, R27, UR10, RZ ;  /* 0x0000000a1b1b7c10 */ /* 0x000fe4000ff7e0ff */
[----:B------:R-:W-:Y:S02]  /*17e90*/  IADD3.X R14, PT, PT, R14, UR6, RZ, P4, !PT ;  /* 0x000000060e0e7c10 */ /* 0x000fe4000a7fe4ff */
[----:B------:R-:W-:Y:S01]  /*17ea0*/  IADD3 R15, P4, PT, R15, UR10, RZ ;  /* 0x0000000a0f0f7c10 */ /* 0x000fe2000ff9e0ff */
[----:B------:R-:W-:Y:S04]  /*17eb0*/  STL [R1+0x68c], R25 ;  /* 0x00068c1901007387 */ /* 0x000fe80000100800 */
[----:B------:R-:W-:Y:S01]  /*17ec0*/  STL [R1+0x5dc], R26 ;  /* 0x0005dc1a01007387 */ /* 0x000fe20000100800 */
[----:B------:R-:W-:-:S03]  /*17ed0*/  IADD3.X R16, PT, PT, R16, UR6, RZ, P5, !PT ;  /* 0x0000000610107c10 */ /* 0x000fc6000affe4ff */
[----:B------:R-:W-:Y:S01]  /*17ee0*/  STL [R1+0x688], R27 ;  /* 0x0006881b01007387 */ /* 0x000fe20000100800 */
[----:B------:R-:W-:-:S03]  /*17ef0*/  IADD3.X R2, PT, PT, R2, UR6, RZ, P6, !PT ;  /* 0x0000000602027c10 */ /* 0x000fc6000b7fe4ff */
[----:B------:R-:W-:Y:S01]  /*17f00*/  STL [R1+0x5d4], R14 ;  /* 0x0005d40e01007387 */ /* 0x000fe20000100800 */
[----:B------:R-:W-:-:S03]  /*17f10*/  IADD3 R17, P5, PT, R17, UR10, RZ ;  /* 0x0000000a11117c10 */ /* 0x000fc6000ffbe0ff */
[----:B------:R-:W-:Y:S01]  /*17f20*/  STL [R1+0x684], R15 ;  /* 0x0006840f01007387 */ /* 0x000fe20000100800 */
[----:B------:R-:W-:-:S03]  /*17f30*/  IADD3 R22, P6, PT, R22, UR10, RZ ;  /* 0x0000000a16167c10 */ /* 0x000fc6000ffde0ff */
[----:B------:R0:W-:Y:S04]  /*17f40*/  STL [R1+0x5c8], R2 ;  /* 0x0005c80201007387 */ /* 0x0001e80000100800 */
[----:B------:R-:W-:Y:S04]  /*17f50*/  STL [R1+0x5cc], R16 ;  /* 0x0005cc1001007387 */ /* 0x000fe80000100800 */
[----:B0-----:R-:W2:Y:S04]  /*17f60*/  LDL.LU R2, [R1+0x6e8] ;  /* 0x0006e80001027983 */ /* 0x001ea80000300800 */
[----:B------:R-:W-:Y:S04]  /*17f70*/  STL [R1+0x6a4], R17 ;  /* 0x0006a41101007387 */ /* 0x000fe80000100800 */
[----:B------:R0:W-:Y:S01]  /*17f80*/  STL [R1+0x6a0], R22 ;  /* 0x0006a01601007387 */ /* 0x0001e20000100800 */
[----:B----4-:R-:W-:-:S02]  /*17f90*/  IADD3.X R28, PT, PT, R28, UR6, RZ, P0, !PT ;  /* 0x000000061c1c7c10 */ /* 0x010fc400087fe4ff */
[----:B------:R-:W-:Y:S02]  /*17fa0*/  IADD3 R18, P0, PT, R18, UR10, RZ ;  /* 0x0000000a12127c10 */ /* 0x000fe4000ff1e0ff */
[----:B------:R-:W-:Y:S01]  /*17fb0*/  IADD3.X R19, PT, PT, R19, UR6, RZ, P1, !PT ;  /* 0x0000000613137c10 */ /* 0x000fe20008ffe4ff */
[----:B0-----:R-:W3:Y:S04]  /*17fc0*/  LDL.LU R22, [R1+0x6a8] ;  /* 0x0006a80001167983 */ /* 0x001ee80000300800 */
[----:B------:R0:W-:Y:S01]  /*17fd0*/  STL [R1+0x5c4], R28 ;  /* 0x0005c41c01007387 */ /* 0x0001e20000100800 */
[----:B------:R-:W-:-:S03]  /*17fe0*/  IADD3 R7, P1, PT, R7, UR10, RZ ;  /* 0x0000000a07077c10 */ /* 0x000fc6000ff3e0ff */
[----:B0-----:R-:W4:Y:S01]  /*17ff0*/  LDL.LU R28, [R1+0x6e4] ;  /* 0x0006e400011c7983 */ /* 0x001f220000300800 */
[----:B------:R-:W-:Y:S02]  /*18000*/  IADD3.X R6, PT, PT, R6, UR6, RZ, P2, !PT ;  /* 0x0000000606067c10 */ /* 0x000fe400097fe4ff */
[----:B------:R-:W-:Y:S01]  /*18010*/  IADD3 R5, P2, PT, R5, UR10, RZ ;  /* 0x0000000a05057c10 */ /* 0x000fe2000ff5e0ff */
[----:B------:R-:W-:Y:S01]  /*18020*/  STL [R1+0x69c], R18 ;  /* 0x00069c1201007387 */ /* 0x000fe20000100800 */
[----:B------:R-:W-:-:S03]  /*18030*/  IADD3.X R23, PT, PT, R23, UR6, RZ, P4, !PT ;  /* 0x0000000617177c10 */ /* 0x000fc6000a7fe4ff */
[----:B------:R-:W-:Y:S01]  /*18040*/  STL [R1+0x5c0], R19 ;  /* 0x0005c01301007387 */ /* 0x000fe20000100800 */
[----:B------:R-:W-:-:S03]  /*18050*/  IADD3.X R4, PT, PT, R4, UR6, RZ, P3, !PT ;  /* 0x0000000604047c10 */ /* 0x000fc60009ffe4ff */
[----:B------:R-:W-:Y:S04]  /*18060*/  STL [R1+0x6bc], R7 ;  /* 0x0006bc0701007387 */ /* 0x000fe80000100800 */
[----:B------:R-:W-:Y:S04]  /*18070*/  STL [R1+0x668], R6 ;  /* 0x0006680601007387 */ /* 0x000fe80000100800 */
[----:B------:R-:W-:Y:S04]  /*18080*/  STL [R1+0x6b8], R5 ;  /* 0x0006b80501007387 */ /* 0x000fe80000100800 */
[----:B------:R0:W-:Y:S04]  /*18090*/  STL [R1+0x67c], R23 ;  /* 0x00067c1701007387 */ /* 0x0001e80000100800 */
[----:B------:R-:W-:Y:S04]  /*180a0*/  STL [R1+0x678], R4 ;  /* 0x0006780401007387 */ /* 0x000fe80000100800 */
[----:B0-----:R-:W4:Y:S01]  /*180b0*/  LDL.LU R23, [R1+0x6ac] ;  /* 0x0006ac0001177983 */ /* 0x001f220000300800 */
[----:B------:R-:W-:-:S02]  /*180c0*/  IADD3 R9, P3, PT, R9, UR10, RZ ;  /* 0x0000000a09097c10 */ /* 0x000fc4000ff7e0ff */
[----:B------:R-:W-:Y:S02]  /*180d0*/  IADD3 R10, P4, PT, R10, UR10, RZ ;  /* 0x0000000a0a0a7c10 */ /* 0x000fe4000ff9e0ff */
[----:B------:R-:W-:Y:S02]  /*180e0*/  IADD3.X R11, PT, PT, R11, UR6, RZ, P5, !PT ;  /* 0x000000060b0b7c10 */ /* 0x000fe4000affe4ff */
[----:B------:R-:W-:Y:S02]  /*180f0*/  IADD3 R13, P5, PT, R13, UR10, RZ ;  /* 0x0000000a0d0d7c10 */ /* 0x000fe4000ffbe0ff */
[----:B------:R-:W-:Y:S01]  /*18100*/  IADD3.X R12, PT, PT, R12, UR6, RZ, P6, !PT ;  /* 0x000000060c0c7c10 */ /* 0x000fe2000b7fe4ff */
[----:B------:R-:W-:Y:S01]  /*18110*/  STL [R1+0x6b4], R9 ;  /* 0x0006b40901007387 */ /* 0x000fe20000100800 */
[----:B------:R-:W-:-:S03]  /*18120*/  IADD3 R20, P6, PT, R20, UR10, RZ ;  /* 0x0000000a14147c10 */ /* 0x000fc6000ffde0ff */
[----:B------:R-:W-:Y:S04]  /*18130*/  STL [R1+0x6d4], R10 ;  /* 0x0006d40a01007387 */ /* 0x000fe80000100800 */
[----:B------:R-:W-:Y:S01]  /*18140*/  STL [R1+0x680], R11 ;  /* 0x0006800b01007387 */ /* 0x000fe20000100800 */
[----:B------:R-:W-:-:S03]  /*18150*/  IADD3.X R21, PT, PT, R21, UR6, RZ, P0, !PT ;  /* 0x0000000615157c10 */ /* 0x000fc600087fe4ff */
[----:B------:R-:W-:Y:S01]  /*18160*/  STL [R1+0x6d0], R13 ;  /* 0x0006d00d01007387 */ /* 0x000fe20000100800 */
[----:B------:R-:W-:-:S03]  /*18170*/  IADD3 R3, P0, PT, R3, UR10, RZ ;  /* 0x0000000a03037c10 */ /* 0x000fc6000ff1e0ff */
[----:B------:R-:W-:Y:S04]  /*18180*/  STL [R1+0x690], R12 ;  /* 0x0006900c01007387 */ /* 0x000fe80000100800 */
[----:B------:R-:W-:Y:S01]  /*18190*/  STL [R1+0x6cc], R20 ;  /* 0x0006cc1401007387 */ /* 0x000fe20000100800 */
[----:B------:R-:W-:-:S03]  /*181a0*/  IADD3.X R29, PT, PT, R29, UR6, RZ, P1, !PT ;  /* 0x000000061d1d7c10 */ /* 0x000fc60008ffe4ff */
[----:B------:R-:W4:Y:S04]  /*181b0*/  LDL.LU R24, [R1+0x6fc] ;  /* 0x0006fc0001187983 */ /* 0x000f280000300800 */
[----:B------:R-:W-:Y:S04]  /*181c0*/  STL [R1+0x694], R21 ;  /* 0x0006941501007387 */ /* 0x000fe80000100800 */
[----:B------:R-:W4:Y:S04]  /*181d0*/  LDL.LU R25, [R1+0x6b0] ;  /* 0x0006b00001197983 */ /* 0x000f280000300800 */
[----:B------:R0:W-:Y:S04]  /*181e0*/  STL [R1+0x6ec], R3 ;  /* 0x0006ec0301007387 */ /* 0x0001e80000100800 */
[----:B------:R-:W4:Y:S04]  /*181f0*/  LDL.LU R26, [R1+0x6f8] ;  /* 0x0006f800011a7983 */ /* 0x000f280000300800 */
[----:B------:R1:W-:Y:S04]  /*18200*/  STL [R1+0x698], R29 ;  /* 0x0006981d01007387 */ /* 0x0003e80000100800 */
[----:B------:R-:W4:Y:S04]  /*18210*/  LDL.LU R27, [R1+0x6c0] ;  /* 0x0006c000011b7983 */ /* 0x000f280000300800 */
[----:B------:R-:W4:Y:S04]  /*18220*/  LDL.LU R14, [R1+0x720] ;  /* 0x00072000010e7983 */ /* 0x000f280000300800 */
[----:B------:R-:W4:Y:S04]  /*18230*/  LDL.LU R15, [R1+0x6c4] ;  /* 0x0006c400010f7983 */ /* 0x000f280000300800 */
[----:B------:R-:W4:Y:S04]  /*18240*/  LDL.LU R16, [R1+0x728] ;  /* 0x0007280001107983 */ /* 0x000f280000300800 */
[----:B------:R-:W4:Y:S04]  /*18250*/  LDL.LU R17, [R1+0x6c8] ;  /* 0x0006c80001117983 */ /* 0x000f280000300800 */
[----:B0-----:R-:W4:Y:S04]  /*18260*/  LDL.LU R3, [R1+0x730] ;  /* 0x0007300001037983 */ /* 0x001f280000300800 */
[----:B-1----:R-:W4:Y:S01]  /*18270*/  LDL.LU R29, [R1+0x6d8] ;  /* 0x0006d800011d7983 */ /* 0x002f220000300800 */
[----:B--2---:R-:W-:-:S05]  /*18280*/  IADD3 R2, P1, PT, R2, UR10, RZ ;  /* 0x0000000a02027c10 */ /* 0x004fca000ff3e0ff */
[----:B------:R0:W-:Y:S01]  /*18290*/  STL [R1+0x6e8], R2 ;  /* 0x0006e80201007387 */ /* 0x0001e20000100800 */
[----:B---3--:R-:W-:-:S03]  /*182a0*/  IADD3.X R22, PT, PT, R22, UR6, RZ, P2, !PT ;  /* 0x0000000616167c10 */ /* 0x008fc600097fe4ff */
[----:B0-----:R-:W2:Y:S04]  /*182b0*/  LDL.LU R2, [R1+0x738] ;  /* 0x0007380001027983 */ /* 0x001ea80000300800 */
[----:B------:R-:W3:Y:S04]  /*182c0*/  LDL.LU R18, [R1+0x6dc] ;  /* 0x0006dc0001127983 */ /* 0x000ee80000300800 */
[----:B------:R-:W3:Y:S04]  /*182d0*/  LDL.LU R19, [R1+0x740] ;  /* 0x0007400001137983 */ /* 0x000ee80000300800 */
[----:B------:R-:W-:Y:S04]  /*182e0*/  STL [R1+0x6a8], R22 ;  /* 0x0006a81601007387 */ /* 0x000fe80000100800 */
[----:B------:R-:W3:Y:S01]  /*182f0*/  LDL.LU R7, [R1+0x6e0] ;  /* 0x0006e00001077983 */ /* 0x000ee20000300800 */
[----:B----4-:R-:W-:-:S05]  /*18300*/  IADD3 R28, P2, PT, R28, UR10, RZ ;  /* 0x0000000a1c1c7c10 */ /* 0x010fca000ff5e0ff */
        /* <DEDUP_REMOVED lines=9> */
[----:B------:R-:W-:-:S05]  /*183a0*/  IADD3.X R23, PT, PT, R23, UR6, RZ, P3, !PT ;  /* 0x0000000617177c10 */ /* 0x000fca0009ffe4ff */
[----:B------:R0:W-:Y:S04]  /*183b0*/  STL [R1+0x6ac], R23 ;  /* 0x0006ac1701007387 */ /* 0x0001e80000100800 */
[----:B------:R-:W4:Y:S04]  /*183c0*/  LDL.LU R12, [R1+0x768] ;  /* 0x00076800010c7983 */ /* 0x000f280000300800 */
[----:B------:R-:W4:Y:S04]  /*183d0*/  LDL.LU R20, [R1+0x70c] ;  /* 0x00070c0001147983 */ /* 0x000f280000300800 */
[----:B------:R-:W4:Y:S04]  /*183e0*/  LDL.LU R21, [R1+0x770] ;  /* 0x0007700001157983 */ /* 0x000f280000300800 */
[----:B------:R-:W4:Y:S04]  /*183f0*/  LDL.LU R22, [R1+0x710] ;  /* 0x0007100001167983 */ /* 0x000f280000300800 */
[----:B0-----:R-:W4:Y:S01]  /*18400*/  LDL.LU R23, [R1+0x778] ;  /* 0x0007780001177983 */ /* 0x001f220000300800 */
[----:B------:R-:W-:-:S02]  /*18410*/  IADD3 R24, P3, PT, R24, UR10, RZ ;  /* 0x0000000a18187c10 */ /* 0x000fc4000ff7e0ff */
[----:B------:R-:W-:Y:S02]  /*18420*/  IADD3.X R25, PT, PT, R25, UR6, RZ, P4, !PT ;  /* 0x0000000619197c10 */ /* 0x000fe4000a7fe4ff */
[----:B------:R-:W-:Y:S02]  /*18430*/  IADD3 R26, P4, PT, R26, UR10, RZ ;  /* 0x0000000a1a1a7c10 */ /* 0x000fe4000ff9e0ff */
        /* <DEDUP_REMOVED lines=11> */
[----:B------:R-:W-:Y:S01]  /*184f0*/  STL [R1+0x6c4], R15 ;  /* 0x0006c40f01007387 */ /* 0x000fe20000100800 */
[----:B------:R-:W-:-:S03]  /*18500*/  IADD3.X R29, PT, PT, R29, UR6, RZ, P1, !PT ;  /* 0x000000061d1d7c10 */ /* 0x000fc60008ffe4ff */
[----:B------:R0:W-:Y:S04]  /*18510*/  STL [R1+0x730], R3 ;  /* 0x0007300301007387 */ /* 0x0001e80000100800 */
[----:B------:R-:W-:Y:S04]  /*18520*/  STL [R1+0x728], R16 ;  /* 0x0007281001007387 */ /* 0x000fe80000100800 */
[----:B0-----:R-:W4:Y:S04]  /*18530*/  LDL.LU R3, [R1+0x714] ;  /* 0x0007140001037983 */ /* 0x001f280000300800 */
[----:B------:R-:W-:Y:S04]  /*18540*/  STL [R1+0x6c8], R17 ;  /* 0x0006c81101007387 */ /* 0x000fe80000100800 */
[----:B------:R0:W-:Y:S04]  /*18550*/  STL [R1+0x6d8], R29 ;  /* 0x0006d81d01007387 */ /* 0x0001e80000100800 */
[----:B0-----:R-:W4:Y:S01]  /*18560*/  LDL.LU R29, [R1+0x790] ;  /* 0x00079000011d7983 */ /* 0x001f220000300800 */
[----:B--2---:R-:W-:-:S02]  /*18570*/  IADD3 R2, P1, PT, R2, UR10, RZ ;  /* 0x0000000a02027c10 */ /* 0x004fc4000ff3e0ff */
[----:B---3--:R-:W-:Y:S02]  /*18580*/  IADD3.X R18, PT, PT, R18, UR6, RZ, P2, !PT ;  /* 0x0000000612127c10 */ /* 0x008fe400097fe4ff */
[----:B------:R-:W-:Y:S02]  /*18590*/  IADD3 R19, P2, PT, R19, UR10, RZ ;  /* 0x0000000a13137c10 */ /* 0x000fe4000ff5e0ff */
[----:B------:R-:W-:Y:S01]  /*185a0*/  IADD3.X R7, PT, PT, R7, UR6, RZ, P3, !PT ;  /* 0x0000000607077c10 */ /* 0x000fe20009ffe4ff */
[----:B------:R0:W-:Y:S01]  /*185b0*/  STL [R1+0x738], R2 ;  /* 0x0007380201007387 */ /* 0x0001e20000100800 */
[----:B----4-:R-:W-:-:S03]  /*185c0*/  IADD3 R6, P3, PT, R6, UR10, RZ ;  /* 0x0000000a06067c10 */ /* 0x010fc6000ff7e0ff */
[----:B0-----:R-:W2:Y:S01]  /*185d0*/  LDL.LU R2, [R1+0x71c] ;  /* 0x00071c0001027983 */ /* 0x001ea20000300800 */
[----:B------:R-:W-:Y:S02]  /*185e0*/  IADD3.X R5, PT, PT, R5, UR6, RZ, P4, !PT ;  /* 0x0000000605057c10 */ /* 0x000fe4000a7fe4ff */
[----:B------:R-:W-:Y:S01]  /*185f0*/  IADD3.X R9, PT, PT, R9, UR6, RZ, P5, !PT ;  /* 0x0000000609097c10 */ /* 0x000fe2000affe4ff */
[----:B------:R-:W-:Y:S04]  /*18600*/  STL [R1+0x6dc], R18 ;  /* 0x0006dc1201007387 */ /* 0x000fe80000100800 */
[----:B------:R-:W-:Y:S01]  /*18610*/  STL [R1+0x740], R19 ;  /* 0x0007401301007387 */ /* 0x000fe20000100800 */
[----:B------:R-:W-:-:S03]  /*18620*/  IADD3 R4, P4, PT, R4, UR10, RZ ;  /* 0x0000000a04047c10 */ /* 0x000fc6000ff9e0ff */
[----:B------:R-:W-:Y:S01]  /*18630*/  STL [R1+0x6e0], R7 ;  /* 0x0006e00701007387 */ /* 0x000fe20000100800 */
[----:B------:R-:W-:-:S03]  /*18640*/  IADD3 R28, P5, PT, R28, UR10, RZ ;  /* 0x0000000a1c1c7c10 */ /* 0x000fc6000ffbe0ff */
[----:B------:R-:W-:Y:S04]  /*18650*/  STL [R1+0x748], R6 ;  /* 0x0007480601007387 */ /* 0x000fe80000100800 */
[----:B------:R-:W-:Y:S01]  /*18660*/  STL [R1+0x6f0], R5 ;  /* 0x0006f00501007387 */ /* 0x000fe20000100800 */
[----:B------:R-:W-:Y:S02]  /*18670*/  IADD3.X R10, PT, PT, R10, UR6, RZ, P6, !PT ;  /* 0x000000060a0a7c10 */ /* 0x000fe4000b7fe4ff */
[----:B------:R-:W-:Y:S01]  /*18680*/  IADD3 R11, P6, PT, R11, UR10, RZ ;  /* 0x0000000a0b0b7c10 */ /* 0x000fe2000ffde0ff */
[----:B------:R0:W-:Y:S04]  /*18690*/  STL [R1+0x758], R28 ;  /* 0x0007581c01007387 */ /* 0x0001e80000100800 */
[----:B------:R1:W-:Y:S01]  /*186a0*/  STL [R1+0x750], R4 ;  /* 0x0007500401007387 */ /* 0x0003e20000100800 */
[----:B------:R-:W-:-:S02]  /*186b0*/  IADD3.X R13, PT, PT, R13, UR6, RZ, P0, !PT ;  /* 0x000000060d0d7c10 */ /* 0x000fc400087fe4ff */
[----:B------:R-:W-:Y:S02]  /*186c0*/  IADD3 R12, P0, PT, R12, UR10, RZ ;  /* 0x0000000a0c0c7c10 */ /* 0x000fe4000ff1e0ff */
[----:B------:R-:W-:Y:S01]  /*186d0*/  IADD3.X R20, PT, PT, R20, UR6, RZ, P1, !PT ;  /* 0x0000000614147c10 */ /* 0x000fe20008ffe4ff */
[----:B0-----:R-:W3:Y:S04]  /*186e0*/  LDL.LU R28, [R1+0x78c] ;  /* 0x00078c00011c7983 */ /* 0x001ee80000300800 */
[----:B------:R0:W-:Y:S04]  /*186f0*/  STL [R1+0x6f4], R9 ;  /* 0x0006f40901007387 */ /* 0x0001e80000100800 */
[----:B------:R4:W-:Y:S04]  /*18700*/  STL [R1+0x704], R10 ;  /* 0x0007040a01007387 */ /* 0x0009e80000100800 */
[----:B------:R0:W-:Y:S01]  /*18710*/  STL [R1+0x760], R11 ;  /* 0x0007600b01007387 */ /* 0x0001e20000100800 */
[----:B------:R-:W-:-:S03]  /*18720*/  IADD3 R21, P1, PT, R21, UR10, RZ ;  /* 0x0000000a15157c10 */ /* 0x000fc6000ff3e0ff */
[----:B------:R0:W-:Y:S01]  /*18730*/  STL [R1+0x708], R13 ;  /* 0x0007080d01007387 */ /* 0x0001e20000100800 */
[----:B------:R-:W-:-:S03]  /*18740*/  IADD3.X R22, PT, PT, R22, UR6, RZ, P2, !PT ;  /* 0x0000000616167c10 */ /* 0x000fc600097fe4ff */
[----:B------:R0:W-:Y:S04]  /*18750*/  STL [R1+0x768], R12 ;  /* 0x0007680c01007387 */ /* 0x0001e80000100800 */
[----:B------:R0:W-:Y:S01]  /*18760*/  STL [R1+0x70c], R20 ;  /* 0x00070c1401007387 */ /* 0x0001e20000100800 */
[----:B------:R-:W-:-:S03]  /*18770*/  IADD3 R23, P2, PT, R23, UR10, RZ ;  /* 0x0000000a17177c10 */ /* 0x000fc6000ff5e0ff */
[----:B------:R-:W3:Y:S04]  /*18780*/  LDL.LU R24, [R1+0x724] ;  /* 0x0007240001187983 */ /* 0x000ee80000300800 */
[----:B------:R0:W-:Y:S04]  /*18790*/  STL [R1+0x770], R21 ;  /* 0x0007701501007387 */ /* 0x0001e80000100800 */
[----:B------:R-:W3:Y:S04]  /*187a0*/  LDL.LU R25, [R1+0x788] ;  /* 0x0007880001197983 */ /* 0x000ee80000300800 */
[----:B------:R0:W-:Y:S04]  /*187b0*/  STL [R1+0x710], R22 ;  /* 0x0007101601007387 */ /* 0x0001e80000100800 */
[----:B------:R-:W3:Y:S04]  /*187c0*/  LDL.LU R26, [R1+0x72c] ;  /* 0x00072c00011a7983 */ /* 0x000ee80000300800 */
[----:B------:R0:W-:Y:S04]  /*187d0*/  STL [R1+0x778], R23 ;  /* 0x0007781701007387 */ /* 0x0001e80000100800 */
        /* <DEDUP_REMOVED lines=8> */
[----:B------:R-:W-:-:S05]  /*18860*/  IADD3.X R3, PT, PT, R3, UR6, RZ, P3, !PT ;  /* 0x0000000603037c10 */ /* 0x000fca0009ffe4ff */
[----:B------:R0:W-:Y:S04]  /*18870*/  STL [R1+0x714], R3 ;  /* 0x0007140301007387 */ /* 0x0001e80000100800 */
[----:B------:R-:W3:Y:S04]  /*18880*/  LDL.LU R6, [R1+0x754] ;  /* 0x0007540001067983 */ /* 0x000ee80000300800 */
[----:B------:R-:W3:Y:S01]  /*18890*/  LDL.LU R5, [R1+0x794] ;  /* 0x0007940001057983 */ /* 0x000ee20000300800 */
[----:B------:R-:W-:-:S05]  /*188a0*/  IADD3 R29, P3, PT, R29, UR10, RZ ;  /* 0x0000000a1d1d7c10 */ /* 0x000fca000ff7e0ff */
[----:B------:R0:W-:Y:S04]  /*188b0*/  STL [R1+0x790], R29 ;  /* 0x0007901d01007387 */ /* 0x0001e80000100800 */
[----:B-1----:R-:W3:Y:S01]  /*188c0*/  LDL.LU R4, [R1+0x75c] ;  /* 0x00075c0001047983 */ /* 0x002ee20000300800 */
[----:B--2---:R-:W-:-:S05]  /*188d0*/  IADD3.X R2, PT, PT, R2, UR6, RZ, P4, !PT ;  /* 0x0000000602027c10 */ /* 0x004fca000a7fe4ff */
[----:B------:R1:W-:Y:S04]  /*188e0*/  STL [R1+0x71c], R2 ;  /* 0x00071c0201007387 */ /* 0x0003e80000100800 */
[----:B0-----:R-:W2:Y:S04]  /*188f0*/  LDL.LU R9, [R1+0x5a8] ;  /* 0x0005a80001097983 */ /* 0x001ea80000300800 */
[----:B----4-:R-:W4:Y:S04]  /*18900*/  LDL.LU R10, [R1+0x764] ;  /* 0x00076400010a7983 */ /* 0x010f280000300800 */
[----:B------:R-:W4:Y:S04]  /*18910*/  LDL.LU R11, [R1+0x5a0] ;  /* 0x0005a000010b7983 */ /* 0x000f280000300800 */
[----:B------:R-:W4:Y:S04]  /*18920*/  LDL.LU R13, [R1+0x76c] ;  /* 0x00076c00010d7983 */ /* 0x000f280000300800 */
[----:B------:R-:W4:Y:S04]  /*18930*/  LDL.LU R12, [R1+0x598] ;  /* 0x00059800010c7983 */ /* 0x000f280000300800 */
[----:B------:R-:W4:Y:S04]  /*18940*/  LDL.LU R20, [R1+0x590] ;  /* 0x0005900001147983 */ /* 0x000f280000300800 */
[----:B------:R-:W4:Y:S04]  /*18950*/  LDL.LU R21, [R1+0x784] ;  /* 0x0007840001157983 */ /* 0x000f280000300800 */
[----:B------:R-:W4:Y:S01]  /*18960*/  LDL.LU R22, [R1+0x588] ;  /* 0x0005880001167983 */ /* 0x000f220000300800 */
[----:B---3--:R-:W-:-:S05]  /*18970*/  IADD3 R28, P4, PT, R28, UR10, RZ ;  /* 0x0000000a1c1c7c10 */ /* 0x008fca000ff9e0ff */
[----:B------:R0:W-:Y:S04]  /*18980*/  STL [R1+0x78c], R28 ;  /* 0x00078c1c01007387 */ /* 0x0001e80000100800 */
[----:B------:R-:W3:Y:S04]  /*18990*/  LDL.LU R23, [R1+0x780] ;  /* 0x0007800001177983 */ /* 0x000ee80000300800 */
[----:B------:R-:W3:Y:S04]  /*189a0*/  LDL.LU R3, [R1+0x580] ;  /* 0x0005800001037983 */ /* 0x000ee80000300800 */
[----:B------:R-:W3:Y:S04]  /*189b0*/  LDL.LU R29, [R1+0x77c] ;  /* 0x00077c00011d7983 */ /* 0x000ee80000300800 */
[----:B-1----:R-:W3:Y:S01]  /*189c0*/  LDL.LU R2, [R1+0x578] ;  /* 0x0005780001027983 */ /* 0x002ee20000300800 */
[----:B------:R-:W-:-:S02]  /*189d0*/  IADD3.X R24, PT, PT, R24, UR6, RZ, P5, !PT ;  /* 0x0000000618187c10 */ /* 0x000fc4000affe4ff */
[----:B------:R-:W-:Y:S02]  /*189e0*/  IADD3 R25, P5, PT, R25, UR10, RZ ;  /* 0x0000000a19197c10 */ /* 0x000fe4000ffbe0ff */
[----:B------:R-:W-:Y:S01]  /*189f0*/  IADD3.X R26, PT, PT, R26, UR6, RZ, P6, !PT ;  /* 0x000000061a1a7c10 */ /* 0x000fe2000b7fe4ff */
[----:B0-----:R-:W3:Y:S01]  /*18a00*/  LDL.LU R28, [R1+0x5a4] ;  /* 0x0005a400011c7983 */ /* 0x001ee20000300800 */
[----:B------:R-:W-:Y:S02]  /*18a10*/  IADD3 R27, P6, PT, R27, UR10, RZ ;  /* 0x0000000a1b1b7c10 */ /* 0x000fe4000ffde0ff */
[----:B------:R-:W-:Y:S01]  /*18a20*/  IADD3.X R14, PT, PT, R14, UR6, RZ, P0, !PT ;  /* 0x000000060e0e7c10 */ /* 0x000fe200087fe4ff */
[----:B------:R-:W-:Y:S01]  /*18a30*/  STL [R1+0x724], R24 ;  /* 0x0007241801007387 */ /* 0x000fe20000100800 */
[----:B------:R-:W-:-:S03]  /*18a40*/  IADD3 R15, P0, PT, R15, UR10, RZ ;  /* 0x0000000a0f0f7c10 */ /* 0x000fc6000ff1e0ff */
[----:B------:R-:W-:Y:S01]  /*18a50*/  STL [R1+0x788], R25 ;  /* 0x0007881901007387 */ /* 0x000fe20000100800 */
[----:B------:R-:W-:-:S03]  /*18a60*/  IADD3.X R7, PT, PT, R7, UR6, RZ, P2, !PT ;  /* 0x0000000607077c10 */ /* 0x000fc600097fe4ff */
[----:B------:R-:W-:Y:S01]  /*18a70*/  STL [R1+0x72c], R26 ;  /* 0x00072c1a01007387 */ /* 0x000fe20000100800 */
[----:B------:R-:W-:-:S03]  /*18a80*/  IADD3.X R16, PT, PT, R16, UR6, RZ, P1, !PT ;  /* 0x0000000610107c10 */ /* 0x000fc60008ffe4ff */
[----:B------:R-:W-:Y:S01]  /*18a90*/  STL [R1+0x7a8], R27 ;  /* 0x0007a81b01007387 */ /* 0x000fe20000100800 */
[----:B------:R-:W-:Y:S02]  /*18aa0*/  IADD3 R17, P1, PT, R17, UR10, RZ ;  /* 0x0000000a11117c10 */ /* 0x000fe4000ff3e0ff */
[----:B------:R-:W-:Y:S01]  /*18ab0*/  IADD3.X R19, PT, PT, R19, UR6, RZ, P3, !PT ;  /* 0x0000000613137c10 */ /* 0x000fe20009ffe4ff */
[----:B------:R-:W-:Y:S01]  /*18ac0*/  STL [R1+0x734], R14 ;  /* 0x0007340e01007387 */ /* 0x000fe20000100800 */
[----:B------:R-:W-:-:S03]  /*18ad0*/  IADD3 R0, P3, PT, R0, UR10, RZ ;  /* 0x0000000a00007c10 */ /* 0x000fc6000ff7e0ff */
[----:B------:R-:W-:Y:S01]  /*18ae0*/  STL [R1+0x7a4], R15 ;  /* 0x0007a40f01007387 */ /* 0x000fe20000100800 */
[----:B------:R-:W-:-:S03]  /*18af0*/  IADD3 R18, P2, PT, R18, UR10, RZ ;  /* 0x0000000a12127c10 */ /* 0x000fc6000ff5e0ff */
[----:B------:R0:W-:Y:S04]  /*18b00*/  STL [R1+0x744], R7 ;  /* 0x0007440701007387 */ /* 0x0001e80000100800 */
[----:B------:R-:W-:Y:S04]  /*18b10*/  STL [R1+0x73c], R16 ;  /* 0x00073c1001007387 */ /* 0x000fe80000100800 */
[----:B------:R-:W-:Y:S04]  /*18b20*/  STL [R1+0x7a0], R17 ;  /* 0x0007a01101007387 */ /* 0x000fe80000100800 */
[----:B------:R1:W-:Y:S04]  /*18b30*/  STL [R1+0x798], R0 ;  /* 0x0007980001007387 */ /* 0x0003e80000100800 */
[----:B------:R-:W-:Y:S01]  /*18b40*/  STL [R1+0x79c], R18 ;  /* 0x00079c1201007387 */ /* 0x000fe20000100800 */
[----:B0-----:R-:W0:Y:S03]  /*18b50*/  LDC R7, c[0x0][0x3ac] ;  /* 0x0000eb00ff077b82 */ /* 0x001e260000000800 */
[----:B-1----:R-:W3:Y:S01]  /*18b60*/  LDL.LU R0, [R1+0x980] ;  /* 0x0009800001007983 */ /* 0x002ee20000300800 */
[----:B------:R-:W-:-:S02]  /*18b70*/  IADD3.X R6, PT, PT, R6, UR6, RZ, P4, !PT ;  /* 0x0000000606067c10 */ /* 0x000fc4000a7fe4ff */
[----:B------:R-:W-:Y:S01]  /*18b80*/  IADD3 R5, P4, PT, R5, UR10, RZ ;  /* 0x0000000a05057c10 */ /* 0x000fe2000ff9e0ff */
[----:B------:R-:W-:Y:S04]  /*18b90*/  STL [R1+0x74c], R19 ;  /* 0x00074c1301007387 */ /* 0x000fe80000100800 */
[----:B------:R-:W-:Y:S01]  /*18ba0*/  STL [R1+0x754], R6 ;  /* 0x0007540601007387 */ /* 0x000fe20000100800 */
[----:B------:R-:W-:Y:S01]  /*18bb0*/  IADD3.X R4, PT, PT, R4, UR6, RZ, P5, !PT ;  /* 0x0000000604047c10 */ /* 0x000fe2000affe4ff */
[----:B0-----:R-:W-:-:S04]  /*18bc0*/  IMAD.SHL.U32 R14, R7, 0x80, RZ ;  /* 0x00000080070e7824 */ /* 0x001fc800078e00ff */
[----:B------:R-:W-:Y:S01]  /*18bd0*/  IMAD.SHL.U32 R14, R14, 0x2, RZ ;  /* 0x000000020e0e7824 */ /* 0x000fe200078e00ff */
[----:B------:R-:W-:Y:S04]  /*18be0*/  STL [R1+0x794], R5 ;  /* 0x0007940501007387 */ /* 0x000fe80000100800 */
[----:B------:R-:W-:Y:S01]  /*18bf0*/  STL [R1+0x75c], R4 ;  /* 0x00075c0401007387 */ /* 0x000fe20000100800 */
[-C--:B--2---:R-:W-:Y:S02]  /*18c00*/  IADD3 R9, P5, PT, R9, R14.reuse, RZ ;  /* 0x0000000e09097210 */ /* 0x084fe40007fbe0ff */
[----:B----4-:R-:W-:Y:S02]  /*18c10*/  IADD3.X R10, PT, PT, R10, UR6, RZ, P6, !PT ;  /* 0x000000060a0a7c10 */ /* 0x010fe4000b7fe4ff */
[----:B------:R-:W-:-:S02]  /*18c20*/  IADD3 R11, P6, PT, R11, R14, RZ ;  /* 0x0000000e0b0b7210 */ /* 0x000fc40007fde0ff */
[----:B------:R-:W-:Y:S01]  /*18c30*/  IADD3.X R13, PT, PT, R13, UR6, RZ, P0, !PT ;  /* 0x000000060d0d7c10 */ /* 0x000fe200087fe4ff */
[----:B------:R-:W-:Y:S04]  /*18c40*/  STL [R1+0x5a8], R9 ;  /* 0x0005a80901007387 */ /* 0x000fe80000100800 */
[----:B------:R-:W-:Y:S04]  /*18c50*/  STL [R1+0x764], R10 ;  /* 0x0007640a01007387 */ /* 0x000fe80000100800 */
[----:B------:R-:W-:Y:S01]  /*18c60*/  STL [R1+0x5a0], R11 ;  /* 0x0005a00b01007387 */ /* 0x000fe20000100800 */
[----:B---3--:R-:W-:-:S05]  /*18c70*/  IADD3.X R0, PT, PT, R0, UR6, RZ, P1, !PT ;  /* 0x0000000600007c10 */ /* 0x008fca0008ffe4ff */
[----:B------:R0:W-:Y:S04]  /*18c80*/  STL [R1+0x774], R0 ;  /* 0x0007740001007387 */ /* 0x0001e80000100800 */
[----:B------:R-:W-:Y:S04]  /*18c90*/  STL [R1+0x76c], R13 ;  /* 0x00076c0d01007387 */ /* 0x000fe80000100800 */
[----:B0-----:R-:W2:Y:S01]  /*18ca0*/  LDL.LU R0, [R1+0x97c] ;  /* 0x00097c0001007983 */ /* 0x001ea20000300800 */
[-C--:B------:R-:W-:Y:S02]  /*18cb0*/  IADD3 R12, P0, PT, R12, R14.reuse, RZ ;  /* 0x0000000e0c0c7210 */ /* 0x080fe40007f1e0ff */
[----:B------:R-:W-:-:S02]  /*18cc0*/  IADD3 R20, P1, PT, R20, R14, RZ ;  /* 0x0000000e14147210 */ /* 0x000fc40007f3e0ff */
[----:B------:R-:W-:Y:S02]  /*18cd0*/  IADD3.X R21, PT, PT, R21, UR6, RZ, P2, !PT ;  /* 0x0000000615157c10 */ /* 0x000fe400097fe4ff */
[-C--:B------:R-:W-:Y:S02]  /*18ce0*/  IADD3 R22, P2, PT, R22, R14.reuse, RZ ;  /* 0x0000000e16167210 */ /* 0x080fe40007f5e0ff */
[----:B------:R-:W-:Y:S01]  /*18cf0*/  IADD3.X R23, PT, PT, R23, UR6, RZ, P3, !PT ;  /* 0x0000000617177c10 */ /* 0x000fe20009ffe4ff */
[----:B------:R-:W-:Y:S01]  /*18d00*/  STL [R1+0x598], R12 ;  /* 0x0005980c01007387 */ /* 0x000fe20000100800 */
[----:B------:R-:W-:-:S03]  /*18d10*/  IADD3 R3, P3, PT, R3, R14, RZ ;  /* 0x0000000e03037210 */ /* 0x000fc60007f7e0ff */
[----:B------:R-:W-:Y:S04]  /*18d20*/  STL [R1+0x590], R20 ;  /* 0x0005901401007387 */ /* 0x000fe80000100800 */
[----:B------:R-:W-:Y:S01]  /*18d30*/  STL [R1+0x784], R21 ;  /* 0x0007841501007387 */ /* 0x000fe20000100800 */
[----:B------:R-:W-:-:S03]  /*18d40*/  IADD3.X R29, PT, PT, R29, UR6, RZ, P4, !PT ;  /* 0x000000061d1d7c10 */ /* 0x000fc6000a7fe4ff */
[----:B------:R-:W-:Y:S01]  /*18d50*/  STL [R1+0x588], R22 ;  /* 0x0005881601007387 */ /* 0x000fe20000100800 */
[----:B------:R-:W-:-:S03]  /*18d60*/  IADD3 R2, P4, PT, R2, R14, RZ ;  /* 0x0000000e02027210 */ /* 0x000fc60007f9e0ff */
[----:B------:R-:W-:Y:S04]  /*18d70*/  STL [R1+0x780], R23 ;  /* 0x0007801701007387 */ /* 0x000fe80000100800 */
[----:B------:R-:W-:Y:S04]  /*18d80*/  STL [R1+0x580], R3 ;  /* 0x0005800301007387 */ /* 0x000fe80000100800 */
[----:B--2---:R0:W-:Y:S01]  /*18d90*/  STL [R1+0x978], R0 ;  /* 0x0009780001007387 */ /* 0x0041e20000100800 */
[----:B------:R-:W-:-:S03]  /*18da0*/  IMAD.X R28, R28, 0x1, R0, P5 ;  /* 0x000000011c1c7824 */ /* 0x000fc600028e0600 */
[----:B------:R-:W-:Y:S04]  /*18db0*/  STL [R1+0x77c], R29 ;  /* 0x00077c1d01007387 */ /* 0x000fe80000100800 */
[----:B0-----:R-:W2:Y:S04]  /*18dc0*/  LDL.LU R0, [R1+0x570] ;  /* 0x0005700001007983 */ /* 0x001ea80000300800 */
[----:B------:R-:W-:Y:S04]  /*18dd0*/  STL [R1+0x578], R2 ;  /* 0x0005780201007387 */ /* 0x000fe80000100800 */
[----:B------:R-:W3:Y:S04]  /*18de0*/  LDL.LU R8, [R1+0x560] ;  /* 0x0005600001087983 */ /* 0x000ee80000300800 */
[----:B------:R-:W-:Y:S04]  /*18df0*/  STL [R1+0x5a4], R28 ;  /* 0x0005a41c01007387 */ /* 0x000fe80000100800 */
[----:B---3--:R0:W-:Y:S04]  /*18e00*/  STL [R1+0x96c], R8 ;  /* 0x00096c0801007387 */ /* 0x0081e80000100800 */
[----:B0-----:R-:W3:Y:S04]  /*18e10*/  LDL.LU R8, [R1+0x594] ;  /* 0x0005940001087983 */ /* 0x001ee80000300800 */
[----:B---3--:R0:W-:Y:S04]  /*18e20*/  STL [R1+0x970], R8 ;  /* 0x0009700801007387 */ /* 0x0081e80000100800 */
[----:B0-----:R-:W3:Y:S01]  /*18e30*/  LDL.LU R8, [R1+0x568] ;  /* 0x0005680001087983 */ /* 0x001ee20000300800 */
[----:B--2---:R-:W-:-:S03]  /*18e40*/  IADD3 R0, P5, PT, R0, R14, RZ ;  /* 0x0000000e00007210 */ /* 0x004fc60007fbe0ff */
[----:B---3--:R0:W-:Y:S04]  /*18e50*/  STL [R1+0x974], R8 ;  /* 0x0009740801007387 */ /* 0x0081e80000100800 */
[----:B0-----:R-:W2:Y:S04]  /*18e60*/  LDL.LU R8, [R1+0x59c] ;  /* 0x00059c0001087983 */ /* 0x001ea80000300800 */
[----:B------:R-:W3:Y:S04]  /*18e70*/  LDL.LU R24, [R1+0x58c] ;  /* 0x00058c0001187983 */ /* 0x000ee80000300800 */
[----:B------:R-:W4:Y:S04]  /*18e80*/  LDL.LU R25, [R1+0x558] ;  /* 0x0005580001197983 */ /* 0x000f280000300800 */
        /* <DEDUP_REMOVED lines=24> */
[----:B------:R0:W-:Y:S04]  /*19010*/  STL [R1+0x570], R0 ;  /* 0x0005700001007387 */ /* 0x0001e80000100800 */
[----:B0-----:R-:W2:Y:S02]  /*19020*/  LDL.LU R0, [R1+0x978] ;  /* 0x0009780001007983 */ /* 0x001ea40000300800 */
[----:B--2---:R-:W-:-:S05]  /*19030*/  IMAD.X R8, R8, 0x1, R0, P6 ;  /* 0x0000000108087824 */ /* 0x004fca00030e0600 */
[----:B------:R0:W-:Y:S04]  /*19040*/  STL [R1+0x59c], R8 ;  /* 0x00059c0801007387 */ /* 0x0001e80000100800 */
[----:B0-----:R-:W2:Y:S02]  /*19050*/  LDL.LU R8, [R1+0x974] ;  /* 0x0009740001087983 */ /* 0x001ea40000300800 */
[----:B--2---:R-:W-:-:S05]  /*19060*/  IADD3 R8, P6, PT, R8, R14, RZ ;  /* 0x0000000e08087210 */ /* 0x004fca0007fde0ff */
[----:B------:R0:W-:Y:S04]  /*19070*/  STL [R1+0x568], R8 ;  /* 0x0005680801007387 */ /* 0x0001e80000100800 */
[----:B0-----:R-:W2:Y:S02]  /*19080*/  LDL.LU R8, [R1+0x970] ;  /* 0x0009700001087983 */ /* 0x001ea40000300800 */
[----:B--2---:R-:W-:-:S05]  /*19090*/  IMAD.X R8, R8, 0x1, R0, P0 ;  /* 0x0000000108087824 */ /* 0x004fca00000e0600 */
[----:B------:R0:W-:Y:S04]  /*190a0*/  STL [R1+0x594], R8 ;  /* 0x0005940801007387 */ /* 0x0001e80000100800 */
[----:B0-----:R-:W2:Y:S01]  /*190b0*/  LDL.LU R8, [R1+0x96c] ;  /* 0x00096c0001087983 */ /* 0x001ea20000300800 */
[--C-:B---3--:R-:W-:Y:S01]  /*190c0*/  IMAD.X R24, R24, 0x1, R0.reuse, P1 ;  /* 0x0000000118187824 */ /* 0x108fe200008e0600 */
[-C--:B----4-:R-:W-:Y:S01]  /*190d0*/  IADD3 R25, P1, PT, R25, R14.reuse, RZ ;  /* 0x0000000e19197210 */ /* 0x090fe20007f3e0ff */
[--C-:B------:R-:W-:Y:S01]  /*190e0*/  IMAD.X R26, R26, 0x1, R0.reuse, P2 ;  /* 0x000000011a1a7824 */ /* 0x100fe200010e0600 */
[-C--:B------:R-:W-:Y:S01]  /*190f0*/  IADD3 R27, P2, PT, R27, R14.reuse, RZ ;  /* 0x0000000e1b1b7210 */ /* 0x080fe20007f5e0ff */
        /* <DEDUP_REMOVED lines=18> */
[----:B------:R-:W-:Y:S01]  /*19220*/  IMAD.X R2, R2, 0x1, R0, P6 ;  /* 0x0000000102027824 */ /* 0x000fe200030e0600 */
[----:B------:R-:W-:-:S02]  /*19230*/  IADD3 R28, P6, PT, R28, R14, RZ ;  /* 0x0000000e1c1c7210 */ /* 0x000fc40007fde0ff */
[----:B--2---:R-:W-:-:S05]  /*19240*/  IADD3 R8, P0, PT, R8, R14, RZ ;  /* 0x0000000e08087210 */ /* 0x004fca0007f1e0ff */
        /* <DEDUP_REMOVED lines=9> */
[----:B------:R-:W-:-:S03]  /*192e0*/  IMAD.X R4, R4, 0x1, R0, P0 ;  /* 0x0000000104047824 */ /* 0x000fc600000e0600 */
[----:B------:R-:W-:Y:S01]  /*192f0*/  STL [R1+0x56c], R19 ;  /* 0x00056c1301007387 */ /* 0x000fe20000100800 */
[----:B------:R-:W-:-:S03]  /*19300*/  IADD3 R9, P0, PT, R9, R14, RZ ;  /* 0x0000000e09097210 */ /* 0x000fc60007f1e0ff */
        /* <DEDUP_REMOVED lines=14> */
[----:B------:R0:W-:Y:S04]  /*193f0*/  STL [R1+0x968], R14 ;  /* 0x0009680e01007387 */ /* 0x0001e80000100800 */
        /* <DEDUP_REMOVED lines=9> */
[----:B--2---:R-:W-:-:S03]  /*19490*/  IMAD.X R14, R14, 0x1, R0, P0 ;  /* 0x000000010e0e7824 */ /* 0x004fc600000e0600 */
        /* <DEDUP_REMOVED lines=30> */
[----:B--2---:R-:W-:-:S05]  /*19680*/  IADD3 R8, P0, PT, R8, R14, RZ ;  /* 0x0000000e08087210 */ /* 0x004fca0007f1e0ff */
[----:B------:R0:W-:Y:S04]  /*19690*/  STL [R1+0x4f0], R8 ;  /* 0x0004f00801007387 */ /* 0x0001e80000100800 */
[----:B0-----:R-:W2:Y:S02]  /*196a0*/  LDL.LU R8, [R1+0x964] ;  /* 0x0009640001087983 */ /* 0x001ea40000300800 */
[----:B--2---:R-:W-:-:S05]  /*196b0*/  IMAD.X R8, R8, 0x1, R0, P1 ;  /* 0x0000000108087824 */ /* 0x004fca00008e0600 */
[----:B------:R0:W-:Y:S04]  /*196c0*/  STL [R1+0x51c], R8 ;  /* 0x00051c0801007387 */ /* 0x0001e80000100800 */
[----:B0-----:R-:W2:Y:S02]  /*196d0*/  LDL.LU R8, [R1+0x960] ;  /* 0x0009600001087983 */ /* 0x001ea40000300800 */
[----:B--2---:R-:W-:-:S05]  /*196e0*/  IADD3 R8, P1, PT, R8, R14, RZ ;  /* 0x0000000e08087210 */ /* 0x004fca0007f3e0ff */
[----:B------:R0:W-:Y:S04]  /*196f0*/  STL [R1+0x4e8], R8 ;  /* 0x0004e80801007387 */ /* 0x0001e80000100800 */
[----:B0-----:R-:W2:Y:S01]  /*19700*/  LDL.LU R8, [R1+0x95c] ;  /* 0x00095c0001087983 */ /* 0x001ea20000300800 */
[--C-:B----4-:R-:W-:Y:S01]  /*19710*/  IMAD.X R25, R25, 0x1, R0.reuse, P3 ;  /* 0x0000000119197824 */ /* 0x110fe200018e0600 */
        /* <DEDUP_REMOVED lines=20> */
[----:B------:R-:W-:Y:S01]  /*19860*/  IADD3 R2, P0, PT, R2, R14, RZ ;  /* 0x0000000e02027210 */ /* 0x000fe20007f1e0ff */
[----:B------:R-:W-:-:S02]  /*19870*/  IMAD.X R28, R28, 0x1, R0, P1 ;  /* 0x000000011c1c7824 */ /* 0x000fc400008e0600 */
[----:B--2---:R-:W-:Y:S01]  /*19880*/  IMAD.X R8, R8, 0x1, R0, P2 ;  /* 0x0000000108087824 */ /* 0x004fe200010e0600 */
[----:B---3--:R-:W-:-:S04]  /*19890*/  IADD3 R24, P2, PT, R24, R14, RZ ;  /* 0x0000000e18187210 */ /* 0x008fc80007f5e0ff */
        /* <DEDUP_REMOVED lines=232> */
[----:B------:R0:W-:Y:S04]  /*1a720*/  STL [R1+0x3b4], R28 ;  /* 0x0003b41c01007387 */ /* 0x0001e80000100800 */
[----:B0-----:R-:W3:Y:S04]  /*1a730*/  LDL.LU R28, [R1+0x370] ;  /* 0x00037000011c7983 */ /* 0x001ee80000300800 */
        /* <DEDUP_REMOVED lines=57> */
[----:B------:R0:W-:Y:S04]  /*1aad0*/  STL [R1+0x370], R28 ;  /* 0x0003701c01007387 */ /* 0x0001e80000100800 */
[----:B0-----:R-:W2:Y:S04]  /*1aae0*/  LDL.LU R28, [R1+0x928] ;  /* 0x00092800011c7983 */ /* 0x001ea80000300800 */
        /* <DEDUP_REMOVED lines=31> */
[----:B------:R-:W-:Y:S04]  /*1ace0*/  STL [R1+0x320], R20 ;  /* 0x0003201401007387 */ /* 0x000fe80000100800 */
[----:B------:R-:W-:Y:S01]  /*1acf0*/  STL [R1+0x34c], R21 ;  /* 0x00034c1501007387 */ /* 0x000fe20000100800 */
[----:B------:R-:W-:-:S03]  /*1ad00*/  IMAD.X R29, R29, 0x1, R0, P5 ;  /* 0x000000011d1d7824 */ /* 0x000fc600028e0600 */
[----:B------:R-:W-:Y:S01]  /*1ad10*/  STL [R1+0x318], R22 ;  /* 0x0003181601007387 */ /* 0x000fe20000100800 */
[----:B------:R-:W-:-:S03]  /*1ad20*/  IADD3 R2, P5, PT, R2, R14, RZ ;  /* 0x0000000e02027210 */ /* 0x000fc60007fbe0ff */
[----:B------:R-:W-:Y:S04]  /*1ad30*/  STL [R1+0x344], R23 ;  /* 0x0003441701007387 */ /* 0x000fe80000100800 */
[----:B------:R-:W-:Y:S04]  /*1ad40*/  STL [R1+0x310], R3 ;  /* 0x0003100301007387 */ /* 0x000fe80000100800 */
[----:B------:R0:W-:Y:S04]  /*1ad50*/  STL [R1+0x924], R0 ;  /* 0x0009240001007387 */ /* 0x0001e80000100800 */
[----:B------:R-:W-:Y:S01]  /*1ad60*/  STL [R1+0x33c], R29 ;  /* 0x00033c1d01007387 */ /* 0x000fe20000100800 */
[----:B--2---:R-:W-:-:S03]  /*1ad70*/  IMAD.X R28, R28, 0x1, R0, P6 ;  /* 0x000000011c1c7824 */ /* 0x004fc600030e0600 */
        /* <DEDUP_REMOVED lines=200> */
[----:B------:R-:W3:Y:S01]  /*1ba00*/  LDL.LU R8, [R1+0x1f8] ;  /* 0x0001f80001087983 */ /* 0x000ee20000300800 */
[----:B------:R-:W-:Y:S01]  /*1ba10*/  IADD3 R2, P1, PT, R2, R14, RZ ;  /* 0x0000000e02027210 */ /* 0x000fe20007f3e0ff */
[----:B------:R-:W-:-:S04]  /*1ba20*/  IMAD.X R28, R28, 0x1, R0, P2 ;  /* 0x000000011c1c7824 */ /* 0x000fc800010e0600 */
[----:B------:R-:W-:Y:S04]  /*1ba30*/  STL [R1+0x210], R2 ;  /* 0x0002100201007387 */ /* 0x000fe80000100800 */
[----:B---3--:R0:W-:Y:S04]  /*1ba40*/  STL [R1+0x8fc], R8 ;  /* 0x0008fc0801007387 */ /* 0x0081e80000100800 */
[----:B------:R-:W-:Y:S04]  /*1ba50*/  STL [R1+0x23c], R28 ;  /* 0x00023c1c01007387 */ /* 0x000fe80000100800 */
        /* <DEDUP_REMOVED lines=31> */
[----:B------:R0:W-:Y:S04]  /*1bc50*/  STL [R1+0x208], R23 ;  /* 0x0002081701007387 */ /* 0x0001e80000100800 */
[----:B0-----:R-:W3:Y:S01]  /*1bc60*/  LDL.LU R23, [R1+0x700] ;  /* 0x0007000001177983 */ /* 0x001ee20000300800 */
        /* <DEDUP_REMOVED lines=21> */
[----:B0-----:R1:W5:Y:S04]  /*1bdc0*/  LDL.LU R8, [R1+0x8f8] ;  /* 0x0008f80001087983 */ /* 0x0013680000300800 */
        /* <DEDUP_REMOVED lines=19> */
[----:B0-----:R-:W2:Y:S01]  /*1bf00*/  LDL.LU R28, [R1+0x8d0] ;  /* 0x0008d000011c7983 */ /* 0x001ea20000300800 */
[--C-:B------:R-:W-:Y:S01]  /*1bf10*/  IMAD.X R24, R24, 0x1, R0.reuse, P3 ;  /* 0x0000000118187824 */ /* 0x100fe200018e0600 */
[-C--:B------:R-:W-:Y:S01]  /*1bf20*/  IADD3 R25, P3, PT, R25, R14.reuse, RZ ;  /* 0x0000000e19197210 */ /* 0x080fe20007f7e0ff */
[--C-:B------:R-:W-:Y:S01]  /*1bf30*/  IMAD.X R26, R26, 0x1, R0.reuse, P4 ;  /* 0x000000011a1a7824 */ /* 0x100fe200020e0600 */
[-C--:B------:R-:W-:Y:S01]  /*1bf40*/  IADD3 R27, P4, PT, R27, R14.reuse, RZ ;  /* 0x0000000e1b1b7210 */ /* 0x080fe20007f9e0ff */
[----:B------:R-:W-:Y:S01]  /*1bf50*/  IMAD.X R15, R15, 0x1, R0, P5 ;  /* 0x000000010f0f7824 */ /* 0x000fe200028e0600 */
        /* <DEDUP_REMOVED lines=9> */
[----:B------:R-:W-:-:S03]  /*1bff0*/  IADD3 R9, P0, PT, R9, UR10, RZ ;  /* 0x0000000a09097c10 */ /* 0x000fc6000ff1e0ff */
[----:B------:R-:W-:Y:S01]  /*1c000*/  STL [R1+0x1b8], R16 ;  /* 0x0001b81001007387 */ /* 0x000fe20000100800 */
[----:B------:R-:W-:-:S03]  /*1c010*/  IMAD.X R10, R10, 0x1, R0, P1 ;  /* 0x000000010a0a7824 */ /* 0x000fc600008e0600 */
[----:B------:R-:W-:Y:S04]  /*1c020*/  STL [R1+0x1e4], R17 ;  /* 0x0001e41101007387 */ /* 0x000fe80000100800 */
[----:B------:R-:W-:Y:S04]  /*1c030*/  STL [R1+0x1b0], R18 ;  /* 0x0001b01201007387 */ /* 0x000fe80000100800 */
[----:B------:R-:W-:Y:S04]  /*1c040*/  STL [R1+0x1dc], R19 ;  /* 0x0001dc1301007387 */ /* 0x000fe80000100800 */
[----:B------:R-:W-:Y:S04]  /*1c050*/  STL [R1+0x718], R9 ;  /* 0x0007180901007387 */ /* 0x000fe80000100800 */
[----:B------:R-:W-:Y:S01]  /*1c060*/  STL [R1+0x1d4], R10 ;  /* 0x0001d40a01007387 */ /* 0x000fe20000100800 */
[----:B------:R-:W-:-:S02]  /*1c070*/  IMAD.X R11, R11, 0x1, R0, P2 ;  /* 0x000000010b0b7824 */ /* 0x000fc400010e0600 */
[--C-:B------:R-:W-:Y:S01]  /*1c080*/  IMAD.X R20, R20, 0x1, R0.reuse, P3 ;  /* 0x0000000114147824 */ /* 0x100fe200018e0600 */
[----:B------:R-:W-:Y:S01]  /*1c090*/  IADD3.X R23, PT, PT, R23, UR6, RZ, P0, !PT ;  /* 0x0000000617177c10 */ /* 0x000fe200087fe4ff */
[--C-:B------:R-:W-:Y:S02]  /*1c0a0*/  IMAD.X R21, R21, 0x1, R0.reuse, P5 ;  /* 0x0000000115157824 */ /* 0x100fe400028e0600 */
[----:B------:R-:W-:Y:S01]  /*1c0b0*/  IMAD.X R22, R22, 0x1, R0, P6 ;  /* 0x0000000116167824 */ /* 0x000fe200030e0600 */
[----:B------:R-:W-:-:S04]  /*1c0c0*/  UIADD3 UR4, UPT, UPT, UR4, 0x1, URZ ;  /* 0x0000000104047890 */ /* 0x000fc8000fffe0ff */
[----:B------:R-:W-:Y:S01]  /*1c0d0*/  UISETP.NE.U32.AND UP0, UPT, UR4, UR7, UPT ;  /* 0x000000070400728c */ /* 0x000fe2000bf05070 */
[----:B--2---:R-:W-:-:S05]  /*1c0e0*/  IMAD.X R28, R28, 0x1, R0, P4 ;  /* 0x000000011c1c7824 */ /* 0x004fca00020e0600 */
[----:B------:R0:W-:Y:S02]  /*1c0f0*/  STL [R1+0x1bc], R28 ;  /* 0x0001bc1c01007387 */ /* 0x0001e40000100800 */
[----:B0-----:R-:W0:Y:S02]  /*1c100*/  S2R R28, SR_TID.X ;  /* 0x00000000001c7919 */ /* 0x001e240000002100 */
[----:B------:R1:W-:Y:S04]  /*1c110*/  STL [R1+0x1cc], R11 ;  /* 0x0001cc0b01007387 */ /* 0x0003e80000100800 */
[----:B------:R1:W-:Y:S04]  /*1c120*/  STL [R1+0x1c4], R20 ;  /* 0x0001c41401007387 */ /* 0x0003e80000100800 */
[----:B------:R1:W-:Y:S04]  /*1c130*/  STL [R1+0x700], R23 ;  /* 0x0007001701007387 */ /* 0x0003e80000100800 */
[----:B------:R1:W-:Y:S04]  /*1c140*/  STL [R1+0x1b4], R21 ;  /* 0x0001b41501007387 */ /* 0x0003e80000100800 */
[----:B------:R1:W-:Y:S01]  /*1c150*/  STL [R1+0x1ac], R22 ;  /* 0x0001ac1601007387 */ /* 0x0003e20000100800 */
[----:B0-----:R-:W-:-:S05]  /*1c160*/  LOP3.LUT R28, R28, 0x3f, RZ, 0xc0, !PT ;  /* 0x0000003f1c1c7812 */ /* 0x001fca00078ec0ff */
[----:B------:R-:W-:Y:S01]  /*1c170*/  IMAD.SHL.U32 R28, R28, 0x2, RZ ;  /* 0x000000021c1c7824 */ /* 0x000fe200078e00ff */
[----:B-1----:R-:W-:Y:S06]  /*1c180*/  BRA.U UP0, `(.L_x_2) ;  /* 0xfffffee900a07547 */ /* 0x002fec000b83ffff */
[----:B-----5:R0:W-:Y:S04]  /*1c190*/  STL [R1+0x8d8], R29 ;  /* 0x0008d81d01007387 */ /* 0x0201e80000100800 */
[----:B------:R1:W-:Y:S01]  /*1c1a0*/  STL [R1+0x8d4], R2 ;  /* 0x0008d40201007387 */ /* 0x0003e20000100800 */
[----:B0-----:R-:W-:-:S03]  /*1c1b0*/  IMAD.MOV.U32 R29, RZ, RZ, R8 ;  /* 0x000000ffff1d7224 */ /* 0x001fc600078e0008 */
[----:B-1----:R-:W2:Y:S04]  /*1c1c0*/  LDL.LU R2, [R1+0x98] ;  /* 0x0000980001027983 */ /* 0x002ea80000300800 */
[----:B------:R0:W-:Y:S04]  /*1c1d0*/  STL [R1+0x8d0], R3 ;  /* 0x0008d00301007387 */ /* 0x0001e80000100800 */
[----:B0-----:R-:W3:Y:S04]  /*1c1e0*/  LDL.LU R3, [R1+0x94] ;  /* 0x0000940001037983 */ /* 0x001ee80000300800 */
        /* <DEDUP_REMOVED lines=16> */
[----:B------:R-:W-:-:S03]  /*1c2f0*/  F2FP.F16.F32.PACK_AB R7, R29, R7 ;  /* 0x000000071d07723e */ /* 0x000fc600000000ff */
[----:B------:R-:W4:Y:S04]  /*1c300*/  LDL.LU R20, [R1+0x10c] ;  /* 0x00010c0001147983 */ /* 0x000f280000300800 */
[----:B------:R-:W4:Y:S04]  /*1c310*/  LDL.LU R21, [R1+0xf8] ;  /* 0x0000f80001157983 */ /* 0x000f280000300800 */
[----:B------:R-:W4:Y:S04]  /*1c320*/  LDL.LU R22, [R1+0x108] ;  /* 0x0001080001167983 */ /* 0x000f280000300800 */
[----:B------:R-:W4:Y:S04]  /*1c330*/  LDL.LU R23, [R1+0xf4] ;  /* 0x0000f40001177983 */ /* 0x000f280000300800 */
[----:B------:R-:W4:Y:S01]  /*1c340*/  LDL.LU R29, [R1+0x8d8] ;  /* 0x0008d800011d7983 */ /* 0x000f220000300800 */
[----:B--2---:R-:W-:-:S03]  /*1c350*/  F2FP.F16.F32.PACK_AB R6, R2, R6 ;  /* 0x000000060206723e */ /* 0x004fc600000000ff */
[----:B------:R-:W2:Y:S01]  /*1c360*/  LDL.LU R2, [R1+0x8d4] ;  /* 0x0008d40001027983 */ /* 0x000ea20000300800 */
[----:B---3--:R-:W-:-:S03]  /*1c370*/  F2FP.F16.F32.PACK_AB R5, R3, R5 ;  /* 0x000000050305723e */ /* 0x008fc600000000ff */
[----:B------:R-:W2:Y:S01]  /*1c380*/  LDL.LU R3, [R1+0x8d0] ;  /* 0x0008d00001037983 */ /* 0x000ea20000300800 */
[----:B----4-:R-:W-:Y:S02]  /*1c390*/  F2FP.F16.F32.PACK_AB R4, R28, R4 ;  /* 0x000000041c04723e */ /* 0x010fe400000000ff */
[----:B------:R-:W-:Y:S02]  /*1c3a0*/  F2FP.F16.F32.PACK_AB R11, R0, R11 ;  /* 0x0000000b000b723e */ /* 0x000fe400000000ff */
[----:B------:R-:W-:Y:S02]  /*1c3b0*/  F2FP.F16.F32.PACK_AB R10, R24, R10 ;  /* 0x0000000a180a723e */ /* 0x000fe400000000ff */
[----:B------:R-:W-:Y:S02]  /*1c3c0*/  F2FP.F16.F32.PACK_AB R9, R25, R9 ;  /* 0x000000091909723e */ /* 0x000fe400000000ff */
[----:B------:R-:W-:Y:S02]  /*1c3d0*/  F2FP.F16.F32.PACK_AB R8, R26, R8 ;  /* 0x000000081a08723e */ /* 0x000fe400000000ff */
[----:B------:R-:W-:-:S02]  /*1c3e0*/  F2FP.F16.F32.PACK_AB R15, R27, R15 ;  /* 0x0000000f1b0f723e */ /* 0x000fc400000000ff */
[----:B------:R-:W-:Y:S02]  /*1c3f0*/  F2FP.F16.F32.PACK_AB R14, R14, R16 ;  /* 0x000000100e0e723e */ /* 0x000fe400000000ff */
[----:B------:R-:W-:Y:S02]  /*1c400*/  F2FP.F16.F32.PACK_AB R13, R17, R13 ;  /* 0x0000000d110d723e */ /* 0x000fe400000000ff */
[----:B------:R-:W-:Y:S02]  /*1c410*/  F2FP.F16.F32.PACK_AB R12, R18, R12 ;  /* 0x0000000c120c723e */ /* 0x000fe400000000ff */
[----:B------:R-:W-:Y:S02]  /*1c420*/  F2FP.F16.F32.PACK_AB R19, R19, R20 ;  /* 0x000000141313723e */ /* 0x000fe400000000ff */
[----:B------:R-:W-:Y:S02]  /*1c430*/  F2FP.F16.F32.PACK_AB R18, R21, R22 ;  /* 0x000000161512723e */ /* 0x000fe400000000ff */
[----:B------:R-:W-:-:S02]  /*1c440*/  F2FP.F16.F32.PACK_AB R17, R23, R29 ;  /* 0x0000001d1711723e */ /* 0x000fc400000000ff */
[----:B--2---:R-:W-:-:S07]  /*1c450*/  F2FP.F16.F32.PACK_AB R16, R3, R2 ;  /* 0x000000020310723e */ /* 0x004fce00000000ff */
.L_x_1:
[----:B------:R-:W2:Y:S01]  /*1c460*/  LDL.LU R3, [R1+0x8cc] ;  /* 0x0008cc0001037983 */ /* 0x000ea20000300800 */
[----:B------:R-:W1:Y:S03]  /*1c470*/  LDCU UR4, c[0x0][0x3b4] ;  /* 0x00007680ff0477ac */ /* 0x000e660008000800 */
[----:B------:R-:W1:Y:S01]  /*1c480*/  LDL.LU R21, [R1+0x8c8] ;  /* 0x0008c80001157983 */ /* 0x000e620000300800 */
[----:B------:R-:W3:Y:S03]  /*1c490*/  LDCU.128 UR12, c[0x0][0x390] ;  /* 0x00007200ff0c77ac */ /* 0x000ee60008000c00 */
[----:B------:R-:W4:Y:S01]  /*1c4a0*/  LDL.LU R20, [R1+0x1a0] ;  /* 0x0001a00001147983 */ /* 0x000f220000300800 */
[----:B------:R-:W5:Y:S01]  /*1c4b0*/  S2R R2, SR_TID.X ;  /* 0x0000000000027919 */ /* 0x000f620000002100 */
[----:B------:R-:W0:Y:S02]  /*1c4c0*/  S2R R22, SR_TID.X ;  /* 0x0000000000167919 */ /* 0x000e240000002100 */
[----:B0----5:R-:W-:-:S05]  /*1c4d0*/  IMAD.SHL.U32 R0, R2, 0x40, RZ ;  /* 0x0000004002007824 */ /* 0x021fca00078e00ff */
[----:B------:R-:W-:Y:S02]  /*1c4e0*/  LOP3.LUT R0, R0, 0x200, RZ, 0xc0, !PT ;  /* 0x0000020000007812 */ /* 0x000fe400078ec0ff */
[----:B------:R-:W-:Y:S02]  /*1c4f0*/  LOP3.LUT R22, R22, 0x20, RZ, 0xc0, !PT ;  /* 0x0000002016167812 */ /* 0x000fe400078ec0ff */
[----:B------:R-:W-:-:S04]  /*1c500*/  SHF.R.U32.HI R23, RZ, 0x5, R2 ;  /* 0x00000005ff177819 */ /* 0x000fc80000011602 */
[----:B------:R-:W-:Y:S01]  /*1c510*/  SGXT.U32 R23, R23, 0x1 ;  /* 0x000000011717781a */ /* 0x000fe20000000000 */
[----:B------:R-:W-:Y:S01]  /*1c520*/  BAR.SYNC.DEFER_BLOCKING 0x0 ;  /* 0x0000000000007b1d */ /* 0x000fe20000010000 */
[----:B--2---:R-:W-:-:S04]  /*1c530*/  LOP3.LUT R3, R3, 0x80, RZ, 0xc0, !PT ;  /* 0x0000008003037812 */ /* 0x004fc800078ec0ff */
[----:B------:R-:W-:Y:S01]  /*1c540*/  IADD3 R3, PT, PT, R3, UR5, R0 ;  /* 0x0000000503037c10 */ /* 0x000fe2000fffe000 */
[----:B------:R-:W-:-:S04]  /*1c550*/  IMAD.SHL.U32 R0, R2, 0x10, RZ ;  /* 0x0000001002007824 */ /* 0x000fc800078e00ff */
[----:B------:R-:W-:Y:S01]  /*1c560*/  IMAD R3, R22, 0x20, R3 ;  /* 0x0000002016037824 */ /* 0x000fe200078e0203 */
[----:B------:R-:W-:Y:S02]  /*1c570*/  LOP3.LUT R0, R0, 0x70, RZ, 0xc0, !PT ;  /* 0x0000007000007812 */ /* 0x000fe400078ec0ff */
[----:B------:R-:W-:-:S03]  /*1c580*/  LOP3.LUT R2, R2, 0x3f, RZ, 0xc0, !PT ;  /* 0x0000003f02027812 */ /* 0x000fc600078ec0ff */
[----:B------:R-:W-:Y:S01]  /*1c590*/  IMAD.IADD R0, R0, 0x1, R3 ;  /* 0x0000000100007824 */ /* 0x000fe200078e0203 */
[----:B----4-:R-:W-:-:S04]  /*1c5a0*/  LOP3.LUT R3, R20, 0x3e, R23, 0xfe, !PT ;  /* 0x0000003e14037812 */ /* 0x010fc800078efe17 */
[----:B------:R0:W-:Y:S04]  /*1c5b0*/  STSM.16.M88.4 [R0], R16 ;  /* 0x0000001000007844 */ /* 0x0001e80000000200 */
[----:B------:R2:W-:Y:S01]  /*1c5c0*/  STSM.16.M88.4 [R0+0x100], R12 ;  /* 0x0001000c00007844 */ /* 0x0005e20000000200 */
[----:B0-----:R-:W-:Y:S02]  /*1c5d0*/  LEA R16, R2, UR5, 0x4 ;  /* 0x0000000502107c11 */ /* 0x001fe4000f8e20ff */
[----:B--2---:R-:W-:-:S03]  /*1c5e0*/  LOP3.LUT R12, R20, 0x3c, R23, 0xfe, !PT ;  /* 0x0000003c140c7812 */ /* 0x004fc600078efe17 */
[----:B------:R-:W-:Y:S04]  /*1c5f0*/  STL [R1+0x64], R16 ;  /* 0x0000641001007387 */ /* 0x000fe80000100800 */
[----:B------:R0:W-:Y:S01]  /*1c600*/  STL [R1+0x60], R3 ;  /* 0x0000600301007387 */ /* 0x0001e20000100800 */
[----:B------:R-:W-:-:S03]  /*1c610*/  LOP3.LUT R13, R20, 0x38, R23, 0xfe, !PT ;  /* 0x00000038140d7812 */ /* 0x000fc600078efe17 */
[----:B------:R2:W-:Y:S01]  /*1c620*/  STL [R1+0x5c], R12 ;  /* 0x00005c0c01007387 */ /* 0x0005e20000100800 */
[C-C-:B0-----:R-:W-:Y:S02]  /*1c630*/  LOP3.LUT R3, R20.reuse, 0x3a, R23.reuse, 0xfe, !PT ;  /* 0x0000003a14037812 */ /* 0x141fe400078efe17 */
[----:B--2---:R-:W-:-:S03]  /*1c640*/  LOP3.LUT R12, R20, 0x36, R23, 0xfe, !PT ;  /* 0x00000036140c7812 */ /* 0x004fc600078efe17 */
[----:B------:R0:W-:Y:S04]  /*1c650*/  STL [R1+0x58], R3 ;  /* 0x0000580301007387 */ /* 0x0001e80000100800 */
[----:B------:R2:W-:Y:S01]  /*1c660*/  STL [R1+0x54], R13 ;  /* 0x0000540d01007387 */ /* 0x0005e20000100800 */
[----:B0-----:R-:W-:-:S03]  /*1c670*/  LOP3.LUT R3, R20, 0x34, R23, 0xfe, !PT ;  /* 0x0000003414037812 */ /* 0x001fc600078efe17 */
[----:B------:R0:W-:Y:S01]  /*1c680*/  STL [R1+0x50], R12 ;  /* 0x0000500c01007387 */ /* 0x0001e20000100800 */
[----:B--2---:R-:W-:-:S03]  /*1c690*/  LOP3.LUT R13, R20, 0x32, R23, 0xfe, !PT ;  /* 0x00000032140d7812 */ /* 0x004fc600078efe17 */
[----:B------:R2:W-:Y:S01]  /*1c6a0*/  STL [R1+0x4c], R3 ;  /* 0x00004c0301007387 */ /* 0x0005e20000100800 */
[----:B0-----:R-:W-:-:S03]  /*1c6b0*/  LOP3.LUT R12, R20, 0x30, R23, 0xfe, !PT ;  /* 0x00000030140c7812 */ /* 0x001fc600078efe17 */
[----:B------:R0:W-:Y:S01]  /*1c6c0*/  STL [R1+0x48], R13 ;  /* 0x0000480d01007387 */ /* 0x0001e20000100800 */
[----:B--2---:R-:W-:-:S03]  /*1c6d0*/  LOP3.LUT R3, R20, 0x2e, R23, 0xfe, !PT ;  /* 0x0000002e14037812 */ /* 0x004fc600078efe17 */
[----:B------:R2:W-:Y:S04]  /*1c6e0*/  STL [R1+0x44], R12 ;  /* 0x0000440c01007387 */ /* 0x0005e80000100800 */
[----:B------:R4:W-:Y:S01]  /*1c6f0*/  STL [R1+0x40], R3 ;  /* 0x0000400301007387 */ /* 0x0009e20000100800 */
[C-C-:B0-----:R-:W-:Y:S02]  /*1c700*/  LOP3.LUT R13, R20.reuse, 0x2c, R23.reuse, 0xfe, !PT ;  /* 0x0000002c140d7812 */ /* 0x141fe400078efe17 */
[----:B--2---:R-:W-:-:S03]  /*1c710*/  LOP3.LUT R12, R20, 0x2a, R23, 0xfe, !PT ;  /* 0x0000002a140c7812 */ /* 0x004fc600078efe17 */
[----:B------:R-:W-:Y:S01]  /*1c720*/  STL [R1+0x3c], R13 ;  /* 0x00003c0d01007387 */ /* 0x000fe20000100800 */
[----:B----4-:R-:W-:-:S03]  /*1c730*/  LOP3.LUT R3, R20, 0x28, R23, 0xfe, !PT ;  /* 0x0000002814037812 */ /* 0x010fc600078efe17 */
[----:B------:R-:W-:Y:S01]  /*1c740*/  STL [R1+0x38], R12 ;  /* 0x0000380c01007387 */ /* 0x000fe20000100800 */
[----:B------:R-:W-:-:S03]  /*1c750*/  LOP3.LUT R18, R20, 0x24, R23, 0xfe, !PT ;  /* 0x0000002414127812 */ /* 0x000fc600078efe17 */
[----:B------:R0:W-:Y:S01]  /*1c760*/  STL [R1+0x34], R3 ;  /* 0x0000340301007387 */ /* 0x0001e20000100800 */
[C-C-:B------:R-:W-:Y:S01]  /*1c770*/  LOP3.LUT R17, R20.reuse, 0x22, R23.reuse, 0xfe, !PT ;  /* 0x0000002214117812 */ /* 0x140fe200078efe17 */
[----:B------:R-:W-:Y:S01]  /*1c780*/  BAR.SYNC.DEFER_BLOCKING 0x0 ;  /* 0x0000000000007b1d */ /* 0x000fe20000010000 */
[----:B0-----:R-:W-:-:S05]  /*1c790*/  LOP3.LUT R3, R20, 0x26, R23, 0xfe, !PT ;  /* 0x0000002614037812 */ /* 0x001fca00078efe17 */
[----:B------:R0:W-:Y:S04]  /*1c7a0*/  STL [R1+0x30], R3 ;  /* 0x0000300301007387 */ /* 0x0001e80000100800 */
[----:B------:R2:W-:Y:S04]  /*1c7b0*/  STL [R1+0x2c], R18 ;  /* 0x00002c1201007387 */ /* 0x0005e80000100800 */
[----:B------:R4:W-:Y:S01]  /*1c7c0*/  STL [R1+0x28], R17 ;  /* 0x0000281101007387 */ /* 0x0009e20000100800 */
[----:B0-----:R-:W-:-:S03]  /*1c7d0*/  LOP3.LUT R3, R20, 0x20, R23, 0xfe, !PT ;  /* 0x0000002014037812 */ /* 0x001fc600078efe17 */
[----:B------:R-:W0:Y:S01]  /*1c7e0*/  LDS.128 R12, [R16] ;  /* 0x00000000100c7984 */ /* 0x000e220000000c00 */
[C-C-:B--2---:R-:W-:Y:S02]  /*1c7f0*/  LOP3.LUT R18, R20.reuse, 0x1e, R23.reuse, 0xfe, !PT ;  /* 0x0000001e14127812 */ /* 0x144fe400078efe17 */
[C-C-:B----4-:R-:W-:Y:S01]  /*1c800*/  LOP3.LUT R17, R20.reuse, 0x1c, R23.reuse, 0xfe, !PT ;  /* 0x0000001c14117812 */ /* 0x150fe200078efe17 */
[----:B------:R2:W-:Y:S04]  /*1c810*/  STL [R1+0x24], R3 ;  /* 0x0000240301007387 */ /* 0x0005e80000100800 */
[----:B------:R4:W-:Y:S04]  /*1c820*/  STL [R1+0x20], R18 ;  /* 0x0000201201007387 */ /* 0x0009e80000100800 */
[----:B------:R5:W-:Y:S01]  /*1c830*/  STL [R1+0x1c], R17 ;  /* 0x00001c1101007387 */ /* 0x000be20000100800 */
[----:B--2---:R-:W-:-:S02]  /*1c840*/  LOP3.LUT R3, R20, 0x1a, R23, 0xfe, !PT ;  /* 0x0000001a14037812 */ /* 0x004fc400078efe17 */
[----:B----4-:R-:W-:-:S03]  /*1c850*/  LOP3.LUT R18, R20, 0x18, R23, 0xfe, !PT ;  /* 0x0000001814127812 */ /* 0x010fc600078efe17 */
[----:B------:R2:W-:Y:S01]  /*1c860*/  STL [R1+0x18], R3 ;  /* 0x0000180301007387 */ /* 0x0005e20000100800 */
[----:B-----5:R-:W-:-:S03]  /*1c870*/  LOP3.LUT R17, R20, 0x16, R23, 0xfe, !PT ;  /* 0x0000001614117812 */ /* 0x020fc600078efe17 */
[----:B------:R4:W-:Y:S04]  /*1c880*/  STL [R1+0x14], R18 ;  /* 0x0000141201007387 */ /* 0x0009e80000100800 */
[----:B------:R5:W-:Y:S01]  /*1c890*/  STL [R1+0x10], R17 ;  /* 0x0000101101007387 */ /* 0x000be20000100800 */
[C-C-:B--2---:R-:W-:Y:S02]  /*1c8a0*/  LOP3.LUT R3, R20.reuse, 0x14, R23.reuse, 0xfe, !PT ;  /* 0x0000001414037812 */ /* 0x144fe400078efe17 */
[----:B----4-:R-:W-:-:S03]  /*1c8b0*/  LOP3.LUT R18, R20, 0x12, R23, 0xfe, !PT ;  /* 0x0000001214127812 */ /* 0x010fc600078efe17 */
[----:B------:R2:W-:Y:S01]  /*1c8c0*/  STL [R1+0xc], R3 ;  /* 0x00000c0301007387 */ /* 0x0005e20000100800 */
[----:B-----5:R-:W-:-:S03]  /*1c8d0*/  LOP3.LUT R17, R20, 0x10, R23, 0xfe, !PT ;  /* 0x0000001014117812 */ /* 0x020fc600078efe17 */
[----:B------:R-:W-:Y:S04]  /*1c8e0*/  STL [R1+0x8], R18 ;  /* 0x0000081201007387 */ /* 0x000fe80000100800 */
[----:B------:R-:W-:Y:S04]  /*1c8f0*/  STL [R1+0x4], R17 ;  /* 0x0000041101007387 */ /* 0x000fe80000100800 */
[----:B------:R-:W4:Y:S01]  /*1c900*/  LDS.128 R16, [R16+0x400] ;  /* 0x0004000010107984 */ /* 0x000f220000000c00 */
[----:B------:R-:W-:Y:S01]  /*1c910*/  BAR.SYNC.DEFER_BLOCKING 0x0 ;  /* 0x0000000000007b1d */ /* 0x000fe20000010000 */
[----:B-1----:R-:W-:-:S05]  /*1c920*/  IMAD R26, R21, UR4, RZ ;  /* 0x00000004151a7c24 */ /* 0x002fca000f8e02ff */
[----:B------:R-:W1:Y:S01]  /*1c930*/  LDCU UR4, c[0x0][0x3b8] ;  /* 0x00007700ff0477ac */ /* 0x000e620008000800 */
[--C-:B--2---:R-:W-:Y:S02]  /*1c940*/  LOP3.LUT R3, R20, 0xe, R23.reuse, 0xfe, !PT ;  /* 0x0000000e14037812 */ /* 0x104fe400078efe17 */
[----:B---3--:R-:W-:Y:S02]  /*1c950*/  ISETP.GE.AND P0, PT, R21, UR14, PT ;  /* 0x0000000e15007c0c */ /* 0x008fe4000bf06270 */
[----:B------:R-:W-:Y:S01]  /*1c960*/  LEA R2, P1, R26, UR12, 0x1 ;  /* 0x0000000c1a027c11 */ /* 0x000fe2000f8208ff */
[----:B------:R2:W-:Y:S01]  /*1c970*/  STL [R1], R3 ;  /* 0x0000000301007387 */ /* 0x0005e20000100800 */
[C-C-:B------:R-:W-:Y:S02]  /*1c980*/  LOP3.LUT R29, R20.reuse, 0xc, R23.reuse, 0xfe, !PT ;  /* 0x0000000c141d7812 */ /* 0x140fe400078efe17 */
[C-C-:B------:R-:W-:Y:S02]  /*1c990*/  LOP3.LUT R28, R20.reuse, 0xa, R23.reuse, 0xfe, !PT ;  /* 0x0000000a141c7812 */ /* 0x140fe400078efe17 */
[C-C-:B------:R-:W-:Y:S01]  /*1c9a0*/  LOP3.LUT R27, R20.reuse, 0x8, R23.reuse, 0xfe, !PT ;  /* 0x00000008141b7812 */ /* 0x140fe200078efe17 */
[----:B------:R3:W-:Y:S04]  /*1c9b0*/  STSM.16.M88.4 [R0], R8 ;  /* 0x0000000800007844 */ /* 0x0007e80000000200 */
[----:B------:R5:W-:Y:S01]  /*1c9c0*/  STSM.16.M88.4 [R0+0x100], R4 ;  /* 0x0001000400007844 */ /* 0x000be20000000200 */
[----:B--2---:R-:W-:-:S02]  /*1c9d0*/  LOP3.LUT R3, R20, 0x6, R23, 0xfe, !PT ;  /* 0x0000000614037812 */ /* 0x004fc400078efe17 */
[C---:B------:R-:W-:Y:S02]  /*1c9e0*/  LOP3.LUT R21, R20.reuse, R23, RZ, 0xfc, !PT ;  /* 0x0000001714157212 */ /* 0x040fe400078efcff */
[C-C-:B------:R-:W-:Y:S02]  /*1c9f0*/  LOP3.LUT R22, R20.reuse, 0x4, R23.reuse, 0xfe, !PT ;  /* 0x0000000414167812 */ /* 0x140fe400078efe17 */
[----:B------:R-:W-:Y:S02]  /*1ca00*/  LOP3.LUT R23, R20, 0x2, R23, 0xfe, !PT ;  /* 0x0000000214177812 */ /* 0x000fe400078efe17 */
[----:B------:R-:W-:Y:S01]  /*1ca10*/  LEA.HI.X.SX32 R26, R26, UR13, 0x1, P1 ;  /* 0x0000000d1a1a7c11 */ /* 0x000fe200088f0eff */
[----:B------:R-:W-:Y:S01]  /*1ca20*/  BAR.SYNC.DEFER_BLOCKING 0x0 ;  /* 0x0000000000007b1d */ /* 0x000fe20000010000 */
[C---:B------:R-:W-:Y:S01]  /*1ca30*/  ISETP.LT.AND P1, PT, R21.reuse, UR15, !P0 ;  /* 0x0000000f15007c0c */ /* 0x040fe2000c721270 */
[----:B-1----:R-:W-:Y:S01]  /*1ca40*/  IMAD R21, R21, UR4, RZ ;  /* 0x0000000415157c24 */ /* 0x002fe2000f8e02ff */
[C---:B------:R-:W-:Y:S01]  /*1ca50*/  ISETP.LT.AND P5, PT, R23.reuse, UR15, !P0 ;  /* 0x0000000f17007c0c */ /* 0x040fe2000c7a1270 */
[----:B------:R-:W-:Y:S01]  /*1ca60*/  IMAD R23, R23, UR4, RZ ;  /* 0x0000000417177c24 */ /* 0x000fe2000f8e02ff */
[C---:B------:R-:W-:Y:S01]  /*1ca70*/  ISETP.LT.AND P6, PT, R22.reuse, UR15, !P0 ;  /* 0x0000000f16007c0c */ /* 0x040fe2000c7c1270 */
[----:B------:R-:W-:Y:S01]  /*1ca80*/  IMAD R25, R22, UR4, RZ ;  /* 0x0000000416197c24 */ /* 0x000fe2000f8e02ff */
[-C--:B------:R-:W-:Y:S01]  /*1ca90*/  LEA R20, P2, R21, R2.reuse, 0x1 ;  /* 0x0000000215147211 */ /* 0x080fe200078408ff */
[----:B---3--:R-:W2:Y:S01]  /*1caa0*/  LDL.LU R10, [R1+0x14] ;  /* 0x00001400010a7983 */ /* 0x008ea20000300800 */
[----:B------:R-:W-:-:S02]  /*1cab0*/  LEA R22, P3, R23, R2, 0x1 ;  /* 0x0000000217167211 */ /* 0x000fc400078608ff */
[----:B------:R-:W-:Y:S01]  /*1cac0*/  LEA R24, P4, R25, R2, 0x1 ;  /* 0x0000000219187211 */ /* 0x000fe200078808ff */
[----:B-----5:R-:W3:Y:S01]  /*1cad0*/  LDL.LU R0, [R1] ;  /* 0x0000000001007983 */ /* 0x020ee20000300800 */
[-C--:B------:R-:W-:Y:S02]  /*1cae0*/  LEA.HI.X.SX32 R21, R21, R26.reuse, 0x1, P2 ;  /* 0x0000001a15157211 */ /* 0x080fe400010f0eff */
[-C--:B------:R-:W-:Y:S02]  /*1caf0*/  LEA.HI.X.SX32 R23, R23, R26.reuse, 0x1, P3 ;  /* 0x0000001a17177211 */ /* 0x080fe400018f0eff */
[----:B------:R-:W-:Y:S01]  /*1cb00*/  LEA.HI.X.SX32 R25, R25, R26, 0x1, P4 ;  /* 0x0000001a19197211 */ /* 0x000fe200020f0eff */
[----:B0-----:R-:W-:Y:S04]  /*1cb10*/  @P1 STG.E.U16 desc[UR8][R20.64], R12 ;  /* 0x0000000c14001986 */ /* 0x001fe8000c101508 */
[----:B------:R0:W-:Y:S04]  /*1cb20*/  @P5 STG.E.U16 desc[UR8][R22.64], R13 ;  /* 0x0000000d16005986 */ /* 0x0001e8000c101508 */
[----:B------:R1:W-:Y:S04]  /*1cb30*/  @P6 STG.E.U16 desc[UR8][R24.64], R14 ;  /* 0x0000000e18006986 */ /* 0x0003e8000c101508 */
[----:B0-----:R-:W5:Y:S04]  /*1cb40*/  LDL.LU R23, [R1+0x8] ;  /* 0x0000080001177983 */ /* 0x001f680000300800 */
[----:B-1----:R-:W2:Y:S04]  /*1cb50*/  LDL.LU R25, [R1+0x4] ;  /* 0x0000040001197983 */ /* 0x002ea80000300800 */
[----:B------:R-:W5:Y:S01]  /*1cb60*/  LDL.LU R24, [R1+0x10] ;  /* 0x0000100001187983 */ /* 0x000f620000300800 */
[C---:B------:R-:W-:Y:S01]  /*1cb70*/  ISETP.LT.AND P3, PT, R3.reuse, UR15, !P0 ;  /* 0x0000000f03007c0c */ /* 0x040fe2000c761270 */
[----:B------:R-:W-:Y:S01]  /*1cb80*/  IMAD R3, R3, UR4, RZ ;  /* 0x0000000403037c24 */ /* 0x000fe2000f8e02ff */
[----:B------:R-:W-:-:S04]  /*1cb90*/  ISETP.LT.AND P1, PT, R27, UR15, !P0 ;  /* 0x0000000f1b007c0c */ /* 0x000fc8000c721270 */
[----:B------:R-:W-:Y:S01]  /*1cba0*/  LEA R4, P6, R3, R2, 0x1 ;  /* 0x0000000203047211 */ /* 0x000fe200078c08ff */
[----:B------:R-:W-:Y:S01]  /*1cbb0*/  IMAD R27, R27, UR4, RZ ;  /* 0x000000041b1b7c24 */ /* 0x000fe2000f8e02ff */
[C---:B------:R-:W-:Y:S02]  /*1cbc0*/  ISETP.LT.AND P2, PT, R28.reuse, UR15, !P0 ;  /* 0x0000000f1c007c0c */ /* 0x040fe4000c741270 */
[----:B------:R-:W-:Y:S01]  /*1cbd0*/  LEA.HI.X.SX32 R5, R3, R26, 0x1, P6 ;  /* 0x0000001a03057211 */ /* 0x000fe200030f0eff */
[----:B------:R-:W-:Y:S01]  /*1cbe0*/  IMAD R28, R28, UR4, RZ ;  /* 0x000000041c1c7c24 */ /* 0x000fe2000f8e02ff */
[----:B------:R-:W-:Y:S02]  /*1cbf0*/  PRMT R11, R13, 0x7632, R11 ;  /* 0x000076320d0b7816 */ /* 0x000fe4000000000b */
[C---:B------:R-:W-:Y:S01]  /*1cc00*/  ISETP.LT.AND P6, PT, R29.reuse, UR15, !P0 ;  /* 0x0000000f1d007c0c */ /* 0x040fe2000c7c1270 */
[----:B------:R-:W5:Y:S01]  /*1cc10*/  LDL.LU R13, [R1+0xc] ;  /* 0x00000c00010d7983 */ /* 0x000f620000300800 */
[----:B------:R-:W-:Y:S01]  /*1cc20*/  IMAD R29, R29, UR4, RZ ;  /* 0x000000041d1d7c24 */ /* 0x000fe2000f8e02ff */
[----:B------:R-:W-:-:S02]  /*1cc30*/  LEA R6, P4, R27, R2, 0x1 ;  /* 0x000000021b067211 */ /* 0x000fc400078808ff */
[----:B------:R0:W-:Y:S01]  /*1cc40*/  @P3 STG.E.U16 desc[UR8][R4.64], R15 ;  /* 0x0000000f04003986 */ /* 0x0001e2000c101508 */
[C---:B------:R-:W-:Y:S02]  /*1cc50*/  LEA R8, P5, R28.reuse, R2, 0x1 ;  /* 0x000000021c087211 */ /* 0x040fe400078a08ff */
[-C--:B------:R-:W-:Y:S02]  /*1cc60*/  LEA.HI.X.SX32 R7, R27, R26.reuse, 0x1, P4 ;  /* 0x0000001a1b077211 */ /* 0x080fe400020f0eff */
[----:B------:R-:W-:Y:S02]  /*1cc70*/  LEA.HI.X.SX32 R9, R28, R26, 0x1, P5 ;  /* 0x0000001a1c097211 */ /* 0x000fe400028f0eff */
[----:B0-----:R-:W-:-:S04]  /*1cc80*/  LEA R4, P3, R29, R2, 0x1 ;  /* 0x000000021d047211 */ /* 0x001fc800078608ff */
[----:B------:R-:W-:Y:S02]  /*1cc90*/  LEA.HI.X.SX32 R5, R29, R26, 0x1, P3 ;  /* 0x0000001a1d057211 */ /* 0x000fe400018f0eff */
[----:B------:R-:W5:Y:S04]  /*1cca0*/  LDL.LU R29, [R1+0x64] ;  /* 0x00006400011d7983 */ /* 0x000f680000300800 */
[----:B------:R-:W5:Y:S04]  /*1ccb0*/  LDL.LU R27, [R1+0x18] ;  /* 0x00001800011b7983 */ /* 0x000f680000300800 */
[----:B----4-:R-:W-:Y:S04]  /*1ccc0*/  @P1 STG.E.U16 desc[UR8][R6.64], R16 ;  /* 0x0000001006001986 */ /* 0x010fe8000c101508 */
[----:B------:R-:W-:Y:S04]  /*1ccd0*/  @P2 STG.E.U16 desc[UR8][R8.64], R17 ;  /* 0x0000001108002986 */ /* 0x000fe8000c101508 */
[----:B------:R0:W-:Y:S01]  /*1cce0*/  @P6 STG.E.U16 desc[UR8][R4.64], R18 ;  /* 0x0000001204006986 */ /* 0x0001e2000c101508 */
[----:B------:R-:W-:-:S02]  /*1ccf0*/  PRMT R22, R14, 0x7632, R22 ;  /* 0x000076320e167816 */ /* 0x000fc40000000016 */
[----:B------:R-:W-:Y:S02]  /*1cd00*/  PRMT R14, R15, 0x7632, R14 ;  /* 0x000076320f0e7816 */ /* 0x000fe4000000000e */
[C---:B---3--:R-:W-:Y:S01]  /*1cd10*/  ISETP.LT.AND P3, PT, R0.reuse, UR15, !P0 ;  /* 0x0000000f00007c0c */ /* 0x048fe2000c761270 */
[----:B------:R-:W-:-:S05]  /*1cd20*/  IMAD R0, R0, UR4, RZ ;  /* 0x0000000400007c24 */ /* 0x000fca000f8e02ff */
[----:B0-----:R-:W-:-:S04]  /*1cd30*/  LEA R4, P1, R0, R2, 0x1 ;  /* 0x0000000200047211 */ /* 0x001fc800078208ff */
[----:B------:R-:W-:Y:S01]  /*1cd40*/  LEA.HI.X.SX32 R5, R0, R26, 0x1, P1 ;  /* 0x0000001a00057211 */ /* 0x000fe200008f0eff */
[C---:B--2---:R-:W-:Y:S01]  /*1cd50*/  IMAD R3, R25.reuse, UR4, RZ ;  /* 0x0000000419037c24 */ /* 0x044fe2000f8e02ff */
[----:B------:R-:W-:Y:S02]  /*1cd60*/  ISETP.LT.AND P5, PT, R25, UR15, !P0 ;  /* 0x0000000f19007c0c */ /* 0x000fe4000c7a1270 */
[----:B------:R-:W2:Y:S02]  /*1cd70*/  LDL.LU R25, [R1+0x1c] ;  /* 0x00001c0001197983 */ /* 0x000ea40000300800 */
[----:B------:R-:W-:Y:S02]  /*1cd80*/  LEA R6, P2, R3, R2, 0x1 ;  /* 0x0000000203067211 */ /* 0x000fe400078408ff */
[----:B-----5:R-:W-:Y:S02]  /*1cd90*/  ISETP.LT.AND P4, PT, R23, UR15, !P0 ;  /* 0x0000000f17007c0c */ /* 0x020fe4000c781270 */
[----:B------:R-:W-:Y:S01]  /*1cda0*/  LEA.HI.X.SX32 R7, R3, R26, 0x1, P2 ;  /* 0x0000001a03077211 */ /* 0x000fe200010f0eff */
[----:B------:R-:W-:-:S02]  /*1cdb0*/  IMAD R3, R23, UR4, RZ ;  /* 0x0000000417037c24 */ /* 0x000fc4000f8e02ff */
[----:B------:R-:W3:Y:S03]  /*1cdc0*/  LDL.LU R23, [R1+0x20] ;  /* 0x0000200001177983 */ /* 0x000ee60000300800 */
[C---:B------:R-:W-:Y:S01]  /*1cdd0*/  LEA R8, P1, R3.reuse, R2, 0x1 ;  /* 0x0000000203087211 */ /* 0x040fe200078208ff */
[----:B------:R-:W4:Y:S01]  /*1cde0*/  LDL.LU R15, [R1+0x24] ;  /* 0x00002400010f7983 */ /* 0x000f220000300800 */
[C---:B------:R-:W-:Y:S02]  /*1cdf0*/  ISETP.LT.AND P2, PT, R24.reuse, UR15, !P0 ;  /* 0x0000000f18007c0c */ /* 0x040fe4000c741270 */
[----:B------:R-:W-:Y:S01]  /*1ce00*/  LEA.HI.X.SX32 R9, R3, R26, 0x1, P1 ;  /* 0x0000001a03097211 */ /* 0x000fe200008f0eff */
[----:B------:R-:W-:Y:S02]  /*1ce10*/  IMAD R3, R24, UR4, RZ ;  /* 0x0000000418037c24 */ /* 0x000fe4000f8e02ff */
[----:B------:R-:W5:Y:S01]  /*1ce20*/  LDL.LU R24, [R1+0x28] ;  /* 0x0000280001187983 */ /* 0x000f620000300800 */
[----:B------:R-:W-:Y:S01]  /*1ce30*/  PRMT R12, R12, 0x7632, R12 ;  /* 0x000076320c0c7816 */ /* 0x000fe2000000000c */
[----:B------:R-:W-:-:S02]  /*1ce40*/  IMAD R0, R13, UR4, RZ ;  /* 0x000000040d007c24 */ /* 0x000fc4000f8e02ff */
[----:B------:R-:W-:Y:S01]  /*1ce50*/  @P3 STG.E.U16 desc[UR8][R4.64], R19 ;  /* 0x0000001304003986 */ /* 0x000fe2000c101508 */
[----:B------:R-:W-:Y:S01]  /*1ce60*/  ISETP.LT.AND P3, PT, R13, UR15, !P0 ;  /* 0x0000000f0d007c0c */ /* 0x000fe2000c761270 */
[C---:B------:R-:W-:Y:S01]  /*1ce70*/  IMAD R13, R10.reuse, UR4, RZ ;  /* 0x000000040a0d7c24 */ /* 0x040fe2000f8e02ff */
[----:B------:R-:W-:Y:S01]  /*1ce80*/  ISETP.LT.AND P1, PT, R10, UR15, !P0 ;  /* 0x0000000f0a007c0c */ /* 0x000fe2000c721270 */
[----:B------:R-:W-:Y:S01]  /*1ce90*/  @P5 STG.E.U16 desc[UR8][R6.64], R12 ;  /* 0x0000000c06005986 */ /* 0x000fe2000c101508 */
[----:B------:R-:W-:-:S03]  /*1cea0*/  LEA R10, P6, R0, R2, 0x1 ;  /* 0x00000002000a7211 */ /* 0x000fc600078c08ff */
[----:B------:R0:W-:Y:S04]  /*1ceb0*/  @P4 STG.E.U16 desc[UR8][R8.64], R11 ;  /* 0x0000000b08004986 */ /* 0x0001e8000c101508 */
[----:B------:R-:W4:Y:S01]  /*1cec0*/  LDL.LU R28, [R1+0x2c] ;  /* 0x00002c00011c7983 */ /* 0x000f220000300800 */
[----:B------:R-:W-:-:S03]  /*1ced0*/  PRMT R16, R16, 0x7632, R16 ;  /* 0x0000763210107816 */ /* 0x000fc60000000010 */
[----:B------:R-:W1:Y:S01]  /*1cee0*/  LDS.128 R4, [R29] ;  /* 0x000000001d047984 */ /* 0x000e620000000c00 */
[C---:B0-----:R-:W-:Y:S02]  /*1cef0*/  LEA R8, P4, R3.reuse, R2, 0x1 ;  /* 0x0000000203087211 */ /* 0x041fe400078808ff */
[-C--:B------:R-:W-:Y:S02]  /*1cf00*/  LEA.HI.X.SX32 R11, R0, R26.reuse, 0x1, P6 ;  /* 0x0000001a000b7211 */ /* 0x080fe400030f0eff */
[----:B------:R-:W-:Y:S01]  /*1cf10*/  LEA.HI.X.SX32 R9, R3, R26, 0x1, P4 ;  /* 0x0000001a03097211 */ /* 0x000fe200020f0eff */
[C---:B------:R-:W-:Y:S02]  /*1cf20*/  IMAD R3, R27.reuse, UR4, RZ ;  /* 0x000000041b037c24 */ /* 0x040fe4000f8e02ff */
[----:B------:R-:W-:Y:S01]  /*1cf30*/  @P3 STG.E.U16 desc[UR8][R10.64], R22 ;  /* 0x000000160a003986 */ /* 0x000fe2000c101508 */
[----:B------:R-:W-:-:S03]  /*1cf40*/  ISETP.LT.AND P6, PT, R27, UR15, !P0 ;  /* 0x0000000f1b007c0c */ /* 0x000fc6000c7c1270 */
[----:B------:R0:W-:Y:S01]  /*1cf50*/  @P2 STG.E.U16 desc[UR8][R8.64], R14 ;  /* 0x0000000e08002986 */ /* 0x0001e2000c101508 */
[----:B------:R-:W-:-:S03]  /*1cf60*/  LEA R12, P5, R13, R2, 0x1 ;  /* 0x000000020d0c7211 */ /* 0x000fc600078a08ff */
[----:B------:R-:W4:Y:S01]  /*1cf70*/  LDL.LU R27, [R1+0x30] ;  /* 0x00003000011b7983 */ /* 0x000f220000300800 */
[----:B------:R-:W-:Y:S02]  /*1cf80*/  LEA.HI.X.SX32 R13, R13, R26, 0x1, P5 ;  /* 0x0000001a0d0d7211 */ /* 0x000fe400028f0eff */
[----:B0-----:R-:W-:-:S04]  /*1cf90*/  LEA R8, P2, R3, R2, 0x1 ;  /* 0x0000000203087211 */ /* 0x001fc800078408ff */
[----:B------:R-:W-:Y:S01]  /*1cfa0*/  LEA.HI.X.SX32 R9, R3, R26, 0x1, P2 ;  /* 0x0000001a03097211 */ /* 0x000fe200010f0eff */
[----:B------:R0:W-:Y:S01]  /*1cfb0*/  @P1 STG.E.U16 desc[UR8][R12.64], R16 ;  /* 0x000000100c001986 */ /* 0x0001e2000c101508 */
[C---:B--2---:R-:W-:Y:S01]  /*1cfc0*/  ISETP.LT.AND P4, PT, R25.reuse, UR15, !P0 ;  /* 0x0000000f19007c0c */ /* 0x044fe2000c781270 */
[----:B------:R-:W-:Y:S02]  /*1cfd0*/  IMAD R0, R25, UR4, RZ ;  /* 0x0000000419007c24 */ /* 0x000fe4000f8e02ff */
[----:B------:R-:W2:Y:S01]  /*1cfe0*/  LDL.LU R25, [R1+0x34] ;  /* 0x0000340001197983 */ /* 0x000ea20000300800 */
[C---:B---3--:R-:W-:Y:S01]  /*1cff0*/  ISETP.LT.AND P2, PT, R23.reuse, UR15, !P0 ;  /* 0x0000000f17007c0c */ /* 0x048fe2000c741270 */
[----:B------:R-:W-:Y:S02]  /*1d000*/  IMAD R3, R23, UR4, RZ ;  /* 0x0000000417037c24 */ /* 0x000fe4000f8e02ff */
[----:B------:R-:W3:Y:S01]  /*1d010*/  LDL.LU R23, [R1+0x38] ;  /* 0x0000380001177983 */ /* 0x000ee20000300800 */
[----:B0-----:R-:W-:-:S04]  /*1d020*/  LEA R12, P1, R0, R2, 0x1 ;  /* 0x00000002000c7211 */ /* 0x001fc800078208ff */
[----:B------:R-:W-:Y:S02]  /*1d030*/  LEA.HI.X.SX32 R13, R0, R26, 0x1, P1 ;  /* 0x0000001a000d7211 */ /* 0x000fe400008f0eff */
[C---:B-----5:R-:W-:Y:S01]  /*1d040*/  ISETP.LT.AND P1, PT, R24.reuse, UR15, !P0 ;  /* 0x0000000f18007c0c */ /* 0x060fe2000c721270 */
[----:B------:R-:W-:Y:S02]  /*1d050*/  IMAD R0, R24, UR4, RZ ;  /* 0x0000000418007c24 */ /* 0x000fe4000f8e02ff */
[----:B------:R-:W5:Y:S01]  /*1d060*/  LDL.LU R24, [R1+0x3c] ;  /* 0x00003c0001187983 */ /* 0x000f620000300800 */
[----:B------:R-:W-:Y:S02]  /*1d070*/  PRMT R17, R17, 0x7632, R17 ;  /* 0x0000763211117816 */ /* 0x000fe40000000011 */
[----:B------:R-:W-:Y:S01]  /*1d080*/  PRMT R21, R18, 0x7632, R21 ;  /* 0x0000763212157816 */ /* 0x000fe20000000015 */
[C---:B----4-:R-:W-:Y:S01]  /*1d090*/  IMAD R18, R15.reuse, UR4, RZ ;  /* 0x000000040f127c24 */ /* 0x050fe2000f8e02ff */
[----:B------:R-:W-:Y:S01]  /*1d0a0*/  ISETP.LT.AND P3, PT, R15, UR15, !P0 ;  /* 0x0000000f0f007c0c */ /* 0x000fe2000c761270 */
[----:B------:R0:W-:Y:S01]  /*1d0b0*/  @P6 STG.E.U16 desc[UR8][R8.64], R17 ;  /* 0x0000001108006986 */ /* 0x0001e2000c101508 */
[----:B------:R-:W-:-:S02]  /*1d0c0*/  LEA R14, P5, R3, R2, 0x1 ;  /* 0x00000002030e7211 */ /* 0x000fc400078a08ff */
[C---:B------:R-:W-:Y:S01]  /*1d0d0*/  LEA R16, P6, R18.reuse, R2, 0x1 ;  /* 0x0000000212107211 */ /* 0x040fe200078c08ff */
[----:B------:R4:W-:Y:S01]  /*1d0e0*/  @P4 STG.E.U16 desc[UR8][R12.64], R21 ;  /* 0x000000150c004986 */ /* 0x0009e2000c101508 */
[----:B------:R-:W-:Y:S02]  /*1d0f0*/  PRMT R20, R19, 0x7632, R20 ;  /* 0x0000763213147816 */ /* 0x000fe40000000014 */
[-C--:B------:R-:W-:Y:S01]  /*1d100*/  LEA.HI.X.SX32 R15, R3, R26.reuse, 0x1, P5 ;  /* 0x0000001a030f7211 */ /* 0x080fe200028f0eff */
[----:B------:R1:W2:Y:S01]  /*1d110*/  LDS.128 R8, [R29+0x400] ;  /* 0x000400001d087984 */ /* 0x0002a20000000c00 */
[----:B0-----:R-:W-:Y:S02]  /*1d120*/  LEA.HI.X.SX32 R17, R18, R26, 0x1, P6 ;  /* 0x0000001a12117211 */ /* 0x001fe400030f0eff */
[C---:B----4-:R-:W-:Y:S01]  /*1d130*/  LEA R12, P4, R0.reuse, R2, 0x1 ;  /* 0x00000002000c7211 */ /* 0x050fe200078808ff */
[----:B------:R-:W4:Y:S04]  /*1d140*/  LDL.LU R21, [R1+0x40] ;  /* 0x0000400001157983 */ /* 0x000f280000300800 */
[----:B------:R-:W4:Y:S01]  /*1d150*/  LDL.LU R18, [R1+0x44] ;  /* 0x0000440001127983 */ /* 0x000f220000300800 */
[----:B------:R-:W-:-:S03]  /*1d160*/  LEA.HI.X.SX32 R13, R0, R26, 0x1, P4 ;  /* 0x0000001a000d7211 */ /* 0x000fc600020f0eff */
[----:B------:R-:W4:Y:S01]  /*1d170*/  LDL.LU R22, [R1+0x48] ;  /* 0x0000480001167983 */ /* 0x000f220000300800 */
[----:B------:R-:W-:-:S03]  /*1d180*/  IMAD R3, R28, UR4, RZ ;  /* 0x000000041c037c24 */ /* 0x000fc6000f8e02ff */
[----:B------:R-:W-:Y:S04]  /*1d190*/  @P2 STG.E.U16 desc[UR8][R14.64], R20 ;  /* 0x000000140e002986 */ /* 0x000fe8000c101508 */
[----:B-1----:R-:W-:Y:S04]  /*1d1a0*/  @P3 STG.E.U16 desc[UR8][R16.64], R4 ;  /* 0x0000000410003986 */ /* 0x002fe8000c101508 */
[----:B------:R0:W-:Y:S01]  /*1d1b0*/  @P1 STG.E.U16 desc[UR8][R12.64], R5 ;  /* 0x000000050c001986 */ /* 0x0001e2000c101508 */
[----:B------:R-:W-:Y:S01]  /*1d1c0*/  ISETP.LT.AND P4, PT, R28, UR15, !P0 ;  /* 0x0000000f1c007c0c */ /* 0x000fe2000c781270 */
[----:B------:R-:W-:-:S02]  /*1d1d0*/  IMAD R0, R27, UR4, RZ ;  /* 0x000000041b007c24 */ /* 0x000fc4000f8e02ff */
[----:B------:R-:W4:Y:S01]  /*1d1e0*/  LDL.LU R29, [R1+0x4c] ;  /* 0x00004c00011d7983 */ /* 0x000f220000300800 */
[----:B------:R-:W-:Y:S02]  /*1d1f0*/  ISETP.LT.AND P3, PT, R27, UR15, !P0 ;  /* 0x0000000f1b007c0c */ /* 0x000fe4000c761270 */
[----:B0-----:R-:W-:-:S04]  /*1d200*/  LEA R12, P2, R3, R2, 0x1 ;  /* 0x00000002030c7211 */ /* 0x001fc800078408ff */
[----:B------:R-:W-:Y:S02]  /*1d210*/  LEA.HI.X.SX32 R13, R3, R26, 0x1, P2 ;  /* 0x0000001a030d7211 */ /* 0x000fe400010f0eff */
[----:B------:R-:W-:-:S04]  /*1d220*/  LEA R14, P5, R0, R2, 0x1 ;  /* 0x00000002000e7211 */ /* 0x000fc800078a08ff */
[----:B------:R-:W-:Y:S01]  /*1d230*/  LEA.HI.X.SX32 R15, R0, R26, 0x1, P5 ;  /* 0x0000001a000f7211 */ /* 0x000fe200028f0eff */
[----:B------:R0:W-:Y:S04]  /*1d240*/  @P4 STG.E.U16 desc[UR8][R12.64], R6 ;  /* 0x000000060c004986 */ /* 0x0001e8000c101508 */
[----:B------:R-:W-:Y:S01]  /*1d250*/  @P3 STG.E.U16 desc[UR8][R14.64], R7 ;  /* 0x000000070e003986 */ /* 0x000fe2000c101508 */
[C---:B--2---:R-:W-:Y:S01]  /*1d260*/  ISETP.LT.AND P1, PT, R25.reuse, UR15, !P0 ;  /* 0x0000000f19007c0c */ /* 0x044fe2000c721270 */
[----:B------:R-:W-:Y:S02]  /*1d270*/  IMAD R17, R25, UR4, RZ ;  /* 0x0000000419117c24 */ /* 0x000fe4000f8e02ff */
[----:B------:R-:W2:Y:S01]  /*1d280*/  LDL.LU R25, [R1+0x50] ;  /* 0x0000500001197983 */ /* 0x000ea20000300800 */
[C---:B---3--:R-:W-:Y:S01]  /*1d290*/  ISETP.LT.AND P2, PT, R23.reuse, UR15, !P0 ;  /* 0x0000000f17007c0c */ /* 0x048fe2000c741270 */
[----:B------:R-:W-:-:S02]  /*1d2a0*/  IMAD R3, R23, UR4, RZ ;  /* 0x0000000417037c24 */ /* 0x000fc4000f8e02ff */
[----:B------:R-:W3:Y:S04]  /*1d2b0*/  LDL.LU R23, [R1+0x54] ;  /* 0x0000540001177983 */ /* 0x000ee80000300800 */
[----:B------:R-:W3:Y:S04]  /*1d2c0*/  LDL.LU R28, [R1+0x58] ;  /* 0x00005800011c7983 */ /* 0x000ee80000300800 */
[----:B------:R-:W3:Y:S01]  /*1d2d0*/  LDL.LU R27, [R1+0x5c] ;  /* 0x00005c00011b7983 */ /* 0x000ee20000300800 */
[C---:B-----5:R-:W-:Y:S01]  /*1d2e0*/  ISETP.LT.AND P3, PT, R24.reuse, UR15, !P0 ;  /* 0x0000000f18007c0c */ /* 0x060fe2000c761270 */
[----:B------:R-:W-:-:S02]  /*1d2f0*/  IMAD R19, R24, UR4, RZ ;  /* 0x0000000418137c24 */ /* 0x000fc4000f8e02ff */
[----:B------:R-:W5:Y:S01]  /*1d300*/  LDL.LU R24, [R1+0x60] ;  /* 0x0000600001187983 */ /* 0x000f620000300800 */
[-C--:B------:R-:W-:Y:S02]  /*1d310*/  LEA R16, P6, R17, R2.reuse, 0x1 ;  /* 0x0000000211107211 */ /* 0x080fe400078c08ff */
[----:B0-----:R-:W-:Y:S02]  /*1d320*/  LEA R12, P4, R3, R2, 0x1 ;  /* 0x00000002030c7211 */ /* 0x001fe400078808ff */
[-C--:B------:R-:W-:Y:S02]  /*1d330*/  LEA.HI.X.SX32 R17, R17, R26.reuse, 0x1, P6 ;  /* 0x0000001a11117211 */ /* 0x080fe400030f0eff */
[----:B------:R-:W-:-:S03]  /*1d340*/  LEA.HI.X.SX32 R13, R3, R26, 0x1, P4 ;  /* 0x0000001a030d7211 */ /* 0x000fc600020f0eff */
[----:B------:R-:W-:Y:S04]  /*1d350*/  @P1 STG.E.U16 desc[UR8][R16.64], R8 ;  /* 0x0000000810001986 */ /* 0x000fe8000c101508 */
[----:B------:R0:W-:Y:S01]  /*1d360*/  @P2 STG.E.U16 desc[UR8][R12.64], R9 ;  /* 0x000000090c002986 */ /* 0x0001e2000c101508 */
[C---:B----4-:R-:W-:Y:S01]  /*1d370*/  IMAD R3, R21.reuse, UR4, RZ ;  /* 0x0000000415037c24 */ /* 0x050fe2000f8e02ff */
[----:B------:R-:W-:Y:S02]  /*1d380*/  ISETP.LT.AND P2, PT, R21, UR15, !P0 ;  /* 0x0000000f15007c0c */ /* 0x000fe4000c741270 */
[----:B0-----:R-:W-:Y:S01]  /*1d390*/  LEA R12, P4, R19, R2, 0x1 ;  /* 0x00000002130c7211 */ /* 0x001fe200078808ff */
[----:B------:R-:W-:Y:S01]  /*1d3a0*/  IMAD R21, R22, UR4, RZ ;  /* 0x0000000416157c24 */ /* 0x000fe2000f8e02ff */
[----:B------:R-:W-:-:S02]  /*1d3b0*/  ISETP.LT.AND P1, PT, R18, UR15, !P0 ;  /* 0x0000000f12007c0c */ /* 0x000fc4000c721270 */
[----:B------:R-:W-:Y:S01]  /*1d3c0*/  LEA.HI.X.SX32 R13, R19, R26, 0x1, P4 ;  /* 0x0000001a130d7211 */ /* 0x000fe200020f0eff */
[----:B------:R-:W-:Y:S01]  /*1d3d0*/  IMAD R19, R18, UR4, RZ ;  /* 0x0000000412137c24 */ /* 0x000fe2000f8e02ff */
[----:B------:R-:W-:Y:S02]  /*1d3e0*/  ISETP.LT.AND P4, PT, R22, UR15, !P0 ;  /* 0x0000000f16007c0c */ /* 0x000fe4000c781270 */
[-C--:B------:R-:W-:Y:S01]  /*1d3f0*/  LEA R14, P5, R3, R2.reuse, 0x1 ;  /* 0x00000002030e7211 */ /* 0x080fe200078a08ff */
[----:B------:R0:W-:Y:S01]  /*1d400*/  @P3 STG.E.U16 desc[UR8][R12.64], R10 ;  /* 0x0000000a0c003986 */ /* 0x0001e2000c101508 */
[----:B------:R-:W-:Y:S02]  /*1d410*/  LEA R16, P6, R21, R2, 0x1 ;  /* 0x0000000215107211 */ /* 0x000fe400078c08ff */
[----:B------:R-:W-:Y:S02]  /*1d420*/  LEA.HI.X.SX32 R15, R3, R26, 0x1, P5 ;  /* 0x0000001a030f7211 */ /* 0x000fe400028f0eff */
[----:B------:R-:W-:-:S02]  /*1d430*/  PRMT R6, R4, 0x7632, R6 ;  /* 0x0000763204067816 */ /* 0x000fc40000000006 */
[----:B------:R-:W-:Y:S02]  /*1d440*/  PRMT R8, R5, 0x7632, R8 ;  /* 0x0000763205087816 */ /* 0x000fe40000000008 */
[----:B0-----:R-:W-:Y:S02]  /*1d450*/  LEA R12, P3, R19, R2, 0x1 ;  /* 0x00000002130c7211 */ /* 0x001fe400078608ff */
[-C--:B------:R-:W-:Y:S02]  /*1d460*/  LEA.HI.X.SX32 R17, R21, R26.reuse, 0x1, P6 ;  /* 0x0000001a15117211 */ /* 0x080fe400030f0eff */
[----:B------:R-:W-:Y:S01]  /*1d470*/  LEA.HI.X.SX32 R13, R19, R26, 0x1, P3 ;  /* 0x0000001a130d7211 */ /* 0x000fe200018f0eff */
[----:B------:R-:W-:Y:S04]  /*1d480*/  @P2 STG.E.U16 desc[UR8][R14.64], R11 ;  /* 0x0000000b0e002986 */ /* 0x000fe8000c101508 */
[----:B------:R0:W-:Y:S04]  /*1d490*/  @P1 STG.E.U16 desc[UR8][R12.64], R6 ;  /* 0x000000060c001986 */ /* 0x0001e8000c101508 */
[----:B------:R1:W-:Y:S01]  /*1d4a0*/  @P4 STG.E.U16 desc[UR8][R16.64], R8 ;  /* 0x0000000810004986 */ /* 0x0003e2000c101508 */
[C---:B------:R-:W-:Y:S01]  /*1d4b0*/  IMAD R5, R29.reuse, UR4, RZ ;  /* 0x000000041d057c24 */ /* 0x040fe2000f8e02ff */
[----:B------:R-:W-:-:S04]  /*1d4c0*/  ISETP.LT.AND P5, PT, R29, UR15, !P0 ;  /* 0x0000000f1d007c0c */ /* 0x000fc8000c7a1270 */
[C---:B------:R-:W-:Y:S02]  /*1d4d0*/  LEA R4, P6, R5.reuse, R2, 0x1 ;  /* 0x0000000205047211 */ /* 0x040fe400078c08ff */
[----:B0-----:R-:W-:Y:S02]  /*1d4e0*/  PRMT R6, R6, 0x7632, R6 ;  /* 0x0000763206067816 */ /* 0x001fe40000000006 */
[----:B------:R-:W-:Y:S02]  /*1d4f0*/  LEA.HI.X.SX32 R5, R5, R26, 0x1, P6 ;  /* 0x0000001a05057211 */ /* 0x000fe400030f0eff */
[----:B------:R-:W-:Y:S02]  /*1d500*/  PRMT R7, R7, 0x7632, R7 ;  /* 0x0000763207077816 */ /* 0x000fe40000000007 */
[----:B-1----:R-:W-:Y:S02]  /*1d510*/  PRMT R8, R8, 0x7632, R8 ;  /* 0x0000763208087816 */ /* 0x002fe40000000008 */
[----:B------:R-:W-:Y:S01]  /*1d520*/  PRMT R9, R9, 0x7632, R9 ;  /* 0x0000763209097816 */ /* 0x000fe20000000009 */
[----:B------:R0:W-:Y:S01]  /*1d530*/  @P5 STG.E.U16 desc[UR8][R4.64], R6 ;  /* 0x0000000604005986 */ /* 0x0001e2000c101508 */
[----:B------:R-:W-:Y:S01]  /*1d540*/  PRMT R10, R10, 0x7632, R10 ;  /* 0x000076320a0a7816 */ /* 0x000fe2000000000a */
[C---:B--2---:R-:W-:Y:S01]  /*1d550*/  IMAD R19, R25.reuse, UR4, RZ ;  /* 0x0000000419137c24 */ /* 0x044fe2000f8e02ff */
[----:B------:R-:W-:-:S04]  /*1d560*/  ISETP.LT.AND P4, PT, R25, UR15, !P0 ;  /* 0x0000000f19007c0c */ /* 0x000fc8000c781270 */
[----:B------:R-:W-:Y:S01]  /*1d570*/  LEA R12, P1, R19, R2, 0x1 ;  /* 0x00000002130c7211 */ /* 0x000fe200078208ff */
[----:B---3--:R-:W-:-:S03]  /*1d580*/  IMAD R21, R23, UR4, RZ ;  /* 0x0000000417157c24 */ /* 0x008fc6000f8e02ff */
[----:B------:R-:W-:Y:S01]  /*1d590*/  LEA.HI.X.SX32 R13, R19, R26, 0x1, P1 ;  /* 0x0000001a130d7211 */ /* 0x000fe200008f0eff */
[----:B------:R-:W-:Y:S01]  /*1d5a0*/  IMAD R25, R27, UR4, RZ ;  /* 0x000000041b197c24 */ /* 0x000fe2000f8e02ff */
[-C--:B------:R-:W-:Y:S02]  /*1d5b0*/  LEA R14, P2, R21, R2.reuse, 0x1 ;  /* 0x00000002150e7211 */ /* 0x080fe400078408ff */
[----:B------:R-:W-:Y:S02]  /*1d5c0*/  ISETP.LT.AND P3, PT, R23, UR15, !P0 ;  /* 0x0000000f17007c0c */ /* 0x000fe4000c761270 */
[----:B------:R-:W-:Y:S01]  /*1d5d0*/  LEA R18, P1, R25, R2, 0x1 ;  /* 0x0000000219127211 */ /* 0x000fe200078208ff */
[C---:B------:R-:W-:Y:S01]  /*1d5e0*/  IMAD R23, R28.reuse, UR4, RZ ;  /* 0x000000041c177c24 */ /* 0x040fe2000f8e02ff */
[----:B------:R-:W-:Y:S02]  /*1d5f0*/  LEA.HI.X.SX32 R15, R21, R26, 0x1, P2 ;  /* 0x0000001a150f7211 */ /* 0x000fe400010f0eff */
[----:B------:R-:W-:-:S02]  /*1d600*/  ISETP.LT.AND P2, PT, R28, UR15, !P0 ;  /* 0x0000000f1c007c0c */ /* 0x000fc4000c741270 */
[----:B------:R-:W-:Y:S02]  /*1d610*/  LEA.HI.X.SX32 R19, R25, R26, 0x1, P1 ;  /* 0x0000001a19137211 */ /* 0x000fe400008f0eff */
[----:B------:R-:W-:Y:S02]  /*1d620*/  ISETP.LT.AND P1, PT, R27, UR15, !P0 ;  /* 0x0000000f1b007c0c */ /* 0x000fe4000c721270 */
[C---:B-----5:R-:W-:Y:S02]  /*1d630*/  ISETP.LT.AND P0, PT, R24.reuse, UR15, !P0 ;  /* 0x0000000f18007c0c */ /* 0x060fe4000c701270 */
[----:B------:R-:W-:Y:S01]  /*1d640*/  LEA R16, P6, R23, R2, 0x1 ;  /* 0x0000000217107211 */ /* 0x000fe200078c08ff */
[----:B------:R-:W-:-:S03]  /*1d650*/  IMAD R3, R24, UR4, RZ ;  /* 0x0000000418037c24 */ /* 0x000fc6000f8e02ff */
[----:B------:R-:W-:Y:S01]  /*1d660*/  LEA.HI.X.SX32 R17, R23, R26, 0x1, P6 ;  /* 0x0000001a17117211 */ /* 0x000fe200030f0eff */
[----:B------:R0:W-:Y:S01]  /*1d670*/  @P4 STG.E.U16 desc[UR8][R12.64], R7 ;  /* 0x000000070c004986 */ /* 0x0001e2000c101508 */
[----:B------:R-:W-:-:S03]  /*1d680*/  LEA R2, P6, R3, R2, 0x1 ;  /* 0x0000000203027211 */ /* 0x000fc600078c08ff */
[----:B------:R0:W-:Y:S04]  /*1d690*/  @P3 STG.E.U16 desc[UR8][R14.64], R8 ;  /* 0x000000080e003986 */ /* 0x0001e8000c101508 */
[----:B------:R0:W-:Y:S01]  /*1d6a0*/  @P2 STG.E.U16 desc[UR8][R16.64], R9 ;  /* 0x0000000910002986 */ /* 0x0001e2000c101508 */
[----:B------:R-:W-:-:S03]  /*1d6b0*/  LEA.HI.X.SX32 R3, R3, R26, 0x1, P6 ;  /* 0x0000001a03037211 */ /* 0x000fc600030f0eff */
[----:B------:R0:W-:Y:S01]  /*1d6c0*/  @P1 STG.E.U16 desc[UR8][R18.64], R10 ;  /* 0x0000000a12001986 */ /* 0x0001e2000c101508 */
[----:B------:R-:W-:Y:S05]  /*1d6d0*/  @!P0 EXIT ;  /* 0x000000000000894d */ /* 0x000fea0003800000 */
[----:B------:R-:W-:-:S05]  /*1d6e0*/  PRMT R11, R11, 0x7632, R11 ;  /* 0x000076320b0b7816 */ /* 0x000fca000000000b */
[----:B------:R-:W-:Y:S01]  /*1d6f0*/  STG.E.U16 desc[UR8][R2.64], R11 ;  /* 0x0000000b02007986 */ /* 0x000fe2000c101508 */
[----:B------:R-:W-:Y:S05]  /*1d700*/  EXIT ;  /* 0x000000000000794d */ /* 0x000fea0003800000 */
.L_x_3:
[----:B------:R-:W-:-:S00]  /*1d710*/  BRA `(.L_x_3) ;  /* 0xfffffffc00fc7947 */ /* 0x000fc0000383ffff */
[----:B------:R-:W-:-:S00]  /*1d720*/  NOP ;  /* 0x0000000000007918 */ /* 0x000fc00000000000 */
        /* <DEDUP_REMOVED lines=13> */
.L_x_4:


//--------------------- .nv.shared.matmul_kernel  --------------------------
	.section	.nv.shared.matmul_kernel,"aw",@nobits
	.sectionflags	@""
	.align	16
	.zero		1024


//--------------------- .nv.shared.reserved.0     --------------------------
	.section	.nv.shared.reserved.0,"aw",@nobits
	.weak		__nv_reservedSMEM_offset_0_alias
	.size		__nv_reservedSMEM_offset_0_alias, 0, 64
	.other		__nv_reservedSMEM_offset_0_alias,@"STO_CUDA_RESERVED_SHARED STV_DEFAULT"
__nv_reservedSMEM_offset_0_alias:
	.zero		0
	.zero		64


//--------------------- .nv.constant0.matmul_kernel --------------------------
	.section	.nv.constant0.matmul_kernel,"a",@progbits
	.sectionflags	@""
	.align	4
.nv.constant0.matmul_kernel:
	.zero		976


//--------------------- SYMBOLS --------------------------

	.type		.nv.reservedSmem.offset0,@object
	.size		.nv.reservedSmem.offset0,0x4
	.type		.nv.reservedSmem.cap,@object
	.size		.nv.reservedSmem.cap,0x4
